//
// Generated by NVIDIA NVVM Compiler
//
// Compiler Build ID: CL-36424714
// Cuda compilation tools, release 13.0, V13.0.88
// Based on NVVM 20.0.0
//

.version 9.0
.target sm_100
.address_size 64

	// .globl	_Z22init_rand_state_kernelPjij

.visible .entry _Z22init_rand_state_kernelPjij(
	.param .u64 .ptr .align 1 _Z22init_rand_state_kernelPjij_param_0,
	.param .u32 _Z22init_rand_state_kernelPjij_param_1,
	.param .u32 _Z22init_rand_state_kernelPjij_param_2
)
{
	.reg .pred 	%p<7>;
	.reg .b32 	%r<49>;
	.reg .b64 	%rd<11>;

	ld.param.u64 	%rd2, [_Z22init_rand_state_kernelPjij_param_0];
	ld.param.u32 	%r12, [_Z22init_rand_state_kernelPjij_param_1];
	ld.param.u32 	%r13, [_Z22init_rand_state_kernelPjij_param_2];
	cvta.to.global.u64 	%rd1, %rd2;
	mov.u32 	%r14, %ctaid.x;
	mov.u32 	%r15, %ntid.x;
	mov.u32 	%r16, %tid.x;
	mad.lo.s32 	%r47, %r14, %r15, %r16;
	mov.u32 	%r17, %nctaid.x;
	mul.lo.s32 	%r2, %r15, %r17;
	setp.ge.s32 	%p1, %r47, %r12;
	@%p1 bra 	$L__BB0_7;
	add.s32 	%r18, %r47, %r2;
	max.s32 	%r19, %r12, %r18;
	setp.lt.s32 	%p2, %r18, %r12;
	selp.u32 	%r20, 1, 0, %p2;
	add.s32 	%r21, %r18, %r20;
	sub.s32 	%r22, %r19, %r21;
	div.u32 	%r23, %r22, %r2;
	add.s32 	%r3, %r23, %r20;
	and.b32  	%r24, %r3, 3;
	setp.eq.s32 	%p3, %r24, 3;
	@%p3 bra 	$L__BB0_4;
	add.s32 	%r25, %r3, 1;
	and.b32  	%r26, %r25, 3;
	neg.s32 	%r45, %r26;
$L__BB0_3:
	.pragma "nounroll";
	mul.wide.s32 	%rd3, %r47, 4;
	add.s64 	%rd4, %rd1, %rd3;
	xor.b32  	%r27, %r47, %r13;
	mad.lo.s32 	%r28, %r27, 26757677, 1;
	and.b32  	%r29, %r28, 2147483647;
	st.global.u32 	[%rd4], %r29;
	add.s32 	%r47, %r47, %r2;
	add.s32 	%r45, %r45, 1;
	setp.ne.s32 	%p4, %r45, 0;
	@%p4 bra 	$L__BB0_3;
$L__BB0_4:
	setp.lt.u32 	%p5, %r3, 3;
	@%p5 bra 	$L__BB0_7;
	mul.wide.s32 	%rd7, %r2, 4;
$L__BB0_6:
	xor.b32  	%r30, %r47, %r13;
	mul.wide.s32 	%rd5, %r47, 4;
	add.s64 	%rd6, %rd1, %rd5;
	mad.lo.s32 	%r31, %r30, 26757677, 1;
	and.b32  	%r32, %r31, 2147483647;
	st.global.u32 	[%rd6], %r32;
	add.s32 	%r33, %r47, %r2;
	xor.b32  	%r34, %r33, %r13;
	add.s64 	%rd8, %rd6, %rd7;
	mad.lo.s32 	%r35, %r34, 26757677, 1;
	and.b32  	%r36, %r35, 2147483647;
	st.global.u32 	[%rd8], %r36;
	add.s32 	%r37, %r33, %r2;
	xor.b32  	%r38, %r37, %r13;
	add.s64 	%rd9, %rd8, %rd7;
	mad.lo.s32 	%r39, %r38, 26757677, 1;
	and.b32  	%r40, %r39, 2147483647;
	st.global.u32 	[%rd9], %r40;
	add.s32 	%r41, %r37, %r2;
	xor.b32  	%r42, %r41, %r13;
	add.s64 	%rd10, %rd9, %rd7;
	mad.lo.s32 	%r43, %r42, 26757677, 1;
	and.b32  	%r44, %r43, 2147483647;
	st.global.u32 	[%rd10], %r44;
	add.s32 	%r47, %r41, %r2;
	setp.lt.s32 	%p6, %r47, %r12;
	@%p6 bra 	$L__BB0_6;
$L__BB0_7:
	ret;

}
	// .globl	_Z16fill_rand_kernelPiiiPj
.visible .entry _Z16fill_rand_kernelPiiiPj(
	.param .u64 .ptr .align 1 _Z16fill_rand_kernelPiiiPj_param_0,
	.param .u32 _Z16fill_rand_kernelPiiiPj_param_1,
	.param .u32 _Z16fill_rand_kernelPiiiPj_param_2,
	.param .u64 .ptr .align 1 _Z16fill_rand_kernelPiiiPj_param_3
)
{
	.reg .pred 	%p<7>;
	.reg .b32 	%r<55>;
	.reg .b64 	%rd<18>;

	ld.param.u64 	%rd3, [_Z16fill_rand_kernelPiiiPj_param_0];
	ld.param.u32 	%r15, [_Z16fill_rand_kernelPiiiPj_param_1];
	ld.param.u32 	%r16, [_Z16fill_rand_kernelPiiiPj_param_2];
	ld.param.u64 	%rd4, [_Z16fill_rand_kernelPiiiPj_param_3];
	cvta.to.global.u64 	%rd1, %rd3;
	cvta.to.global.u64 	%rd2, %rd4;
	mov.u32 	%r17, %ctaid.x;
	mov.u32 	%r1, %ntid.x;
	mul.lo.s32 	%r2, %r17, %r1;
	mov.u32 	%r3, %tid.x;
	add.s32 	%r53, %r2, %r3;
	add.s32 	%r5, %r1, %r3;
	setp.ge.s32 	%p1, %r53, %r15;
	@%p1 bra 	$L__BB1_7;
	add.s32 	%r18, %r2, %r1;
	shl.b32 	%r19, %r3, 1;
	add.s32 	%r20, %r18, %r19;
	max.s32 	%r21, %r15, %r20;
	sub.s32 	%r22, %r21, %r18;
	setp.ne.s32 	%p2, %r22, %r19;
	selp.u32 	%r23, 1, 0, %p2;
	or.b32  	%r24, %r19, %r23;
	sub.s32 	%r25, %r22, %r24;
	div.u32 	%r26, %r25, %r5;
	add.s32 	%r6, %r26, %r23;
	and.b32  	%r27, %r6, 3;
	setp.eq.s32 	%p3, %r27, 3;
	@%p3 bra 	$L__BB1_4;
	add.s32 	%r28, %r6, 1;
	and.b32  	%r29, %r28, 3;
	neg.s32 	%r51, %r29;
$L__BB1_3:
	.pragma "nounroll";
	mul.wide.s32 	%rd5, %r53, 4;
	add.s64 	%rd6, %rd1, %rd5;
	add.s64 	%rd7, %rd2, %rd5;
	ld.global.u32 	%r30, [%rd7];
	mad.lo.s32 	%r31, %r30, 26757677, 1;
	and.b32  	%r32, %r31, 2147483647;
	st.global.u32 	[%rd7], %r32;
	rem.u32 	%r33, %r32, %r16;
	st.global.u32 	[%rd6], %r33;
	add.s32 	%r53, %r53, %r5;
	add.s32 	%r51, %r51, 1;
	setp.ne.s32 	%p4, %r51, 0;
	@%p4 bra 	$L__BB1_3;
$L__BB1_4:
	setp.lt.u32 	%p5, %r6, 3;
	@%p5 bra 	$L__BB1_7;
	shl.b32 	%r38, %r5, 2;
	cvt.u64.u32 	%rd11, %r38;
$L__BB1_6:
	mul.wide.s32 	%rd8, %r53, 4;
	add.s64 	%rd9, %rd2, %rd8;
	ld.global.u32 	%r34, [%rd9];
	mad.lo.s32 	%r35, %r34, 26757677, 1;
	and.b32  	%r36, %r35, 2147483647;
	st.global.u32 	[%rd9], %r36;
	rem.u32 	%r37, %r36, %r16;
	add.s64 	%rd10, %rd1, %rd8;
	st.global.u32 	[%rd10], %r37;
	add.s64 	%rd12, %rd9, %rd11;
	ld.global.u32 	%r39, [%rd12];
	mad.lo.s32 	%r40, %r39, 26757677, 1;
	and.b32  	%r41, %r40, 2147483647;
	st.global.u32 	[%rd12], %r41;
	rem.u32 	%r42, %r41, %r16;
	add.s64 	%rd13, %rd10, %rd11;
	st.global.u32 	[%rd13], %r42;
	add.s64 	%rd14, %rd12, %rd11;
	ld.global.u32 	%r43, [%rd14];
	mad.lo.s32 	%r44, %r43, 26757677, 1;
	and.b32  	%r45, %r44, 2147483647;
	st.global.u32 	[%rd14], %r45;
	rem.u32 	%r46, %r45, %r16;
	add.s64 	%rd15, %rd13, %rd11;
	st.global.u32 	[%rd15], %r46;
	add.s64 	%rd16, %rd14, %rd11;
	ld.global.u32 	%r47, [%rd16];
	mad.lo.s32 	%r48, %r47, 26757677, 1;
	and.b32  	%r49, %r48, 2147483647;
	st.global.u32 	[%rd16], %r49;
	rem.u32 	%r50, %r49, %r16;
	add.s64 	%rd17, %rd15, %rd11;
	st.global.u32 	[%rd17], %r50;
	add.s32 	%r53, %r38, %r53;
	setp.lt.s32 	%p6, %r53, %r15;
	@%p6 bra 	$L__BB1_6;
$L__BB1_7:
	ret;

}
	// .globl	_Z22init_population_kernelP4GeneiiPK3JobiPj
.visible .entry _Z22init_population_kernelP4GeneiiPK3JobiPj(
	.param .u64 .ptr .align 1 _Z22init_population_kernelP4GeneiiPK3JobiPj_param_0,
	.param .u32 _Z22init_population_kernelP4GeneiiPK3JobiPj_param_1,
	.param .u32 _Z22init_population_kernelP4GeneiiPK3JobiPj_param_2,
	.param .u64 .ptr .align 1 _Z22init_population_kernelP4GeneiiPK3JobiPj_param_3,
	.param .u32 _Z22init_population_kernelP4GeneiiPK3JobiPj_param_4,
	.param .u64 .ptr .align 1 _Z22init_population_kernelP4GeneiiPK3JobiPj_param_5
)
{
	.local .align 16 .b8 	__local_depot2[80];
	.reg .b64 	%SP;
	.reg .b64 	%SPL;
	.reg .pred 	%p<9>;
	.reg .b32 	%r<43>;
	.reg .b64 	%rd<20>;

	mov.u64 	%SPL, __local_depot2;
	ld.param.u64 	%rd8, [_Z22init_population_kernelP4GeneiiPK3JobiPj_param_0];
	ld.param.u32 	%r17, [_Z22init_population_kernelP4GeneiiPK3JobiPj_param_1];
	ld.param.u32 	%r18, [_Z22init_population_kernelP4GeneiiPK3JobiPj_param_2];
	ld.param.u64 	%rd9, [_Z22init_population_kernelP4GeneiiPK3JobiPj_param_3];
	ld.param.u32 	%r19, [_Z22init_population_kernelP4GeneiiPK3JobiPj_param_4];
	ld.param.u64 	%rd10, [_Z22init_population_kernelP4GeneiiPK3JobiPj_param_5];
	add.u64 	%rd1, %SPL, 0;
	mov.u32 	%r20, %ctaid.x;
	mov.u32 	%r21, %ntid.x;
	mov.u32 	%r22, %tid.x;
	mad.lo.s32 	%r38, %r20, %r21, %r22;
	mov.u32 	%r23, %nctaid.x;
	mul.lo.s32 	%r2, %r21, %r23;
	setp.ge.s32 	%p1, %r38, %r17;
	@%p1 bra 	$L__BB2_11;
	setp.lt.s32 	%p2, %r18, 1;
	@%p2 bra 	$L__BB2_8;
	cvta.to.global.u64 	%rd2, %rd10;
	cvta.to.global.u64 	%rd3, %rd9;
	cvta.to.global.u64 	%rd4, %rd8;
$L__BB2_3:
	mul.lo.s32 	%r34, %r38, %r18;
	cvt.s64.s32 	%rd5, %r34;
	mov.b32 	%r41, 0;
	st.local.v4.u32 	[%rd1], {%r41, %r41, %r41, %r41};
	st.local.v4.u32 	[%rd1+16], {%r41, %r41, %r41, %r41};
	st.local.v4.u32 	[%rd1+32], {%r41, %r41, %r41, %r41};
	st.local.v4.u32 	[%rd1+48], {%r41, %r41, %r41, %r41};
	st.local.v4.u32 	[%rd1+64], {%r41, %r41, %r41, %r41};
	mul.wide.s32 	%rd12, %r38, 4;
	add.s64 	%rd6, %rd2, %rd12;
	ld.global.u32 	%r39, [%rd6];
$L__BB2_4:
	mad.lo.s32 	%r35, %r39, 26757677, 1;
	and.b32  	%r39, %r35, 2147483647;
	rem.u32 	%r8, %r39, %r19;
	mul.wide.u32 	%rd13, %r8, 4;
	add.s64 	%rd7, %rd1, %rd13;
	ld.local.u32 	%r9, [%rd7];
	mul.wide.u32 	%rd14, %r8, 884;
	add.s64 	%rd15, %rd3, %rd14;
	ld.global.nc.u32 	%r36, [%rd15];
	setp.ge.s32 	%p6, %r9, %r36;
	@%p6 bra 	$L__BB2_6;
	cvt.s64.s32 	%rd16, %r41;
	add.s64 	%rd17, %rd5, %rd16;
	shl.b64 	%rd18, %rd17, 4;
	add.s64 	%rd19, %rd4, %rd18;
	st.global.u32 	[%rd19], %r8;
	st.global.u32 	[%rd19+4], %r9;
	add.s32 	%r37, %r9, 1;
	st.local.u32 	[%rd7], %r37;
	add.s32 	%r41, %r41, 1;
$L__BB2_6:
	setp.lt.s32 	%p7, %r41, %r18;
	@%p7 bra 	$L__BB2_4;
	st.global.u32 	[%rd6], %r39;
	add.s32 	%r38, %r38, %r2;
	setp.lt.s32 	%p8, %r38, %r17;
	@%p8 bra 	$L__BB2_3;
	bra.uni 	$L__BB2_11;
$L__BB2_8:
	add.s32 	%r24, %r38, %r2;
	max.s32 	%r25, %r17, %r24;
	setp.lt.s32 	%p3, %r24, %r17;
	selp.u32 	%r26, 1, 0, %p3;
	add.s32 	%r27, %r24, %r26;
	sub.s32 	%r28, %r25, %r27;
	div.u32 	%r29, %r28, %r2;
	add.s32 	%r30, %r29, %r26;
	add.s32 	%r13, %r30, 1;
	and.b32  	%r31, %r30, 3;
	setp.eq.s32 	%p4, %r31, 3;
	@%p4 bra 	$L__BB2_11;
	and.b32  	%r32, %r13, 3;
	neg.s32 	%r42, %r32;
$L__BB2_10:
	.pragma "nounroll";
	add.s32 	%r42, %r42, 1;
	setp.ne.s32 	%p5, %r42, 0;
	@%p5 bra 	$L__BB2_10;
$L__BB2_11:
	ret;

}
	// .globl	_Z19pick_parents_kernelPiPKiS1_i
.visible .entry _Z19pick_parents_kernelPiPKiS1_i(
	.param .u64 .ptr .align 1 _Z19pick_parents_kernelPiPKiS1_i_param_0,
	.param .u64 .ptr .align 1 _Z19pick_parents_kernelPiPKiS1_i_param_1,
	.param .u64 .ptr .align 1 _Z19pick_parents_kernelPiPKiS1_i_param_2,
	.param .u32 _Z19pick_parents_kernelPiPKiS1_i_param_3
)
{
	.reg .pred 	%p<27>;
	.reg .b32 	%r<102>;
	.reg .b64 	%rd<61>;

	ld.param.u64 	%rd4, [_Z19pick_parents_kernelPiPKiS1_i_param_0];
	ld.param.u64 	%rd5, [_Z19pick_parents_kernelPiPKiS1_i_param_1];
	ld.param.u64 	%rd6, [_Z19pick_parents_kernelPiPKiS1_i_param_2];
	ld.param.u32 	%r8, [_Z19pick_parents_kernelPiPKiS1_i_param_3];
	cvta.to.global.u64 	%rd1, %rd6;
	cvta.to.global.u64 	%rd2, %rd5;
	cvta.to.global.u64 	%rd3, %rd4;
	mov.u32 	%r9, %ctaid.x;
	mov.u32 	%r10, %ntid.x;
	mov.u32 	%r11, %tid.x;
	mad.lo.s32 	%r101, %r9, %r10, %r11;
	mov.u32 	%r12, %nctaid.x;
	mul.lo.s32 	%r2, %r10, %r12;
	setp.ge.s32 	%p1, %r101, %r8;
	@%p1 bra 	$L__BB3_6;
	add.s32 	%r3, %r101, %r2;
	max.s32 	%r13, %r8, %r3;
	setp.lt.s32 	%p2, %r3, %r8;
	selp.u32 	%r14, 1, 0, %p2;
	add.s32 	%r15, %r3, %r14;
	sub.s32 	%r16, %r13, %r15;
	div.u32 	%r17, %r16, %r2;
	add.s32 	%r4, %r17, %r14;
	and.b32  	%r18, %r4, 1;
	setp.eq.b32 	%p3, %r18, 1;
	@%p3 bra 	$L__BB3_3;
	mul.lo.s32 	%r19, %r101, 7;
	mul.wide.s32 	%rd7, %r19, 4;
	add.s64 	%rd8, %rd2, %rd7;
	ld.global.nc.u32 	%r20, [%rd8];
	mul.wide.s32 	%rd9, %r20, 4;
	add.s64 	%rd10, %rd1, %rd9;
	ld.global.nc.u32 	%r21, [%rd10];
	setp.eq.s32 	%p4, %r21, 2147483647;
	selp.b32 	%r22, -1, %r20, %p4;
	ld.global.nc.u32 	%r23, [%rd8+4];
	mul.wide.s32 	%rd11, %r23, 4;
	add.s64 	%rd12, %rd1, %rd11;
	ld.global.nc.u32 	%r24, [%rd12];
	setp.lt.s32 	%p5, %r24, %r21;
	min.s32 	%r25, %r24, %r21;
	selp.b32 	%r26, %r23, %r22, %p5;
	ld.global.nc.u32 	%r27, [%rd8+8];
	mul.wide.s32 	%rd13, %r27, 4;
	add.s64 	%rd14, %rd1, %rd13;
	ld.global.nc.u32 	%r28, [%rd14];
	setp.lt.s32 	%p6, %r28, %r25;
	min.s32 	%r29, %r28, %r25;
	selp.b32 	%r30, %r27, %r26, %p6;
	ld.global.nc.u32 	%r31, [%rd8+12];
	mul.wide.s32 	%rd15, %r31, 4;
	add.s64 	%rd16, %rd1, %rd15;
	ld.global.nc.u32 	%r32, [%rd16];
	setp.lt.s32 	%p7, %r32, %r29;
	min.s32 	%r33, %r32, %r29;
	selp.b32 	%r34, %r31, %r30, %p7;
	ld.global.nc.u32 	%r35, [%rd8+16];
	mul.wide.s32 	%rd17, %r35, 4;
	add.s64 	%rd18, %rd1, %rd17;
	ld.global.nc.u32 	%r36, [%rd18];
	setp.lt.s32 	%p8, %r36, %r33;
	min.s32 	%r37, %r36, %r33;
	selp.b32 	%r38, %r35, %r34, %p8;
	ld.global.nc.u32 	%r39, [%rd8+20];
	mul.wide.s32 	%rd19, %r39, 4;
	add.s64 	%rd20, %rd1, %rd19;
	ld.global.nc.u32 	%r40, [%rd20];
	setp.lt.s32 	%p9, %r40, %r37;
	min.s32 	%r41, %r40, %r37;
	selp.b32 	%r42, %r39, %r38, %p9;
	ld.global.nc.u32 	%r43, [%rd8+24];
	mul.wide.s32 	%rd21, %r43, 4;
	add.s64 	%rd22, %rd1, %rd21;
	ld.global.nc.u32 	%r44, [%rd22];
	setp.lt.s32 	%p10, %r44, %r41;
	selp.b32 	%r45, %r43, %r42, %p10;
	mul.wide.s32 	%rd23, %r101, 4;
	add.s64 	%rd24, %rd3, %rd23;
	st.global.u32 	[%rd24], %r45;
	mov.u32 	%r101, %r3;
$L__BB3_3:
	setp.eq.s32 	%p11, %r4, 0;
	@%p11 bra 	$L__BB3_6;
	mul.wide.s32 	%rd43, %r2, 28;
	mul.wide.s32 	%rd59, %r2, 4;
	shl.b32 	%r99, %r2, 1;
$L__BB3_5:
	mul.lo.s32 	%r46, %r101, 7;
	mul.wide.s32 	%rd25, %r46, 4;
	add.s64 	%rd26, %rd2, %rd25;
	ld.global.nc.u32 	%r47, [%rd26];
	mul.wide.s32 	%rd27, %r47, 4;
	add.s64 	%rd28, %rd1, %rd27;
	ld.global.nc.u32 	%r48, [%rd28];
	setp.eq.s32 	%p12, %r48, 2147483647;
	selp.b32 	%r49, -1, %r47, %p12;
	ld.global.nc.u32 	%r50, [%rd26+4];
	mul.wide.s32 	%rd29, %r50, 4;
	add.s64 	%rd30, %rd1, %rd29;
	ld.global.nc.u32 	%r51, [%rd30];
	setp.lt.s32 	%p13, %r51, %r48;
	min.s32 	%r52, %r51, %r48;
	selp.b32 	%r53, %r50, %r49, %p13;
	ld.global.nc.u32 	%r54, [%rd26+8];
	mul.wide.s32 	%rd31, %r54, 4;
	add.s64 	%rd32, %rd1, %rd31;
	ld.global.nc.u32 	%r55, [%rd32];
	setp.lt.s32 	%p14, %r55, %r52;
	min.s32 	%r56, %r55, %r52;
	selp.b32 	%r57, %r54, %r53, %p14;
	ld.global.nc.u32 	%r58, [%rd26+12];
	mul.wide.s32 	%rd33, %r58, 4;
	add.s64 	%rd34, %rd1, %rd33;
	ld.global.nc.u32 	%r59, [%rd34];
	setp.lt.s32 	%p15, %r59, %r56;
	min.s32 	%r60, %r59, %r56;
	selp.b32 	%r61, %r58, %r57, %p15;
	ld.global.nc.u32 	%r62, [%rd26+16];
	mul.wide.s32 	%rd35, %r62, 4;
	add.s64 	%rd36, %rd1, %rd35;
	ld.global.nc.u32 	%r63, [%rd36];
	setp.lt.s32 	%p16, %r63, %r60;
	min.s32 	%r64, %r63, %r60;
	selp.b32 	%r65, %r62, %r61, %p16;
	ld.global.nc.u32 	%r66, [%rd26+20];
	mul.wide.s32 	%rd37, %r66, 4;
	add.s64 	%rd38, %rd1, %rd37;
	ld.global.nc.u32 	%r67, [%rd38];
	setp.lt.s32 	%p17, %r67, %r64;
	min.s32 	%r68, %r67, %r64;
	selp.b32 	%r69, %r66, %r65, %p17;
	ld.global.nc.u32 	%r70, [%rd26+24];
	mul.wide.s32 	%rd39, %r70, 4;
	add.s64 	%rd40, %rd1, %rd39;
	ld.global.nc.u32 	%r71, [%rd40];
	setp.lt.s32 	%p18, %r71, %r68;
	selp.b32 	%r72, %r70, %r69, %p18;
	mul.wide.s32 	%rd41, %r101, 4;
	add.s64 	%rd42, %rd3, %rd41;
	st.global.u32 	[%rd42], %r72;
	add.s64 	%rd44, %rd26, %rd43;
	ld.global.nc.u32 	%r73, [%rd44];
	mul.wide.s32 	%rd45, %r73, 4;
	add.s64 	%rd46, %rd1, %rd45;
	ld.global.nc.u32 	%r74, [%rd46];
	setp.eq.s32 	%p19, %r74, 2147483647;
	selp.b32 	%r75, -1, %r73, %p19;
	ld.global.nc.u32 	%r76, [%rd44+4];
	mul.wide.s32 	%rd47, %r76, 4;
	add.s64 	%rd48, %rd1, %rd47;
	ld.global.nc.u32 	%r77, [%rd48];
	setp.lt.s32 	%p20, %r77, %r74;
	min.s32 	%r78, %r77, %r74;
	selp.b32 	%r79, %r76, %r75, %p20;
	ld.global.nc.u32 	%r80, [%rd44+8];
	mul.wide.s32 	%rd49, %r80, 4;
	add.s64 	%rd50, %rd1, %rd49;
	ld.global.nc.u32 	%r81, [%rd50];
	setp.lt.s32 	%p21, %r81, %r78;
	min.s32 	%r82, %r81, %r78;
	selp.b32 	%r83, %r80, %r79, %p21;
	ld.global.nc.u32 	%r84, [%rd44+12];
	mul.wide.s32 	%rd51, %r84, 4;
	add.s64 	%rd52, %rd1, %rd51;
	ld.global.nc.u32 	%r85, [%rd52];
	setp.lt.s32 	%p22, %r85, %r82;
	min.s32 	%r86, %r85, %r82;
	selp.b32 	%r87, %r84, %r83, %p22;
	ld.global.nc.u32 	%r88, [%rd44+16];
	mul.wide.s32 	%rd53, %r88, 4;
	add.s64 	%rd54, %rd1, %rd53;
	ld.global.nc.u32 	%r89, [%rd54];
	setp.lt.s32 	%p23, %r89, %r86;
	min.s32 	%r90, %r89, %r86;
	selp.b32 	%r91, %r88, %r87, %p23;
	ld.global.nc.u32 	%r92, [%rd44+20];
	mul.wide.s32 	%rd55, %r92, 4;
	add.s64 	%rd56, %rd1, %rd55;
	ld.global.nc.u32 	%r93, [%rd56];
	setp.lt.s32 	%p24, %r93, %r90;
	min.s32 	%r94, %r93, %r90;
	selp.b32 	%r95, %r92, %r91, %p24;
	ld.global.nc.u32 	%r96, [%rd44+24];
	mul.wide.s32 	%rd57, %r96, 4;
	add.s64 	%rd58, %rd1, %rd57;
	ld.global.nc.u32 	%r97, [%rd58];
	setp.lt.s32 	%p25, %r97, %r94;
	selp.b32 	%r98, %r96, %r95, %p25;
	add.s64 	%rd60, %rd42, %rd59;
	st.global.u32 	[%rd60], %r98;
	add.s32 	%r101, %r101, %r99;
	setp.lt.s32 	%p26, %r101, %r8;
	@%p26 bra 	$L__BB3_5;
$L__BB3_6:
	ret;

}
	// .globl	_Z20stage_1_breed_kernelPKiPK4GenePS1_iiP3JobPj
.visible .entry _Z20stage_1_breed_kernelPKiPK4GenePS1_iiP3JobPj(
	.param .u64 .ptr .align 1 _Z20stage_1_breed_kernelPKiPK4GenePS1_iiP3JobPj_param_0,
	.param .u64 .ptr .align 1 _Z20stage_1_breed_kernelPKiPK4GenePS1_iiP3JobPj_param_1,
	.param .u64 .ptr .align 1 _Z20stage_1_breed_kernelPKiPK4GenePS1_iiP3JobPj_param_2,
	.param .u32 _Z20stage_1_breed_kernelPKiPK4GenePS1_iiP3JobPj_param_3,
	.param .u32 _Z20stage_1_breed_kernelPKiPK4GenePS1_iiP3JobPj_param_4,
	.param .u64 .ptr .align 1 _Z20stage_1_breed_kernelPKiPK4GenePS1_iiP3JobPj_param_5,
	.param .u64 .ptr .align 1 _Z20stage_1_breed_kernelPKiPK4GenePS1_iiP3JobPj_param_6
)
{
	.local .align 16 .b8 	__local_depot4[80];
	.reg .b64 	%SP;
	.reg .b64 	%SPL;
	.reg .pred 	%p<58>;
	.reg .b32 	%r<458>;
	.reg .b64 	%rd<183>;

	mov.u64 	%SPL, __local_depot4;
	ld.param.u64 	%rd36, [_Z20stage_1_breed_kernelPKiPK4GenePS1_iiP3JobPj_param_0];
	ld.param.u64 	%rd37, [_Z20stage_1_breed_kernelPKiPK4GenePS1_iiP3JobPj_param_1];
	ld.param.u64 	%rd38, [_Z20stage_1_breed_kernelPKiPK4GenePS1_iiP3JobPj_param_2];
	ld.param.u32 	%r139, [_Z20stage_1_breed_kernelPKiPK4GenePS1_iiP3JobPj_param_3];
	ld.param.u32 	%r140, [_Z20stage_1_breed_kernelPKiPK4GenePS1_iiP3JobPj_param_4];
	ld.param.u64 	%rd39, [_Z20stage_1_breed_kernelPKiPK4GenePS1_iiP3JobPj_param_6];
	cvta.to.global.u64 	%rd1, %rd37;
	cvta.to.global.u64 	%rd2, %rd36;
	cvta.to.global.u64 	%rd3, %rd38;
	cvta.to.global.u64 	%rd4, %rd39;
	add.u64 	%rd5, %SPL, 0;
	mov.u32 	%r141, %ctaid.x;
	mov.u32 	%r142, %ntid.x;
	mov.u32 	%r143, %tid.x;
	mad.lo.s32 	%r424, %r141, %r142, %r143;
	mov.u32 	%r144, %nctaid.x;
	mul.lo.s32 	%r2, %r142, %r144;
	setp.ge.s32 	%p1, %r424, %r139;
	@%p1 bra 	$L__BB4_95;
	shl.b32 	%r145, %r139, 3;
	mul.hi.s32 	%r146, %r145, 1717986919;
	shr.u32 	%r147, %r146, 31;
	shr.s32 	%r148, %r146, 2;
	add.s32 	%r3, %r148, %r147;
	add.s32 	%r4, %r140, -1;
	setp.gt.s32 	%p2, %r140, 0;
	@%p2 bra 	$L__BB4_2;
	bra.uni 	$L__BB4_74;
$L__BB4_2:
	and.b32  	%r5, %r140, 7;
	and.b32  	%r6, %r140, 3;
	and.b32  	%r7, %r140, 2147483640;
	and.b32  	%r8, %r140, 1;
	neg.s32 	%r9, %r7;
$L__BB4_3:
	add.s32 	%r11, %r5, -1;
	setp.lt.s32 	%p16, %r424, %r3;
	@%p16 bra 	$L__BB4_4;
	bra.uni 	$L__BB4_64;
$L__BB4_4:
	mul.lo.s32 	%r337, %r424, %r140;
	mul.wide.s32 	%rd95, %r337, 16;
	add.s64 	%rd10, %rd3, %rd95;
	mul.wide.s32 	%rd96, %r424, 4;
	add.s64 	%rd97, %rd2, %rd96;
	ld.global.nc.u32 	%r338, [%rd97];
	mul.lo.s32 	%r339, %r338, %r140;
	cvt.s64.s32 	%rd11, %r339;
	ld.global.nc.u32 	%r340, [%rd97+4];
	mul.lo.s32 	%r341, %r340, %r140;
	cvt.s64.s32 	%rd12, %r341;
	add.s64 	%rd98, %rd4, %rd96;
	ld.global.u32 	%r342, [%rd98];
	mad.lo.s32 	%r344, %r342, 26757677, 1;
	and.b32  	%r345, %r344, 2147483647;
	st.global.u32 	[%rd98], %r345;
	rem.u32 	%r431, %r345, %r140;
	mov.b32 	%r346, -1;
	st.local.v4.u32 	[%rd5], {%r346, %r346, %r346, %r346};
	st.local.v4.u32 	[%rd5+16], {%r346, %r346, %r346, %r346};
	st.local.v4.u32 	[%rd5+32], {%r346, %r346, %r346, %r346};
	st.local.v4.u32 	[%rd5+48], {%r346, %r346, %r346, %r346};
	st.local.v4.u32 	[%rd5+64], {%r346, %r346, %r346, %r346};
	setp.eq.s32 	%p29, %r431, 0;
	@%p29 bra 	$L__BB4_5;
	bra.uni 	$L__BB4_57;
$L__BB4_5:
	shl.b64 	%rd118, %rd11, 4;
	add.s64 	%rd14, %rd1, %rd118;
	setp.lt.u32 	%p35, %r140, 8;
	mov.b32 	%r445, 0;
	@%p35 bra 	$L__BB4_36;
	mov.b32 	%r429, 0;
$L__BB4_7:
	.pragma "nounroll";
	mul.wide.u32 	%rd119, %r429, 16;
	add.s64 	%rd13, %rd14, %rd119;
	ld.global.nc.u32 	%r36, [%rd13];
	mul.wide.s32 	%rd120, %r36, 4;
	add.s64 	%rd121, %rd5, %rd120;
	ld.local.u32 	%r379, [%rd121];
	ld.global.nc.u32 	%r37, [%rd13+4];
	setp.ge.s32 	%p36, %r379, %r37;
	@%p36 bra 	$L__BB4_9;
	mul.wide.u32 	%rd122, %r431, 16;
	add.s64 	%rd123, %rd10, %rd122;
	ld.global.nc.u32 	%r380, [%rd13+8];
	ld.global.nc.u32 	%r381, [%rd13+12];
	st.global.u32 	[%rd123], %r36;
	st.global.u32 	[%rd123+4], %r37;
	st.global.u32 	[%rd123+8], %r380;
	st.global.u32 	[%rd123+12], %r381;
	add.s32 	%r431, %r431, 1;
$L__BB4_9:
	ld.global.nc.u32 	%r40, [%rd13+16];
	mul.wide.s32 	%rd124, %r40, 4;
	add.s64 	%rd125, %rd5, %rd124;
	ld.local.u32 	%r382, [%rd125];
	ld.global.nc.u32 	%r41, [%rd13+20];
	setp.ge.s32 	%p37, %r382, %r41;
	@%p37 bra 	$L__BB4_11;
	mul.wide.u32 	%rd126, %r431, 16;
	add.s64 	%rd127, %rd10, %rd126;
	ld.global.nc.u32 	%r383, [%rd13+24];
	ld.global.nc.u32 	%r384, [%rd13+28];
	st.global.u32 	[%rd127], %r40;
	st.global.u32 	[%rd127+4], %r41;
	st.global.u32 	[%rd127+8], %r383;
	st.global.u32 	[%rd127+12], %r384;
	add.s32 	%r431, %r431, 1;
$L__BB4_11:
	ld.global.nc.u32 	%r44, [%rd13+32];
	mul.wide.s32 	%rd128, %r44, 4;
	add.s64 	%rd129, %rd5, %rd128;
	ld.local.u32 	%r385, [%rd129];
	ld.global.nc.u32 	%r45, [%rd13+36];
	setp.ge.s32 	%p38, %r385, %r45;
	@%p38 bra 	$L__BB4_13;
	mul.wide.u32 	%rd130, %r431, 16;
	add.s64 	%rd131, %rd10, %rd130;
	ld.global.nc.u32 	%r386, [%rd13+40];
	ld.global.nc.u32 	%r387, [%rd13+44];
	st.global.u32 	[%rd131], %r44;
	st.global.u32 	[%rd131+4], %r45;
	st.global.u32 	[%rd131+8], %r386;
	st.global.u32 	[%rd131+12], %r387;
	add.s32 	%r431, %r431, 1;
$L__BB4_13:
	ld.global.nc.u32 	%r48, [%rd13+48];
	mul.wide.s32 	%rd132, %r48, 4;
	add.s64 	%rd133, %rd5, %rd132;
	ld.local.u32 	%r388, [%rd133];
	ld.global.nc.u32 	%r49, [%rd13+52];
	setp.ge.s32 	%p39, %r388, %r49;
	@%p39 bra 	$L__BB4_15;
	mul.wide.u32 	%rd134, %r431, 16;
	add.s64 	%rd135, %rd10, %rd134;
	ld.global.nc.u32 	%r389, [%rd13+56];
	ld.global.nc.u32 	%r390, [%rd13+60];
	st.global.u32 	[%rd135], %r48;
	st.global.u32 	[%rd135+4], %r49;
	st.global.u32 	[%rd135+8], %r389;
	st.global.u32 	[%rd135+12], %r390;
	add.s32 	%r431, %r431, 1;
$L__BB4_15:
	ld.global.nc.u32 	%r52, [%rd13+64];
	mul.wide.s32 	%rd136, %r52, 4;
	add.s64 	%rd137, %rd5, %rd136;
	ld.local.u32 	%r391, [%rd137];
	ld.global.nc.u32 	%r53, [%rd13+68];
	setp.ge.s32 	%p40, %r391, %r53;
	@%p40 bra 	$L__BB4_17;
	mul.wide.u32 	%rd138, %r431, 16;
	add.s64 	%rd139, %rd10, %rd138;
	ld.global.nc.u32 	%r392, [%rd13+72];
	ld.global.nc.u32 	%r393, [%rd13+76];
	st.global.u32 	[%rd139], %r52;
	st.global.u32 	[%rd139+4], %r53;
	st.global.u32 	[%rd139+8], %r392;
	st.global.u32 	[%rd139+12], %r393;
	add.s32 	%r431, %r431, 1;
$L__BB4_17:
	ld.global.nc.u32 	%r56, [%rd13+80];
	mul.wide.s32 	%rd140, %r56, 4;
	add.s64 	%rd141, %rd5, %rd140;
	ld.local.u32 	%r394, [%rd141];
	ld.global.nc.u32 	%r57, [%rd13+84];
	setp.ge.s32 	%p41, %r394, %r57;
	@%p41 bra 	$L__BB4_19;
	mul.wide.u32 	%rd142, %r431, 16;
	add.s64 	%rd143, %rd10, %rd142;
	ld.global.nc.u32 	%r395, [%rd13+88];
	ld.global.nc.u32 	%r396, [%rd13+92];
	st.global.u32 	[%rd143], %r56;
	st.global.u32 	[%rd143+4], %r57;
	st.global.u32 	[%rd143+8], %r395;
	st.global.u32 	[%rd143+12], %r396;
	add.s32 	%r431, %r431, 1;
$L__BB4_19:
	ld.global.nc.u32 	%r60, [%rd13+96];
	mul.wide.s32 	%rd144, %r60, 4;
	add.s64 	%rd145, %rd5, %rd144;
	ld.local.u32 	%r397, [%rd145];
	ld.global.nc.u32 	%r61, [%rd13+100];
	setp.ge.s32 	%p42, %r397, %r61;
	@%p42 bra 	$L__BB4_21;
	mul.wide.u32 	%rd146, %r431, 16;
	add.s64 	%rd147, %rd10, %rd146;
	ld.global.nc.u32 	%r398, [%rd13+104];
	ld.global.nc.u32 	%r399, [%rd13+108];
	st.global.u32 	[%rd147], %r60;
	st.global.u32 	[%rd147+4], %r61;
	st.global.u32 	[%rd147+8], %r398;
	st.global.u32 	[%rd147+12], %r399;
	add.s32 	%r431, %r431, 1;
$L__BB4_21:
	ld.global.nc.u32 	%r64, [%rd13+112];
	mul.wide.s32 	%rd148, %r64, 4;
	add.s64 	%rd149, %rd5, %rd148;
	ld.local.u32 	%r400, [%rd149];
	ld.global.nc.u32 	%r65, [%rd13+116];
	setp.ge.s32 	%p43, %r400, %r65;
	@%p43 bra 	$L__BB4_35;
	mul.wide.u32 	%rd150, %r431, 16;
	add.s64 	%rd151, %rd10, %rd150;
	ld.global.nc.u32 	%r401, [%rd13+120];
	ld.global.nc.u32 	%r402, [%rd13+124];
	st.global.u32 	[%rd151], %r64;
	st.global.u32 	[%rd151+4], %r65;
	st.global.u32 	[%rd151+8], %r401;
	st.global.u32 	[%rd151+12], %r402;
	add.s32 	%r431, %r431, 1;
	bra.uni 	$L__BB4_35;
$L__BB4_23:
	.pragma "nounroll";
	mul.wide.s32 	%rd72, %r426, 16;
	add.s64 	%rd73, %rd3, %rd72;
	mul.wide.s32 	%rd74, %r425, 16;
	add.s64 	%rd75, %rd1, %rd74;
	ld.global.nc.u32 	%r230, [%rd75];
	ld.global.nc.u32 	%r231, [%rd75+4];
	ld.global.nc.u32 	%r232, [%rd75+8];
	ld.global.nc.u32 	%r233, [%rd75+12];
	st.global.u32 	[%rd73], %r230;
	st.global.u32 	[%rd73+4], %r231;
	st.global.u32 	[%rd73+8], %r232;
	st.global.u32 	[%rd73+12], %r233;
	ld.global.nc.u32 	%r234, [%rd75+16];
	ld.global.nc.u32 	%r235, [%rd75+20];
	ld.global.nc.u32 	%r236, [%rd75+24];
	ld.global.nc.u32 	%r237, [%rd75+28];
	st.global.u32 	[%rd73+16], %r234;
	st.global.u32 	[%rd73+20], %r235;
	st.global.u32 	[%rd73+24], %r236;
	st.global.u32 	[%rd73+28], %r237;
	ld.global.nc.u32 	%r238, [%rd75+32];
	ld.global.nc.u32 	%r239, [%rd75+36];
	ld.global.nc.u32 	%r240, [%rd75+40];
	ld.global.nc.u32 	%r241, [%rd75+44];
	st.global.u32 	[%rd73+32], %r238;
	st.global.u32 	[%rd73+36], %r239;
	st.global.u32 	[%rd73+40], %r240;
	st.global.u32 	[%rd73+44], %r241;
	ld.global.nc.u32 	%r242, [%rd75+48];
	ld.global.nc.u32 	%r243, [%rd75+52];
	ld.global.nc.u32 	%r244, [%rd75+56];
	ld.global.nc.u32 	%r245, [%rd75+60];
	st.global.u32 	[%rd73+48], %r242;
	st.global.u32 	[%rd73+52], %r243;
	st.global.u32 	[%rd73+56], %r244;
	st.global.u32 	[%rd73+60], %r245;
	ld.global.nc.u32 	%r246, [%rd75+64];
	ld.global.nc.u32 	%r247, [%rd75+68];
	ld.global.nc.u32 	%r248, [%rd75+72];
	ld.global.nc.u32 	%r249, [%rd75+76];
	st.global.u32 	[%rd73+64], %r246;
	st.global.u32 	[%rd73+68], %r247;
	st.global.u32 	[%rd73+72], %r248;
	st.global.u32 	[%rd73+76], %r249;
	ld.global.nc.u32 	%r250, [%rd75+80];
	ld.global.nc.u32 	%r251, [%rd75+84];
	ld.global.nc.u32 	%r252, [%rd75+88];
	ld.global.nc.u32 	%r253, [%rd75+92];
	st.global.u32 	[%rd73+80], %r250;
	st.global.u32 	[%rd73+84], %r251;
	st.global.u32 	[%rd73+88], %r252;
	st.global.u32 	[%rd73+92], %r253;
	ld.global.nc.u32 	%r254, [%rd75+96];
	ld.global.nc.u32 	%r255, [%rd75+100];
	ld.global.nc.u32 	%r256, [%rd75+104];
	ld.global.nc.u32 	%r257, [%rd75+108];
	st.global.u32 	[%rd73+96], %r254;
	st.global.u32 	[%rd73+100], %r255;
	st.global.u32 	[%rd73+104], %r256;
	st.global.u32 	[%rd73+108], %r257;
	ld.global.nc.u32 	%r258, [%rd75+112];
	ld.global.nc.u32 	%r259, [%rd75+116];
	ld.global.nc.u32 	%r260, [%rd75+120];
	ld.global.nc.u32 	%r261, [%rd75+124];
	st.global.u32 	[%rd73+112], %r258;
	st.global.u32 	[%rd73+116], %r259;
	st.global.u32 	[%rd73+120], %r260;
	st.global.u32 	[%rd73+124], %r261;
	add.s32 	%r427, %r427, 8;
	add.s32 	%r426, %r426, 8;
	add.s32 	%r425, %r425, 8;
	setp.eq.s32 	%p18, %r427, 0;
	mov.u32 	%r453, %r7;
	@%p18 bra 	$L__BB4_65;
	bra.uni 	$L__BB4_23;
$L__BB4_24:
	ld.global.u32 	%r299, [%rd23+4];
	ld.global.u32 	%r300, [%rd23+8];
	ld.global.u32 	%r301, [%rd23+12];
	ld.global.u32 	%r302, [%rd23+20];
	ld.global.u32 	%r303, [%rd23+24];
	ld.global.u32 	%r304, [%rd23+28];
	st.global.u32 	[%rd23], %r115;
	st.global.u32 	[%rd23+4], %r302;
	st.global.u32 	[%rd23+8], %r303;
	st.global.u32 	[%rd23+12], %r304;
	st.global.u32 	[%rd23+16], %r114;
	st.global.u32 	[%rd23+20], %r299;
	st.global.u32 	[%rd23+24], %r300;
	st.global.u32 	[%rd23+28], %r301;
$L__BB4_25:
	mad.lo.s32 	%r18, %r113, 26757677, 1;
	and.b32  	%r305, %r18, 2147483647;
	rem.u32 	%r306, %r305, %r4;
	mul.wide.u32 	%rd91, %r306, 16;
	add.s64 	%rd6, %rd21, %rd91;
	ld.global.u32 	%r19, [%rd6];
	ld.global.u32 	%r20, [%rd6+16];
	setp.eq.s32 	%p25, %r19, %r20;
	@%p25 bra 	$L__BB4_27;
	ld.global.u32 	%r307, [%rd6+4];
	ld.global.u32 	%r308, [%rd6+8];
	ld.global.u32 	%r309, [%rd6+12];
	ld.global.u32 	%r310, [%rd6+20];
	ld.global.u32 	%r311, [%rd6+24];
	ld.global.u32 	%r312, [%rd6+28];
	st.global.u32 	[%rd6], %r20;
	st.global.u32 	[%rd6+4], %r310;
	st.global.u32 	[%rd6+8], %r311;
	st.global.u32 	[%rd6+12], %r312;
	st.global.u32 	[%rd6+16], %r19;
	st.global.u32 	[%rd6+20], %r307;
	st.global.u32 	[%rd6+24], %r308;
	st.global.u32 	[%rd6+28], %r309;
$L__BB4_27:
	mad.lo.s32 	%r21, %r18, 26757677, 1;
	and.b32  	%r313, %r21, 2147483647;
	rem.u32 	%r314, %r313, %r4;
	mul.wide.u32 	%rd92, %r314, 16;
	add.s64 	%rd7, %rd21, %rd92;
	ld.global.u32 	%r22, [%rd7];
	ld.global.u32 	%r23, [%rd7+16];
	setp.eq.s32 	%p26, %r22, %r23;
	@%p26 bra 	$L__BB4_29;
	ld.global.u32 	%r315, [%rd7+4];
	ld.global.u32 	%r316, [%rd7+8];
	ld.global.u32 	%r317, [%rd7+12];
	ld.global.u32 	%r318, [%rd7+20];
	ld.global.u32 	%r319, [%rd7+24];
	ld.global.u32 	%r320, [%rd7+28];
	st.global.u32 	[%rd7], %r23;
	st.global.u32 	[%rd7+4], %r318;
	st.global.u32 	[%rd7+8], %r319;
	st.global.u32 	[%rd7+12], %r320;
	st.global.u32 	[%rd7+16], %r22;
	st.global.u32 	[%rd7+20], %r315;
	st.global.u32 	[%rd7+24], %r316;
	st.global.u32 	[%rd7+28], %r317;
$L__BB4_29:
	mad.lo.s32 	%r24, %r21, 26757677, 1;
	and.b32  	%r321, %r24, 2147483647;
	rem.u32 	%r322, %r321, %r4;
	mul.wide.u32 	%rd93, %r322, 16;
	add.s64 	%rd8, %rd21, %rd93;
	ld.global.u32 	%r25, [%rd8];
	ld.global.u32 	%r26, [%rd8+16];
	setp.eq.s32 	%p27, %r25, %r26;
	@%p27 bra 	$L__BB4_31;
	ld.global.u32 	%r323, [%rd8+4];
	ld.global.u32 	%r324, [%rd8+8];
	ld.global.u32 	%r325, [%rd8+12];
	ld.global.u32 	%r326, [%rd8+20];
	ld.global.u32 	%r327, [%rd8+24];
	ld.global.u32 	%r328, [%rd8+28];
	st.global.u32 	[%rd8], %r26;
	st.global.u32 	[%rd8+4], %r326;
	st.global.u32 	[%rd8+8], %r327;
	st.global.u32 	[%rd8+12], %r328;
	st.global.u32 	[%rd8+16], %r25;
	st.global.u32 	[%rd8+20], %r323;
	st.global.u32 	[%rd8+24], %r324;
	st.global.u32 	[%rd8+28], %r325;
$L__BB4_31:
	mad.lo.s32 	%r329, %r24, 26757677, 1;
	and.b32  	%r27, %r329, 2147483647;
	rem.u32 	%r330, %r27, %r4;
	mul.wide.u32 	%rd94, %r330, 16;
	add.s64 	%rd9, %rd21, %rd94;
	ld.global.u32 	%r28, [%rd9];
	ld.global.u32 	%r29, [%rd9+16];
	setp.eq.s32 	%p28, %r28, %r29;
	@%p28 bra 	$L__BB4_33;
	ld.global.u32 	%r331, [%rd9+4];
	ld.global.u32 	%r332, [%rd9+8];
	ld.global.u32 	%r333, [%rd9+12];
	ld.global.u32 	%r334, [%rd9+20];
	ld.global.u32 	%r335, [%rd9+24];
	ld.global.u32 	%r336, [%rd9+28];
	st.global.u32 	[%rd9], %r29;
	st.global.u32 	[%rd9+4], %r334;
	st.global.u32 	[%rd9+8], %r335;
	st.global.u32 	[%rd9+12], %r336;
	st.global.u32 	[%rd9+16], %r28;
	st.global.u32 	[%rd9+20], %r331;
	st.global.u32 	[%rd9+24], %r332;
	st.global.u32 	[%rd9+28], %r333;
$L__BB4_33:
	st.global.u32 	[%rd22], %r27;
$L__BB4_34:
	add.s32 	%r424, %r424, %r2;
	setp.lt.s32 	%p57, %r424, %r139;
	@%p57 bra 	$L__BB4_3;
	bra.uni 	$L__BB4_95;
$L__BB4_35:
	add.s32 	%r429, %r429, 8;
	setp.eq.s32 	%p44, %r429, %r7;
	mov.u32 	%r445, %r7;
	@%p44 bra 	$L__BB4_36;
	bra.uni 	$L__BB4_7;
$L__BB4_36:
	setp.eq.s32 	%p45, %r5, 0;
	@%p45 bra 	$L__BB4_34;
	setp.lt.u32 	%p46, %r11, 3;
	@%p46 bra 	$L__BB4_47;
	mul.wide.u32 	%rd152, %r445, 16;
	add.s64 	%rd15, %rd14, %rd152;
	ld.global.nc.u32 	%r72, [%rd15];
	mul.wide.s32 	%rd153, %r72, 4;
	add.s64 	%rd154, %rd5, %rd153;
	ld.local.u32 	%r403, [%rd154];
	ld.global.nc.u32 	%r73, [%rd15+4];
	setp.ge.s32 	%p47, %r403, %r73;
	@%p47 bra 	$L__BB4_40;
	mul.wide.u32 	%rd155, %r431, 16;
	add.s64 	%rd156, %rd10, %rd155;
	ld.global.nc.u32 	%r404, [%rd15+8];
	ld.global.nc.u32 	%r405, [%rd15+12];
	st.global.u32 	[%rd156], %r72;
	st.global.u32 	[%rd156+4], %r73;
	st.global.u32 	[%rd156+8], %r404;
	st.global.u32 	[%rd156+12], %r405;
	add.s32 	%r431, %r431, 1;
$L__BB4_40:
	ld.global.nc.u32 	%r76, [%rd15+16];
	mul.wide.s32 	%rd157, %r76, 4;
	add.s64 	%rd158, %rd5, %rd157;
	ld.local.u32 	%r406, [%rd158];
	ld.global.nc.u32 	%r77, [%rd15+20];
	setp.ge.s32 	%p48, %r406, %r77;
	@%p48 bra 	$L__BB4_42;
	mul.wide.u32 	%rd159, %r431, 16;
	add.s64 	%rd160, %rd10, %rd159;
	ld.global.nc.u32 	%r407, [%rd15+24];
	ld.global.nc.u32 	%r408, [%rd15+28];
	st.global.u32 	[%rd160], %r76;
	st.global.u32 	[%rd160+4], %r77;
	st.global.u32 	[%rd160+8], %r407;
	st.global.u32 	[%rd160+12], %r408;
	add.s32 	%r431, %r431, 1;
$L__BB4_42:
	ld.global.nc.u32 	%r80, [%rd15+32];
	mul.wide.s32 	%rd161, %r80, 4;
	add.s64 	%rd162, %rd5, %rd161;
	ld.local.u32 	%r409, [%rd162];
	ld.global.nc.u32 	%r81, [%rd15+36];
	setp.ge.s32 	%p49, %r409, %r81;
	@%p49 bra 	$L__BB4_44;
	mul.wide.u32 	%rd163, %r431, 16;
	add.s64 	%rd164, %rd10, %rd163;
	ld.global.nc.u32 	%r410, [%rd15+40];
	ld.global.nc.u32 	%r411, [%rd15+44];
	st.global.u32 	[%rd164], %r80;
	st.global.u32 	[%rd164+4], %r81;
	st.global.u32 	[%rd164+8], %r410;
	st.global.u32 	[%rd164+12], %r411;
	add.s32 	%r431, %r431, 1;
$L__BB4_44:
	ld.global.nc.u32 	%r84, [%rd15+48];
	mul.wide.s32 	%rd165, %r84, 4;
	add.s64 	%rd166, %rd5, %rd165;
	ld.local.u32 	%r412, [%rd166];
	ld.global.nc.u32 	%r85, [%rd15+52];
	setp.ge.s32 	%p50, %r412, %r85;
	@%p50 bra 	$L__BB4_46;
	mul.wide.u32 	%rd167, %r431, 16;
	add.s64 	%rd168, %rd10, %rd167;
	ld.global.nc.u32 	%r413, [%rd15+56];
	ld.global.nc.u32 	%r414, [%rd15+60];
	st.global.u32 	[%rd168], %r84;
	st.global.u32 	[%rd168+4], %r85;
	st.global.u32 	[%rd168+8], %r413;
	st.global.u32 	[%rd168+12], %r414;
	add.s32 	%r431, %r431, 1;
$L__BB4_46:
	add.s32 	%r445, %r445, 4;
$L__BB4_47:
	setp.eq.s32 	%p51, %r6, 0;
	@%p51 bra 	$L__BB4_34;
	setp.eq.s32 	%p52, %r6, 1;
	@%p52 bra 	$L__BB4_54;
	mul.wide.u32 	%rd169, %r445, 16;
	add.s64 	%rd16, %rd14, %rd169;
	ld.global.nc.u32 	%r91, [%rd16];
	mul.wide.s32 	%rd170, %r91, 4;
	add.s64 	%rd171, %rd5, %rd170;
	ld.local.u32 	%r415, [%rd171];
	ld.global.nc.u32 	%r92, [%rd16+4];
	setp.ge.s32 	%p53, %r415, %r92;
	@%p53 bra 	$L__BB4_51;
	mul.wide.u32 	%rd172, %r431, 16;
	add.s64 	%rd173, %rd10, %rd172;
	ld.global.nc.u32 	%r416, [%rd16+8];
	ld.global.nc.u32 	%r417, [%rd16+12];
	st.global.u32 	[%rd173], %r91;
	st.global.u32 	[%rd173+4], %r92;
	st.global.u32 	[%rd173+8], %r416;
	st.global.u32 	[%rd173+12], %r417;
	add.s32 	%r431, %r431, 1;
$L__BB4_51:
	ld.global.nc.u32 	%r95, [%rd16+16];
	mul.wide.s32 	%rd174, %r95, 4;
	add.s64 	%rd175, %rd5, %rd174;
	ld.local.u32 	%r418, [%rd175];
	ld.global.nc.u32 	%r96, [%rd16+20];
	setp.ge.s32 	%p54, %r418, %r96;
	@%p54 bra 	$L__BB4_53;
	mul.wide.u32 	%rd176, %r431, 16;
	add.s64 	%rd177, %rd10, %rd176;
	ld.global.nc.u32 	%r419, [%rd16+24];
	ld.global.nc.u32 	%r420, [%rd16+28];
	st.global.u32 	[%rd177], %r95;
	st.global.u32 	[%rd177+4], %r96;
	st.global.u32 	[%rd177+8], %r419;
	st.global.u32 	[%rd177+12], %r420;
	add.s32 	%r431, %r431, 1;
$L__BB4_53:
	add.s32 	%r445, %r445, 2;
$L__BB4_54:
	setp.eq.s32 	%p55, %r8, 0;
	@%p55 bra 	$L__BB4_34;
	mul.wide.u32 	%rd178, %r445, 16;
	add.s64 	%rd17, %rd14, %rd178;
	ld.global.nc.u32 	%r102, [%rd17];
	mul.wide.s32 	%rd179, %r102, 4;
	add.s64 	%rd180, %rd5, %rd179;
	ld.local.u32 	%r421, [%rd180];
	ld.global.nc.u32 	%r103, [%rd17+4];
	setp.ge.s32 	%p56, %r421, %r103;
	@%p56 bra 	$L__BB4_34;
	mul.wide.u32 	%rd181, %r431, 16;
	add.s64 	%rd182, %rd10, %rd181;
	ld.global.nc.u32 	%r422, [%rd17+8];
	ld.global.nc.u32 	%r423, [%rd17+12];
	st.global.u32 	[%rd182], %r102;
	st.global.u32 	[%rd182+4], %r103;
	st.global.u32 	[%rd182+8], %r422;
	st.global.u32 	[%rd182+12], %r423;
	bra.uni 	$L__BB4_34;
$L__BB4_57:
	shl.b64 	%rd99, %rd12, 4;
	add.s64 	%rd18, %rd1, %rd99;
	and.b32  	%r104, %r431, 3;
	setp.lt.u32 	%p30, %r431, 4;
	mov.b32 	%r451, 0;
	@%p30 bra 	$L__BB4_60;
	mov.b32 	%r428, 0;
$L__BB4_59:
	mul.wide.u32 	%rd100, %r428, 16;
	add.s64 	%rd101, %rd18, %rd100;
	ld.global.nc.u32 	%r349, [%rd101];
	ld.global.nc.u32 	%r350, [%rd101+4];
	add.s64 	%rd102, %rd10, %rd100;
	ld.global.nc.u32 	%r351, [%rd101+8];
	ld.global.nc.u32 	%r352, [%rd101+12];
	st.global.u32 	[%rd102], %r349;
	st.global.u32 	[%rd102+4], %r350;
	st.global.u32 	[%rd102+8], %r351;
	st.global.u32 	[%rd102+12], %r352;
	mul.wide.s32 	%rd103, %r349, 4;
	add.s64 	%rd104, %rd5, %rd103;
	st.local.u32 	[%rd104], %r350;
	ld.global.nc.u32 	%r353, [%rd101+16];
	ld.global.nc.u32 	%r354, [%rd101+20];
	ld.global.nc.u32 	%r355, [%rd101+24];
	ld.global.nc.u32 	%r356, [%rd101+28];
	st.global.u32 	[%rd102+16], %r353;
	st.global.u32 	[%rd102+20], %r354;
	st.global.u32 	[%rd102+24], %r355;
	st.global.u32 	[%rd102+28], %r356;
	mul.wide.s32 	%rd105, %r353, 4;
	add.s64 	%rd106, %rd5, %rd105;
	st.local.u32 	[%rd106], %r354;
	ld.global.nc.u32 	%r357, [%rd101+32];
	ld.global.nc.u32 	%r358, [%rd101+36];
	ld.global.nc.u32 	%r359, [%rd101+40];
	ld.global.nc.u32 	%r360, [%rd101+44];
	st.global.u32 	[%rd102+32], %r357;
	st.global.u32 	[%rd102+36], %r358;
	st.global.u32 	[%rd102+40], %r359;
	st.global.u32 	[%rd102+44], %r360;
	mul.wide.s32 	%rd107, %r357, 4;
	add.s64 	%rd108, %rd5, %rd107;
	st.local.u32 	[%rd108], %r358;
	ld.global.nc.u32 	%r361, [%rd101+48];
	ld.global.nc.u32 	%r362, [%rd101+52];
	ld.global.nc.u32 	%r363, [%rd101+56];
	ld.global.nc.u32 	%r364, [%rd101+60];
	st.global.u32 	[%rd102+48], %r361;
	st.global.u32 	[%rd102+52], %r362;
	st.global.u32 	[%rd102+56], %r363;
	st.global.u32 	[%rd102+60], %r364;
	mul.wide.s32 	%rd109, %r361, 4;
	add.s64 	%rd110, %rd5, %rd109;
	st.local.u32 	[%rd110], %r362;
	add.s32 	%r428, %r428, 4;
	and.b32  	%r451, %r431, 2147483644;
	setp.eq.s32 	%p31, %r428, %r451;
	@%p31 bra 	$L__BB4_60;
	bra.uni 	$L__BB4_59;
$L__BB4_60:
	setp.eq.s32 	%p32, %r104, 0;
	@%p32 bra 	$L__BB4_5;
	mul.wide.u32 	%rd111, %r451, 16;
	add.s64 	%rd19, %rd18, %rd111;
	ld.global.nc.u32 	%r365, [%rd19];
	ld.global.nc.u32 	%r366, [%rd19+4];
	add.s64 	%rd20, %rd10, %rd111;
	ld.global.nc.u32 	%r367, [%rd19+8];
	ld.global.nc.u32 	%r368, [%rd19+12];
	st.global.u32 	[%rd20], %r365;
	st.global.u32 	[%rd20+4], %r366;
	st.global.u32 	[%rd20+8], %r367;
	st.global.u32 	[%rd20+12], %r368;
	mul.wide.s32 	%rd112, %r365, 4;
	add.s64 	%rd113, %rd5, %rd112;
	st.local.u32 	[%rd113], %r366;
	setp.eq.s32 	%p33, %r104, 1;
	@%p33 bra 	$L__BB4_5;
	ld.global.nc.u32 	%r369, [%rd19+16];
	ld.global.nc.u32 	%r370, [%rd19+20];
	ld.global.nc.u32 	%r371, [%rd19+24];
	ld.global.nc.u32 	%r372, [%rd19+28];
	st.global.u32 	[%rd20+16], %r369;
	st.global.u32 	[%rd20+20], %r370;
	st.global.u32 	[%rd20+24], %r371;
	st.global.u32 	[%rd20+28], %r372;
	mul.wide.s32 	%rd114, %r369, 4;
	add.s64 	%rd115, %rd5, %rd114;
	st.local.u32 	[%rd115], %r370;
	setp.eq.s32 	%p34, %r104, 2;
	@%p34 bra 	$L__BB4_5;
	ld.global.nc.u32 	%r373, [%rd19+32];
	ld.global.nc.u32 	%r374, [%rd19+36];
	ld.global.nc.u32 	%r375, [%rd19+40];
	ld.global.nc.u32 	%r376, [%rd19+44];
	st.global.u32 	[%rd20+32], %r373;
	st.global.u32 	[%rd20+36], %r374;
	st.global.u32 	[%rd20+40], %r375;
	st.global.u32 	[%rd20+44], %r376;
	mul.wide.s32 	%rd116, %r373, 4;
	add.s64 	%rd117, %rd5, %rd116;
	st.local.u32 	[%rd117], %r374;
	bra.uni 	$L__BB4_5;
$L__BB4_64:
	setp.lt.u32 	%p17, %r140, 8;
	mul.lo.s32 	%r106, %r424, %r140;
	mul.wide.s32 	%rd70, %r424, 4;
	add.s64 	%rd71, %rd2, %rd70;
	ld.global.nc.u32 	%r229, [%rd71];
	mul.lo.s32 	%r107, %r229, %r140;
	mov.b32 	%r453, 0;
	mov.u32 	%r425, %r107;
	mov.u32 	%r426, %r106;
	mov.u32 	%r427, %r9;
	@%p17 bra 	$L__BB4_65;
	bra.uni 	$L__BB4_23;
$L__BB4_65:
	setp.eq.s32 	%p19, %r5, 0;
	@%p19 bra 	$L__BB4_73;
	setp.lt.u32 	%p20, %r11, 3;
	@%p20 bra 	$L__BB4_68;
	add.s32 	%r262, %r453, %r106;
	mul.wide.s32 	%rd76, %r262, 16;
	add.s64 	%rd77, %rd3, %rd76;
	add.s32 	%r263, %r107, %r453;
	mul.wide.s32 	%rd78, %r263, 16;
	add.s64 	%rd79, %rd1, %rd78;
	ld.global.nc.u32 	%r264, [%rd79];
	ld.global.nc.u32 	%r265, [%rd79+4];
	ld.global.nc.u32 	%r266, [%rd79+8];
	ld.global.nc.u32 	%r267, [%rd79+12];
	st.global.u32 	[%rd77], %r264;
	st.global.u32 	[%rd77+4], %r265;
	st.global.u32 	[%rd77+8], %r266;
	st.global.u32 	[%rd77+12], %r267;
	ld.global.nc.u32 	%r268, [%rd79+16];
	ld.global.nc.u32 	%r269, [%rd79+20];
	ld.global.nc.u32 	%r270, [%rd79+24];
	ld.global.nc.u32 	%r271, [%rd79+28];
	st.global.u32 	[%rd77+16], %r268;
	st.global.u32 	[%rd77+20], %r269;
	st.global.u32 	[%rd77+24], %r270;
	st.global.u32 	[%rd77+28], %r271;
	ld.global.nc.u32 	%r272, [%rd79+32];
	ld.global.nc.u32 	%r273, [%rd79+36];
	ld.global.nc.u32 	%r274, [%rd79+40];
	ld.global.nc.u32 	%r275, [%rd79+44];
	st.global.u32 	[%rd77+32], %r272;
	st.global.u32 	[%rd77+36], %r273;
	st.global.u32 	[%rd77+40], %r274;
	st.global.u32 	[%rd77+44], %r275;
	ld.global.nc.u32 	%r276, [%rd79+48];
	ld.global.nc.u32 	%r277, [%rd79+52];
	ld.global.nc.u32 	%r278, [%rd79+56];
	ld.global.nc.u32 	%r279, [%rd79+60];
	st.global.u32 	[%rd77+48], %r276;
	st.global.u32 	[%rd77+52], %r277;
	st.global.u32 	[%rd77+56], %r278;
	st.global.u32 	[%rd77+60], %r279;
	add.s32 	%r453, %r453, 4;
$L__BB4_68:
	setp.eq.s32 	%p21, %r6, 0;
	@%p21 bra 	$L__BB4_73;
	setp.eq.s32 	%p22, %r6, 1;
	@%p22 bra 	$L__BB4_71;
	add.s32 	%r280, %r453, %r106;
	mul.wide.s32 	%rd80, %r280, 16;
	add.s64 	%rd81, %rd3, %rd80;
	add.s32 	%r281, %r107, %r453;
	mul.wide.s32 	%rd82, %r281, 16;
	add.s64 	%rd83, %rd1, %rd82;
	ld.global.nc.u32 	%r282, [%rd83];
	ld.global.nc.u32 	%r283, [%rd83+4];
	ld.global.nc.u32 	%r284, [%rd83+8];
	ld.global.nc.u32 	%r285, [%rd83+12];
	st.global.u32 	[%rd81], %r282;
	st.global.u32 	[%rd81+4], %r283;
	st.global.u32 	[%rd81+8], %r284;
	st.global.u32 	[%rd81+12], %r285;
	ld.global.nc.u32 	%r286, [%rd83+16];
	ld.global.nc.u32 	%r287, [%rd83+20];
	ld.global.nc.u32 	%r288, [%rd83+24];
	ld.global.nc.u32 	%r289, [%rd83+28];
	st.global.u32 	[%rd81+16], %r286;
	st.global.u32 	[%rd81+20], %r287;
	st.global.u32 	[%rd81+24], %r288;
	st.global.u32 	[%rd81+28], %r289;
	add.s32 	%r453, %r453, 2;
$L__BB4_71:
	setp.eq.s32 	%p23, %r8, 0;
	@%p23 bra 	$L__BB4_73;
	add.s32 	%r290, %r453, %r106;
	mul.wide.s32 	%rd84, %r290, 16;
	add.s64 	%rd85, %rd3, %rd84;
	add.s32 	%r291, %r107, %r453;
	mul.wide.s32 	%rd86, %r291, 16;
	add.s64 	%rd87, %rd1, %rd86;
	ld.global.nc.u32 	%r292, [%rd87];
	ld.global.nc.u32 	%r293, [%rd87+4];
	ld.global.nc.u32 	%r294, [%rd87+8];
	ld.global.nc.u32 	%r295, [%rd87+12];
	st.global.u32 	[%rd85], %r292;
	st.global.u32 	[%rd85+4], %r293;
	st.global.u32 	[%rd85+8], %r294;
	st.global.u32 	[%rd85+12], %r295;
$L__BB4_73:
	mul.wide.s32 	%rd88, %r106, 16;
	add.s64 	%rd21, %rd3, %rd88;
	mul.wide.s32 	%rd89, %r424, 4;
	add.s64 	%rd22, %rd4, %rd89;
	ld.global.u32 	%r296, [%rd22];
	mad.lo.s32 	%r113, %r296, 26757677, 1;
	and.b32  	%r297, %r113, 2147483647;
	rem.u32 	%r298, %r297, %r4;
	mul.wide.u32 	%rd90, %r298, 16;
	add.s64 	%rd23, %rd21, %rd90;
	ld.global.u32 	%r114, [%rd23];
	ld.global.u32 	%r115, [%rd23+16];
	setp.eq.s32 	%p24, %r114, %r115;
	@%p24 bra 	$L__BB4_25;
	bra.uni 	$L__BB4_24;
$L__BB4_74:
	setp.ge.s32 	%p3, %r424, %r3;
	@%p3 bra 	$L__BB4_83;
	mul.lo.s32 	%r191, %r424, %r140;
	cvt.s64.s32 	%rd24, %r191;
	mul.wide.s32 	%rd48, %r424, 4;
	add.s64 	%rd49, %rd2, %rd48;
	ld.global.nc.u32 	%r192, [%rd49+4];
	mul.lo.s32 	%r193, %r192, %r140;
	cvt.s64.s32 	%rd25, %r193;
	add.s64 	%rd50, %rd4, %rd48;
	ld.global.u32 	%r194, [%rd50];
	mad.lo.s32 	%r196, %r194, 26757677, 1;
	and.b32  	%r197, %r196, 2147483647;
	st.global.u32 	[%rd50], %r197;
	rem.u32 	%r117, %r197, %r140;
	setp.eq.s32 	%p9, %r117, 0;
	@%p9 bra 	$L__BB4_94;
	shl.b64 	%rd51, %rd25, 4;
	add.s64 	%rd26, %rd1, %rd51;
	and.b32  	%r118, %r117, 3;
	setp.lt.u32 	%p10, %r117, 4;
	mov.b32 	%r456, 0;
	@%p10 bra 	$L__BB4_79;
	and.b32  	%r456, %r117, 2147483644;
	mov.b32 	%r457, 0;
$L__BB4_78:
	cvt.u64.u32 	%rd52, %r457;
	mul.wide.u32 	%rd53, %r457, 16;
	add.s64 	%rd54, %rd26, %rd53;
	ld.global.nc.u32 	%r200, [%rd54];
	ld.global.nc.u32 	%r201, [%rd54+4];
	add.s64 	%rd55, %rd24, %rd52;
	shl.b64 	%rd56, %rd55, 4;
	add.s64 	%rd57, %rd3, %rd56;
	ld.global.nc.u32 	%r202, [%rd54+8];
	ld.global.nc.u32 	%r203, [%rd54+12];
	st.global.u32 	[%rd57], %r200;
	st.global.u32 	[%rd57+4], %r201;
	st.global.u32 	[%rd57+8], %r202;
	st.global.u32 	[%rd57+12], %r203;
	mul.wide.s32 	%rd58, %r200, 4;
	add.s64 	%rd59, %rd5, %rd58;
	st.local.u32 	[%rd59], %r201;
	ld.global.nc.u32 	%r204, [%rd54+16];
	ld.global.nc.u32 	%r205, [%rd54+20];
	ld.global.nc.u32 	%r206, [%rd54+24];
	ld.global.nc.u32 	%r207, [%rd54+28];
	st.global.u32 	[%rd57+16], %r204;
	st.global.u32 	[%rd57+20], %r205;
	st.global.u32 	[%rd57+24], %r206;
	st.global.u32 	[%rd57+28], %r207;
	mul.wide.s32 	%rd60, %r204, 4;
	add.s64 	%rd61, %rd5, %rd60;
	st.local.u32 	[%rd61], %r205;
	ld.global.nc.u32 	%r208, [%rd54+32];
	ld.global.nc.u32 	%r209, [%rd54+36];
	ld.global.nc.u32 	%r210, [%rd54+40];
	ld.global.nc.u32 	%r211, [%rd54+44];
	st.global.u32 	[%rd57+32], %r208;
	st.global.u32 	[%rd57+36], %r209;
	st.global.u32 	[%rd57+40], %r210;
	st.global.u32 	[%rd57+44], %r211;
	mul.wide.s32 	%rd62, %r208, 4;
	add.s64 	%rd63, %rd5, %rd62;
	st.local.u32 	[%rd63], %r209;
	ld.global.nc.u32 	%r212, [%rd54+48];
	ld.global.nc.u32 	%r213, [%rd54+52];
	ld.global.nc.u32 	%r214, [%rd54+56];
	ld.global.nc.u32 	%r215, [%rd54+60];
	st.global.u32 	[%rd57+48], %r212;
	st.global.u32 	[%rd57+52], %r213;
	st.global.u32 	[%rd57+56], %r214;
	st.global.u32 	[%rd57+60], %r215;
	mul.wide.s32 	%rd64, %r212, 4;
	add.s64 	%rd65, %rd5, %rd64;
	st.local.u32 	[%rd65], %r213;
	add.s32 	%r457, %r457, 4;
	setp.eq.s32 	%p11, %r457, %r456;
	@%p11 bra 	$L__BB4_79;
	bra.uni 	$L__BB4_78;
$L__BB4_79:
	setp.eq.s32 	%p12, %r118, 0;
	@%p12 bra 	$L__BB4_94;
	cvt.u64.u32 	%rd66, %r456;
	mul.wide.u32 	%rd67, %r456, 16;
	add.s64 	%rd27, %rd26, %rd67;
	ld.global.nc.u32 	%r216, [%rd27];
	ld.global.nc.u32 	%r217, [%rd27+4];
	add.s64 	%rd68, %rd24, %rd66;
	shl.b64 	%rd69, %rd68, 4;
	add.s64 	%rd28, %rd3, %rd69;
	ld.global.nc.u32 	%r218, [%rd27+8];
	ld.global.nc.u32 	%r219, [%rd27+12];
	st.global.u32 	[%rd28], %r216;
	st.global.u32 	[%rd28+4], %r217;
	st.global.u32 	[%rd28+8], %r218;
	st.global.u32 	[%rd28+12], %r219;
	setp.eq.s32 	%p13, %r118, 1;
	@%p13 bra 	$L__BB4_94;
	ld.global.nc.u32 	%r220, [%rd27+16];
	ld.global.nc.u32 	%r221, [%rd27+20];
	ld.global.nc.u32 	%r222, [%rd27+24];
	ld.global.nc.u32 	%r223, [%rd27+28];
	st.global.u32 	[%rd28+16], %r220;
	st.global.u32 	[%rd28+20], %r221;
	st.global.u32 	[%rd28+24], %r222;
	st.global.u32 	[%rd28+28], %r223;
	setp.eq.s32 	%p14, %r118, 2;
	@%p14 bra 	$L__BB4_94;
	ld.global.nc.u32 	%r224, [%rd27+32];
	ld.global.nc.u32 	%r225, [%rd27+36];
	ld.global.nc.u32 	%r226, [%rd27+40];
	ld.global.nc.u32 	%r227, [%rd27+44];
	st.global.u32 	[%rd28+32], %r224;
	st.global.u32 	[%rd28+36], %r225;
	st.global.u32 	[%rd28+40], %r226;
	st.global.u32 	[%rd28+44], %r227;
	bra.uni 	$L__BB4_94;
$L__BB4_83:
	mul.lo.s32 	%r149, %r424, %r140;
	mul.wide.s32 	%rd41, %r149, 16;
	add.s64 	%rd29, %rd3, %rd41;
	mul.wide.s32 	%rd42, %r424, 4;
	add.s64 	%rd30, %rd4, %rd42;
	ld.global.u32 	%r150, [%rd30];
	mad.lo.s32 	%r123, %r150, 26757677, 1;
	and.b32  	%r151, %r123, 2147483647;
	rem.u32 	%r152, %r151, %r4;
	mul.wide.u32 	%rd43, %r152, 16;
	add.s64 	%rd31, %rd29, %rd43;
	ld.global.u32 	%r124, [%rd31];
	ld.global.u32 	%r125, [%rd31+16];
	setp.eq.s32 	%p4, %r124, %r125;
	@%p4 bra 	$L__BB4_85;
	ld.global.u32 	%r153, [%rd31+4];
	ld.global.u32 	%r154, [%rd31+8];
	ld.global.u32 	%r155, [%rd31+12];
	ld.global.u32 	%r156, [%rd31+20];
	ld.global.u32 	%r157, [%rd31+24];
	ld.global.u32 	%r158, [%rd31+28];
	st.global.u32 	[%rd31], %r125;
	st.global.u32 	[%rd31+4], %r156;
	st.global.u32 	[%rd31+8], %r157;
	st.global.u32 	[%rd31+12], %r158;
	st.global.u32 	[%rd31+16], %r124;
	st.global.u32 	[%rd31+20], %r153;
	st.global.u32 	[%rd31+24], %r154;
	st.global.u32 	[%rd31+28], %r155;
$L__BB4_85:
	mad.lo.s32 	%r126, %r123, 26757677, 1;
	and.b32  	%r159, %r126, 2147483647;
	rem.u32 	%r160, %r159, %r4;
	mul.wide.u32 	%rd44, %r160, 16;
	add.s64 	%rd32, %rd29, %rd44;
	ld.global.u32 	%r127, [%rd32];
	ld.global.u32 	%r128, [%rd32+16];
	setp.eq.s32 	%p5, %r127, %r128;
	@%p5 bra 	$L__BB4_87;
	ld.global.u32 	%r161, [%rd32+4];
	ld.global.u32 	%r162, [%rd32+8];
	ld.global.u32 	%r163, [%rd32+12];
	ld.global.u32 	%r164, [%rd32+20];
	ld.global.u32 	%r165, [%rd32+24];
	ld.global.u32 	%r166, [%rd32+28];
	st.global.u32 	[%rd32], %r128;
	st.global.u32 	[%rd32+4], %r164;
	st.global.u32 	[%rd32+8], %r165;
	st.global.u32 	[%rd32+12], %r166;
	st.global.u32 	[%rd32+16], %r127;
	st.global.u32 	[%rd32+20], %r161;
	st.global.u32 	[%rd32+24], %r162;
	st.global.u32 	[%rd32+28], %r163;
$L__BB4_87:
	mad.lo.s32 	%r129, %r126, 26757677, 1;
	and.b32  	%r167, %r129, 2147483647;
	rem.u32 	%r168, %r167, %r4;
	mul.wide.u32 	%rd45, %r168, 16;
	add.s64 	%rd33, %rd29, %rd45;
	ld.global.u32 	%r130, [%rd33];
	ld.global.u32 	%r131, [%rd33+16];
	setp.eq.s32 	%p6, %r130, %r131;
	@%p6 bra 	$L__BB4_89;
	ld.global.u32 	%r169, [%rd33+4];
	ld.global.u32 	%r170, [%rd33+8];
	ld.global.u32 	%r171, [%rd33+12];
	ld.global.u32 	%r172, [%rd33+20];
	ld.global.u32 	%r173, [%rd33+24];
	ld.global.u32 	%r174, [%rd33+28];
	st.global.u32 	[%rd33], %r131;
	st.global.u32 	[%rd33+4], %r172;
	st.global.u32 	[%rd33+8], %r173;
	st.global.u32 	[%rd33+12], %r174;
	st.global.u32 	[%rd33+16], %r130;
	st.global.u32 	[%rd33+20], %r169;
	st.global.u32 	[%rd33+24], %r170;
	st.global.u32 	[%rd33+28], %r171;
$L__BB4_89:
	mad.lo.s32 	%r132, %r129, 26757677, 1;
	and.b32  	%r175, %r132, 2147483647;
	rem.u32 	%r176, %r175, %r4;
	mul.wide.u32 	%rd46, %r176, 16;
	add.s64 	%rd34, %rd29, %rd46;
	ld.global.u32 	%r133, [%rd34];
	ld.global.u32 	%r134, [%rd34+16];
	setp.eq.s32 	%p7, %r133, %r134;
	@%p7 bra 	$L__BB4_91;
	ld.global.u32 	%r177, [%rd34+4];
	ld.global.u32 	%r178, [%rd34+8];
	ld.global.u32 	%r179, [%rd34+12];
	ld.global.u32 	%r180, [%rd34+20];
	ld.global.u32 	%r181, [%rd34+24];
	ld.global.u32 	%r182, [%rd34+28];
	st.global.u32 	[%rd34], %r134;
	st.global.u32 	[%rd34+4], %r180;
	st.global.u32 	[%rd34+8], %r181;
	st.global.u32 	[%rd34+12], %r182;
	st.global.u32 	[%rd34+16], %r133;
	st.global.u32 	[%rd34+20], %r177;
	st.global.u32 	[%rd34+24], %r178;
	st.global.u32 	[%rd34+28], %r179;
$L__BB4_91:
	mad.lo.s32 	%r183, %r132, 26757677, 1;
	and.b32  	%r135, %r183, 2147483647;
	rem.u32 	%r184, %r135, %r4;
	mul.wide.u32 	%rd47, %r184, 16;
	add.s64 	%rd35, %rd29, %rd47;
	ld.global.u32 	%r136, [%rd35];
	ld.global.u32 	%r137, [%rd35+16];
	setp.eq.s32 	%p8, %r136, %r137;
	@%p8 bra 	$L__BB4_93;
	ld.global.u32 	%r185, [%rd35+4];
	ld.global.u32 	%r186, [%rd35+8];
	ld.global.u32 	%r187, [%rd35+12];
	ld.global.u32 	%r188, [%rd35+20];
	ld.global.u32 	%r189, [%rd35+24];
	ld.global.u32 	%r190, [%rd35+28];
	st.global.u32 	[%rd35], %r137;
	st.global.u32 	[%rd35+4], %r188;
	st.global.u32 	[%rd35+8], %r189;
	st.global.u32 	[%rd35+12], %r190;
	st.global.u32 	[%rd35+16], %r136;
	st.global.u32 	[%rd35+20], %r185;
	st.global.u32 	[%rd35+24], %r186;
	st.global.u32 	[%rd35+28], %r187;
$L__BB4_93:
	st.global.u32 	[%rd30], %r135;
$L__BB4_94:
	add.s32 	%r424, %r424, %r2;
	setp.lt.s32 	%p15, %r424, %r139;
	@%p15 bra 	$L__BB4_74;
$L__BB4_95:
	ret;

}
	// .globl	_Z20stage_2_breed_kernelPKiPK4GenePS1_iiP3JobPj
.visible .entry _Z20stage_2_breed_kernelPKiPK4GenePS1_iiP3JobPj(
	.param .u64 .ptr .align 1 _Z20stage_2_breed_kernelPKiPK4GenePS1_iiP3JobPj_param_0,
	.param .u64 .ptr .align 1 _Z20stage_2_breed_kernelPKiPK4GenePS1_iiP3JobPj_param_1,
	.param .u64 .ptr .align 1 _Z20stage_2_breed_kernelPKiPK4GenePS1_iiP3JobPj_param_2,
	.param .u32 _Z20stage_2_breed_kernelPKiPK4GenePS1_iiP3JobPj_param_3,
	.param .u32 _Z20stage_2_breed_kernelPKiPK4GenePS1_iiP3JobPj_param_4,
	.param .u64 .ptr .align 1 _Z20stage_2_breed_kernelPKiPK4GenePS1_iiP3JobPj_param_5,
	.param .u64 .ptr .align 1 _Z20stage_2_breed_kernelPKiPK4GenePS1_iiP3JobPj_param_6
)
{
	.local .align 16 .b8 	__local_depot5[1600];
	.reg .b64 	%SP;
	.reg .b64 	%SPL;
	.reg .pred 	%p<65>;
	.reg .b32 	%r<618>;
	.reg .b64 	%rd<441>;

	mov.u64 	%SPL, __local_depot5;
	ld.param.u64 	%rd33, [_Z20stage_2_breed_kernelPKiPK4GenePS1_iiP3JobPj_param_1];
	ld.param.u64 	%rd34, [_Z20stage_2_breed_kernelPKiPK4GenePS1_iiP3JobPj_param_2];
	ld.param.u32 	%r133, [_Z20stage_2_breed_kernelPKiPK4GenePS1_iiP3JobPj_param_3];
	ld.param.u32 	%r134, [_Z20stage_2_breed_kernelPKiPK4GenePS1_iiP3JobPj_param_4];
	cvta.to.global.u64 	%rd1, %rd33;
	cvta.to.global.u64 	%rd2, %rd34;
	add.u64 	%rd3, %SPL, 0;
	add.u64 	%rd4, %SPL, 0;
	mov.u32 	%r135, %ctaid.x;
	mov.u32 	%r136, %ntid.x;
	mov.u32 	%r137, %tid.x;
	mad.lo.s32 	%r579, %r135, %r136, %r137;
	setp.ge.s32 	%p1, %r579, %r133;
	@%p1 bra 	$L__BB5_104;
	shl.b32 	%r138, %r133, 2;
	mul.hi.s32 	%r139, %r138, 1717986919;
	shr.u32 	%r140, %r139, 31;
	shr.s32 	%r141, %r139, 2;
	add.s32 	%r2, %r141, %r140;
	shl.b32 	%r142, %r133, 3;
	mul.hi.s32 	%r143, %r142, 1717986919;
	shr.u32 	%r144, %r143, 31;
	shr.s32 	%r145, %r143, 2;
	add.s32 	%r3, %r145, %r144;
	mul.lo.s32 	%r146, %r133, 9;
	mul.hi.s32 	%r147, %r146, 1717986919;
	shr.u32 	%r148, %r147, 31;
	shr.s32 	%r149, %r147, 2;
	add.s32 	%r4, %r149, %r148;
	add.s32 	%r5, %r134, -1;
	and.b32  	%r6, %r134, 7;
	and.b32  	%r7, %r134, 3;
	and.b32  	%r8, %r134, 15;
	and.b32  	%r9, %r134, 2147483640;
	and.b32  	%r10, %r134, 1;
$L__BB5_2:
	ld.param.u64 	%rd438, [_Z20stage_2_breed_kernelPKiPK4GenePS1_iiP3JobPj_param_0];
	cvta.to.global.u64 	%rd5, %rd438;
	setp.ge.s32 	%p2, %r579, %r2;
	@%p2 bra 	$L__BB5_28;
	setp.lt.s32 	%p47, %r134, 1;
	mul.wide.s32 	%rd200, %r579, 4;
	add.s64 	%rd201, %rd5, %rd200;
	ld.global.nc.u32 	%r401, [%rd201];
	mul.lo.s32 	%r402, %r401, %r134;
	cvt.s64.s32 	%rd6, %r402;
	ld.global.nc.u32 	%r403, [%rd201+4];
	mul.lo.s32 	%r404, %r403, %r134;
	cvt.s64.s32 	%rd7, %r404;
	@%p47 bra 	$L__BB5_103;
	shl.b64 	%rd202, %rd7, 4;
	add.s64 	%rd8, %rd1, %rd202;
	setp.lt.u32 	%p48, %r5, 15;
	mov.b32 	%r581, 0;
	@%p48 bra 	$L__BB5_7;
	mov.b32 	%r583, 0;
$L__BB5_6:
	.pragma "nounroll";
	mul.wide.u32 	%rd203, %r583, 16;
	add.s64 	%rd204, %rd8, %rd203;
	ld.global.nc.u32 	%r407, [%rd204];
	ld.global.nc.u32 	%r408, [%rd204+4];
	mul.wide.s32 	%rd205, %r407, 80;
	add.s64 	%rd206, %rd4, %rd205;
	mul.wide.s32 	%rd207, %r408, 4;
	add.s64 	%rd208, %rd206, %rd207;
	st.local.u32 	[%rd208], %r583;
	add.s32 	%r409, %r583, 1;
	ld.global.nc.u32 	%r410, [%rd204+16];
	ld.global.nc.u32 	%r411, [%rd204+20];
	mul.wide.s32 	%rd209, %r410, 80;
	add.s64 	%rd210, %rd4, %rd209;
	mul.wide.s32 	%rd211, %r411, 4;
	add.s64 	%rd212, %rd210, %rd211;
	st.local.u32 	[%rd212], %r409;
	add.s32 	%r412, %r583, 2;
	ld.global.nc.u32 	%r413, [%rd204+32];
	ld.global.nc.u32 	%r414, [%rd204+36];
	mul.wide.s32 	%rd213, %r413, 80;
	add.s64 	%rd214, %rd4, %rd213;
	mul.wide.s32 	%rd215, %r414, 4;
	add.s64 	%rd216, %rd214, %rd215;
	st.local.u32 	[%rd216], %r412;
	add.s32 	%r415, %r583, 3;
	ld.global.nc.u32 	%r416, [%rd204+48];
	ld.global.nc.u32 	%r417, [%rd204+52];
	mul.wide.s32 	%rd217, %r416, 80;
	add.s64 	%rd218, %rd4, %rd217;
	mul.wide.s32 	%rd219, %r417, 4;
	add.s64 	%rd220, %rd218, %rd219;
	st.local.u32 	[%rd220], %r415;
	add.s32 	%r418, %r583, 4;
	ld.global.nc.u32 	%r419, [%rd204+64];
	ld.global.nc.u32 	%r420, [%rd204+68];
	mul.wide.s32 	%rd221, %r419, 80;
	add.s64 	%rd222, %rd4, %rd221;
	mul.wide.s32 	%rd223, %r420, 4;
	add.s64 	%rd224, %rd222, %rd223;
	st.local.u32 	[%rd224], %r418;
	add.s32 	%r421, %r583, 5;
	ld.global.nc.u32 	%r422, [%rd204+80];
	ld.global.nc.u32 	%r423, [%rd204+84];
	mul.wide.s32 	%rd225, %r422, 80;
	add.s64 	%rd226, %rd4, %rd225;
	mul.wide.s32 	%rd227, %r423, 4;
	add.s64 	%rd228, %rd226, %rd227;
	st.local.u32 	[%rd228], %r421;
	add.s32 	%r424, %r583, 6;
	ld.global.nc.u32 	%r425, [%rd204+96];
	ld.global.nc.u32 	%r426, [%rd204+100];
	mul.wide.s32 	%rd229, %r425, 80;
	add.s64 	%rd230, %rd4, %rd229;
	mul.wide.s32 	%rd231, %r426, 4;
	add.s64 	%rd232, %rd230, %rd231;
	st.local.u32 	[%rd232], %r424;
	add.s32 	%r427, %r583, 7;
	ld.global.nc.u32 	%r428, [%rd204+112];
	ld.global.nc.u32 	%r429, [%rd204+116];
	mul.wide.s32 	%rd233, %r428, 80;
	add.s64 	%rd234, %rd4, %rd233;
	mul.wide.s32 	%rd235, %r429, 4;
	add.s64 	%rd236, %rd234, %rd235;
	st.local.u32 	[%rd236], %r427;
	add.s32 	%r430, %r583, 8;
	ld.global.nc.u32 	%r431, [%rd204+128];
	ld.global.nc.u32 	%r432, [%rd204+132];
	mul.wide.s32 	%rd237, %r431, 80;
	add.s64 	%rd238, %rd4, %rd237;
	mul.wide.s32 	%rd239, %r432, 4;
	add.s64 	%rd240, %rd238, %rd239;
	st.local.u32 	[%rd240], %r430;
	add.s32 	%r433, %r583, 9;
	ld.global.nc.u32 	%r434, [%rd204+144];
	ld.global.nc.u32 	%r435, [%rd204+148];
	mul.wide.s32 	%rd241, %r434, 80;
	add.s64 	%rd242, %rd4, %rd241;
	mul.wide.s32 	%rd243, %r435, 4;
	add.s64 	%rd244, %rd242, %rd243;
	st.local.u32 	[%rd244], %r433;
	add.s32 	%r436, %r583, 10;
	ld.global.nc.u32 	%r437, [%rd204+160];
	ld.global.nc.u32 	%r438, [%rd204+164];
	mul.wide.s32 	%rd245, %r437, 80;
	add.s64 	%rd246, %rd4, %rd245;
	mul.wide.s32 	%rd247, %r438, 4;
	add.s64 	%rd248, %rd246, %rd247;
	st.local.u32 	[%rd248], %r436;
	add.s32 	%r439, %r583, 11;
	ld.global.nc.u32 	%r440, [%rd204+176];
	ld.global.nc.u32 	%r441, [%rd204+180];
	mul.wide.s32 	%rd249, %r440, 80;
	add.s64 	%rd250, %rd4, %rd249;
	mul.wide.s32 	%rd251, %r441, 4;
	add.s64 	%rd252, %rd250, %rd251;
	st.local.u32 	[%rd252], %r439;
	add.s32 	%r442, %r583, 12;
	ld.global.nc.u32 	%r443, [%rd204+192];
	ld.global.nc.u32 	%r444, [%rd204+196];
	mul.wide.s32 	%rd253, %r443, 80;
	add.s64 	%rd254, %rd4, %rd253;
	mul.wide.s32 	%rd255, %r444, 4;
	add.s64 	%rd256, %rd254, %rd255;
	st.local.u32 	[%rd256], %r442;
	add.s32 	%r445, %r583, 13;
	ld.global.nc.u32 	%r446, [%rd204+208];
	ld.global.nc.u32 	%r447, [%rd204+212];
	mul.wide.s32 	%rd257, %r446, 80;
	add.s64 	%rd258, %rd4, %rd257;
	mul.wide.s32 	%rd259, %r447, 4;
	add.s64 	%rd260, %rd258, %rd259;
	st.local.u32 	[%rd260], %r445;
	add.s32 	%r448, %r583, 14;
	ld.global.nc.u32 	%r449, [%rd204+224];
	ld.global.nc.u32 	%r450, [%rd204+228];
	mul.wide.s32 	%rd261, %r449, 80;
	add.s64 	%rd262, %rd4, %rd261;
	mul.wide.s32 	%rd263, %r450, 4;
	add.s64 	%rd264, %rd262, %rd263;
	st.local.u32 	[%rd264], %r448;
	add.s32 	%r451, %r583, 15;
	ld.global.nc.u32 	%r452, [%rd204+240];
	ld.global.nc.u32 	%r453, [%rd204+244];
	mul.wide.s32 	%rd265, %r452, 80;
	add.s64 	%rd266, %rd4, %rd265;
	mul.wide.s32 	%rd267, %r453, 4;
	add.s64 	%rd268, %rd266, %rd267;
	st.local.u32 	[%rd268], %r451;
	add.s32 	%r583, %r583, 16;
	and.b32  	%r581, %r134, 2147483632;
	setp.eq.s32 	%p49, %r583, %r581;
	@%p49 bra 	$L__BB5_7;
	bra.uni 	$L__BB5_6;
$L__BB5_7:
	setp.eq.s32 	%p50, %r8, 0;
	@%p50 bra 	$L__BB5_17;
	add.s32 	%r454, %r8, -1;
	setp.lt.u32 	%p51, %r454, 7;
	@%p51 bra 	$L__BB5_10;
	mul.wide.u32 	%rd269, %r581, 16;
	add.s64 	%rd270, %rd8, %rd269;
	ld.global.nc.u32 	%r455, [%rd270];
	ld.global.nc.u32 	%r456, [%rd270+4];
	mul.wide.s32 	%rd271, %r455, 80;
	add.s64 	%rd272, %rd4, %rd271;
	mul.wide.s32 	%rd273, %r456, 4;
	add.s64 	%rd274, %rd272, %rd273;
	st.local.u32 	[%rd274], %r581;
	add.s32 	%r457, %r581, 1;
	ld.global.nc.u32 	%r458, [%rd270+16];
	ld.global.nc.u32 	%r459, [%rd270+20];
	mul.wide.s32 	%rd275, %r458, 80;
	add.s64 	%rd276, %rd4, %rd275;
	mul.wide.s32 	%rd277, %r459, 4;
	add.s64 	%rd278, %rd276, %rd277;
	st.local.u32 	[%rd278], %r457;
	add.s32 	%r460, %r581, 2;
	ld.global.nc.u32 	%r461, [%rd270+32];
	ld.global.nc.u32 	%r462, [%rd270+36];
	mul.wide.s32 	%rd279, %r461, 80;
	add.s64 	%rd280, %rd4, %rd279;
	mul.wide.s32 	%rd281, %r462, 4;
	add.s64 	%rd282, %rd280, %rd281;
	st.local.u32 	[%rd282], %r460;
	add.s32 	%r463, %r581, 3;
	ld.global.nc.u32 	%r464, [%rd270+48];
	ld.global.nc.u32 	%r465, [%rd270+52];
	mul.wide.s32 	%rd283, %r464, 80;
	add.s64 	%rd284, %rd4, %rd283;
	mul.wide.s32 	%rd285, %r465, 4;
	add.s64 	%rd286, %rd284, %rd285;
	st.local.u32 	[%rd286], %r463;
	add.s32 	%r466, %r581, 4;
	ld.global.nc.u32 	%r467, [%rd270+64];
	ld.global.nc.u32 	%r468, [%rd270+68];
	mul.wide.s32 	%rd287, %r467, 80;
	add.s64 	%rd288, %rd4, %rd287;
	mul.wide.s32 	%rd289, %r468, 4;
	add.s64 	%rd290, %rd288, %rd289;
	st.local.u32 	[%rd290], %r466;
	add.s32 	%r469, %r581, 5;
	ld.global.nc.u32 	%r470, [%rd270+80];
	ld.global.nc.u32 	%r471, [%rd270+84];
	mul.wide.s32 	%rd291, %r470, 80;
	add.s64 	%rd292, %rd4, %rd291;
	mul.wide.s32 	%rd293, %r471, 4;
	add.s64 	%rd294, %rd292, %rd293;
	st.local.u32 	[%rd294], %r469;
	add.s32 	%r472, %r581, 6;
	ld.global.nc.u32 	%r473, [%rd270+96];
	ld.global.nc.u32 	%r474, [%rd270+100];
	mul.wide.s32 	%rd295, %r473, 80;
	add.s64 	%rd296, %rd4, %rd295;
	mul.wide.s32 	%rd297, %r474, 4;
	add.s64 	%rd298, %rd296, %rd297;
	st.local.u32 	[%rd298], %r472;
	add.s32 	%r475, %r581, 7;
	ld.global.nc.u32 	%r476, [%rd270+112];
	ld.global.nc.u32 	%r477, [%rd270+116];
	mul.wide.s32 	%rd299, %r476, 80;
	add.s64 	%rd300, %rd4, %rd299;
	mul.wide.s32 	%rd301, %r477, 4;
	add.s64 	%rd302, %rd300, %rd301;
	st.local.u32 	[%rd302], %r475;
	add.s32 	%r581, %r581, 8;
$L__BB5_10:
	setp.eq.s32 	%p52, %r6, 0;
	@%p52 bra 	$L__BB5_17;
	add.s32 	%r478, %r6, -1;
	setp.lt.u32 	%p53, %r478, 3;
	@%p53 bra 	$L__BB5_13;
	mul.wide.u32 	%rd303, %r581, 16;
	add.s64 	%rd304, %rd8, %rd303;
	ld.global.nc.u32 	%r479, [%rd304];
	ld.global.nc.u32 	%r480, [%rd304+4];
	mul.wide.s32 	%rd305, %r479, 80;
	add.s64 	%rd306, %rd4, %rd305;
	mul.wide.s32 	%rd307, %r480, 4;
	add.s64 	%rd308, %rd306, %rd307;
	st.local.u32 	[%rd308], %r581;
	add.s32 	%r481, %r581, 1;
	ld.global.nc.u32 	%r482, [%rd304+16];
	ld.global.nc.u32 	%r483, [%rd304+20];
	mul.wide.s32 	%rd309, %r482, 80;
	add.s64 	%rd310, %rd4, %rd309;
	mul.wide.s32 	%rd311, %r483, 4;
	add.s64 	%rd312, %rd310, %rd311;
	st.local.u32 	[%rd312], %r481;
	add.s32 	%r484, %r581, 2;
	ld.global.nc.u32 	%r485, [%rd304+32];
	ld.global.nc.u32 	%r486, [%rd304+36];
	mul.wide.s32 	%rd313, %r485, 80;
	add.s64 	%rd314, %rd4, %rd313;
	mul.wide.s32 	%rd315, %r486, 4;
	add.s64 	%rd316, %rd314, %rd315;
	st.local.u32 	[%rd316], %r484;
	add.s32 	%r487, %r581, 3;
	ld.global.nc.u32 	%r488, [%rd304+48];
	ld.global.nc.u32 	%r489, [%rd304+52];
	mul.wide.s32 	%rd317, %r488, 80;
	add.s64 	%rd318, %rd4, %rd317;
	mul.wide.s32 	%rd319, %r489, 4;
	add.s64 	%rd320, %rd318, %rd319;
	st.local.u32 	[%rd320], %r487;
	add.s32 	%r581, %r581, 4;
$L__BB5_13:
	setp.eq.s32 	%p54, %r7, 0;
	@%p54 bra 	$L__BB5_17;
	setp.eq.s32 	%p55, %r7, 1;
	mul.wide.u32 	%rd321, %r581, 16;
	add.s64 	%rd9, %rd8, %rd321;
	ld.global.nc.u32 	%r490, [%rd9];
	ld.global.nc.u32 	%r491, [%rd9+4];
	mul.wide.s32 	%rd322, %r490, 80;
	add.s64 	%rd323, %rd4, %rd322;
	mul.wide.s32 	%rd324, %r491, 4;
	add.s64 	%rd325, %rd323, %rd324;
	st.local.u32 	[%rd325], %r581;
	@%p55 bra 	$L__BB5_17;
	setp.eq.s32 	%p56, %r7, 2;
	add.s32 	%r492, %r581, 1;
	ld.global.nc.u32 	%r493, [%rd9+16];
	ld.global.nc.u32 	%r494, [%rd9+20];
	mul.wide.s32 	%rd326, %r493, 80;
	add.s64 	%rd327, %rd4, %rd326;
	mul.wide.s32 	%rd328, %r494, 4;
	add.s64 	%rd329, %rd327, %rd328;
	st.local.u32 	[%rd329], %r492;
	@%p56 bra 	$L__BB5_17;
	add.s32 	%r495, %r581, 2;
	ld.global.nc.u32 	%r496, [%rd9+32];
	ld.global.nc.u32 	%r497, [%rd9+36];
	mul.wide.s32 	%rd330, %r496, 80;
	add.s64 	%rd331, %rd4, %rd330;
	mul.wide.s32 	%rd332, %r497, 4;
	add.s64 	%rd333, %rd331, %rd332;
	st.local.u32 	[%rd333], %r495;
$L__BB5_17:
	mul.lo.s32 	%r499, %r579, %r134;
	mul.wide.s32 	%rd334, %r499, 16;
	add.s64 	%rd10, %rd2, %rd334;
	shl.b64 	%rd335, %rd6, 4;
	add.s64 	%rd11, %rd1, %rd335;
	setp.lt.u32 	%p57, %r5, 7;
	mov.b32 	%r586, 0;
	@%p57 bra 	$L__BB5_20;
	mov.b32 	%r584, 0;
$L__BB5_19:
	.pragma "nounroll";
	mul.wide.u32 	%rd336, %r584, 16;
	add.s64 	%rd337, %rd11, %rd336;
	ld.global.nc.u32 	%r501, [%rd337];
	ld.global.nc.u32 	%r502, [%rd337+4];
	mul.wide.s32 	%rd338, %r501, 80;
	add.s64 	%rd339, %rd4, %rd338;
	mul.wide.s32 	%rd340, %r502, 4;
	add.s64 	%rd341, %rd339, %rd340;
	ld.local.u32 	%r503, [%rd341];
	add.s64 	%rd342, %rd10, %rd336;
	st.global.u32 	[%rd342], %r501;
	st.global.u32 	[%rd342+4], %r502;
	mul.wide.s32 	%rd343, %r503, 16;
	add.s64 	%rd344, %rd8, %rd343;
	ld.global.nc.u32 	%r504, [%rd344+12];
	st.global.u32 	[%rd342+12], %r504;
	ld.global.nc.u32 	%r505, [%rd344+8];
	st.global.u32 	[%rd342+8], %r505;
	ld.global.nc.u32 	%r506, [%rd337+16];
	ld.global.nc.u32 	%r507, [%rd337+20];
	mul.wide.s32 	%rd345, %r506, 80;
	add.s64 	%rd346, %rd4, %rd345;
	mul.wide.s32 	%rd347, %r507, 4;
	add.s64 	%rd348, %rd346, %rd347;
	ld.local.u32 	%r508, [%rd348];
	st.global.u32 	[%rd342+16], %r506;
	st.global.u32 	[%rd342+20], %r507;
	mul.wide.s32 	%rd349, %r508, 16;
	add.s64 	%rd350, %rd8, %rd349;
	ld.global.nc.u32 	%r509, [%rd350+12];
	st.global.u32 	[%rd342+28], %r509;
	ld.global.nc.u32 	%r510, [%rd350+8];
	st.global.u32 	[%rd342+24], %r510;
	ld.global.nc.u32 	%r511, [%rd337+32];
	ld.global.nc.u32 	%r512, [%rd337+36];
	mul.wide.s32 	%rd351, %r511, 80;
	add.s64 	%rd352, %rd4, %rd351;
	mul.wide.s32 	%rd353, %r512, 4;
	add.s64 	%rd354, %rd352, %rd353;
	ld.local.u32 	%r513, [%rd354];
	st.global.u32 	[%rd342+32], %r511;
	st.global.u32 	[%rd342+36], %r512;
	mul.wide.s32 	%rd355, %r513, 16;
	add.s64 	%rd356, %rd8, %rd355;
	ld.global.nc.u32 	%r514, [%rd356+12];
	st.global.u32 	[%rd342+44], %r514;
	ld.global.nc.u32 	%r515, [%rd356+8];
	st.global.u32 	[%rd342+40], %r515;
	ld.global.nc.u32 	%r516, [%rd337+48];
	ld.global.nc.u32 	%r517, [%rd337+52];
	mul.wide.s32 	%rd357, %r516, 80;
	add.s64 	%rd358, %rd4, %rd357;
	mul.wide.s32 	%rd359, %r517, 4;
	add.s64 	%rd360, %rd358, %rd359;
	ld.local.u32 	%r518, [%rd360];
	st.global.u32 	[%rd342+48], %r516;
	st.global.u32 	[%rd342+52], %r517;
	mul.wide.s32 	%rd361, %r518, 16;
	add.s64 	%rd362, %rd8, %rd361;
	ld.global.nc.u32 	%r519, [%rd362+12];
	st.global.u32 	[%rd342+60], %r519;
	ld.global.nc.u32 	%r520, [%rd362+8];
	st.global.u32 	[%rd342+56], %r520;
	ld.global.nc.u32 	%r521, [%rd337+64];
	ld.global.nc.u32 	%r522, [%rd337+68];
	mul.wide.s32 	%rd363, %r521, 80;
	add.s64 	%rd364, %rd4, %rd363;
	mul.wide.s32 	%rd365, %r522, 4;
	add.s64 	%rd366, %rd364, %rd365;
	ld.local.u32 	%r523, [%rd366];
	st.global.u32 	[%rd342+64], %r521;
	st.global.u32 	[%rd342+68], %r522;
	mul.wide.s32 	%rd367, %r523, 16;
	add.s64 	%rd368, %rd8, %rd367;
	ld.global.nc.u32 	%r524, [%rd368+12];
	st.global.u32 	[%rd342+76], %r524;
	ld.global.nc.u32 	%r525, [%rd368+8];
	st.global.u32 	[%rd342+72], %r525;
	ld.global.nc.u32 	%r526, [%rd337+80];
	ld.global.nc.u32 	%r527, [%rd337+84];
	mul.wide.s32 	%rd369, %r526, 80;
	add.s64 	%rd370, %rd4, %rd369;
	mul.wide.s32 	%rd371, %r527, 4;
	add.s64 	%rd372, %rd370, %rd371;
	ld.local.u32 	%r528, [%rd372];
	st.global.u32 	[%rd342+80], %r526;
	st.global.u32 	[%rd342+84], %r527;
	mul.wide.s32 	%rd373, %r528, 16;
	add.s64 	%rd374, %rd8, %rd373;
	ld.global.nc.u32 	%r529, [%rd374+12];
	st.global.u32 	[%rd342+92], %r529;
	ld.global.nc.u32 	%r530, [%rd374+8];
	st.global.u32 	[%rd342+88], %r530;
	ld.global.nc.u32 	%r531, [%rd337+96];
	ld.global.nc.u32 	%r532, [%rd337+100];
	mul.wide.s32 	%rd375, %r531, 80;
	add.s64 	%rd376, %rd4, %rd375;
	mul.wide.s32 	%rd377, %r532, 4;
	add.s64 	%rd378, %rd376, %rd377;
	ld.local.u32 	%r533, [%rd378];
	st.global.u32 	[%rd342+96], %r531;
	st.global.u32 	[%rd342+100], %r532;
	mul.wide.s32 	%rd379, %r533, 16;
	add.s64 	%rd380, %rd8, %rd379;
	ld.global.nc.u32 	%r534, [%rd380+12];
	st.global.u32 	[%rd342+108], %r534;
	ld.global.nc.u32 	%r535, [%rd380+8];
	st.global.u32 	[%rd342+104], %r535;
	ld.global.nc.u32 	%r536, [%rd337+112];
	ld.global.nc.u32 	%r537, [%rd337+116];
	mul.wide.s32 	%rd381, %r536, 80;
	add.s64 	%rd382, %rd4, %rd381;
	mul.wide.s32 	%rd383, %r537, 4;
	add.s64 	%rd384, %rd382, %rd383;
	ld.local.u32 	%r538, [%rd384];
	st.global.u32 	[%rd342+112], %r536;
	st.global.u32 	[%rd342+116], %r537;
	mul.wide.s32 	%rd385, %r538, 16;
	add.s64 	%rd386, %rd8, %rd385;
	ld.global.nc.u32 	%r539, [%rd386+12];
	st.global.u32 	[%rd342+124], %r539;
	ld.global.nc.u32 	%r540, [%rd386+8];
	st.global.u32 	[%rd342+120], %r540;
	add.s32 	%r584, %r584, 8;
	setp.ne.s32 	%p58, %r584, %r9;
	mov.u32 	%r586, %r9;
	@%p58 bra 	$L__BB5_19;
$L__BB5_20:
	setp.eq.s32 	%p59, %r6, 0;
	@%p59 bra 	$L__BB5_103;
	add.s32 	%r541, %r6, -1;
	setp.lt.u32 	%p60, %r541, 3;
	@%p60 bra 	$L__BB5_23;
	mul.wide.u32 	%rd387, %r586, 16;
	add.s64 	%rd388, %rd11, %rd387;
	ld.global.nc.u32 	%r542, [%rd388];
	ld.global.nc.u32 	%r543, [%rd388+4];
	mul.wide.s32 	%rd389, %r542, 80;
	add.s64 	%rd390, %rd4, %rd389;
	mul.wide.s32 	%rd391, %r543, 4;
	add.s64 	%rd392, %rd390, %rd391;
	ld.local.u32 	%r544, [%rd392];
	add.s64 	%rd393, %rd10, %rd387;
	st.global.u32 	[%rd393], %r542;
	st.global.u32 	[%rd393+4], %r543;
	mul.wide.s32 	%rd394, %r544, 16;
	add.s64 	%rd395, %rd8, %rd394;
	ld.global.nc.u32 	%r545, [%rd395+12];
	st.global.u32 	[%rd393+12], %r545;
	ld.global.nc.u32 	%r546, [%rd395+8];
	st.global.u32 	[%rd393+8], %r546;
	ld.global.nc.u32 	%r547, [%rd388+16];
	ld.global.nc.u32 	%r548, [%rd388+20];
	mul.wide.s32 	%rd396, %r547, 80;
	add.s64 	%rd397, %rd4, %rd396;
	mul.wide.s32 	%rd398, %r548, 4;
	add.s64 	%rd399, %rd397, %rd398;
	ld.local.u32 	%r549, [%rd399];
	st.global.u32 	[%rd393+16], %r547;
	st.global.u32 	[%rd393+20], %r548;
	mul.wide.s32 	%rd400, %r549, 16;
	add.s64 	%rd401, %rd8, %rd400;
	ld.global.nc.u32 	%r550, [%rd401+12];
	st.global.u32 	[%rd393+28], %r550;
	ld.global.nc.u32 	%r551, [%rd401+8];
	st.global.u32 	[%rd393+24], %r551;
	ld.global.nc.u32 	%r552, [%rd388+32];
	ld.global.nc.u32 	%r553, [%rd388+36];
	mul.wide.s32 	%rd402, %r552, 80;
	add.s64 	%rd403, %rd4, %rd402;
	mul.wide.s32 	%rd404, %r553, 4;
	add.s64 	%rd405, %rd403, %rd404;
	ld.local.u32 	%r554, [%rd405];
	st.global.u32 	[%rd393+32], %r552;
	st.global.u32 	[%rd393+36], %r553;
	mul.wide.s32 	%rd406, %r554, 16;
	add.s64 	%rd407, %rd8, %rd406;
	ld.global.nc.u32 	%r555, [%rd407+12];
	st.global.u32 	[%rd393+44], %r555;
	ld.global.nc.u32 	%r556, [%rd407+8];
	st.global.u32 	[%rd393+40], %r556;
	ld.global.nc.u32 	%r557, [%rd388+48];
	ld.global.nc.u32 	%r558, [%rd388+52];
	mul.wide.s32 	%rd408, %r557, 80;
	add.s64 	%rd409, %rd4, %rd408;
	mul.wide.s32 	%rd410, %r558, 4;
	add.s64 	%rd411, %rd409, %rd410;
	ld.local.u32 	%r559, [%rd411];
	st.global.u32 	[%rd393+48], %r557;
	st.global.u32 	[%rd393+52], %r558;
	mul.wide.s32 	%rd412, %r559, 16;
	add.s64 	%rd413, %rd8, %rd412;
	ld.global.nc.u32 	%r560, [%rd413+12];
	st.global.u32 	[%rd393+60], %r560;
	ld.global.nc.u32 	%r561, [%rd413+8];
	st.global.u32 	[%rd393+56], %r561;
	add.s32 	%r586, %r586, 4;
$L__BB5_23:
	setp.eq.s32 	%p61, %r7, 0;
	@%p61 bra 	$L__BB5_103;
	setp.eq.s32 	%p62, %r7, 1;
	@%p62 bra 	$L__BB5_26;
	mul.wide.u32 	%rd414, %r586, 16;
	add.s64 	%rd415, %rd11, %rd414;
	ld.global.nc.u32 	%r562, [%rd415];
	ld.global.nc.u32 	%r563, [%rd415+4];
	mul.wide.s32 	%rd416, %r562, 80;
	add.s64 	%rd417, %rd4, %rd416;
	mul.wide.s32 	%rd418, %r563, 4;
	add.s64 	%rd419, %rd417, %rd418;
	ld.local.u32 	%r564, [%rd419];
	add.s64 	%rd420, %rd10, %rd414;
	st.global.u32 	[%rd420], %r562;
	st.global.u32 	[%rd420+4], %r563;
	mul.wide.s32 	%rd421, %r564, 16;
	add.s64 	%rd422, %rd8, %rd421;
	ld.global.nc.u32 	%r565, [%rd422+12];
	st.global.u32 	[%rd420+12], %r565;
	ld.global.nc.u32 	%r566, [%rd422+8];
	st.global.u32 	[%rd420+8], %r566;
	ld.global.nc.u32 	%r567, [%rd415+16];
	ld.global.nc.u32 	%r568, [%rd415+20];
	mul.wide.s32 	%rd423, %r567, 80;
	add.s64 	%rd424, %rd4, %rd423;
	mul.wide.s32 	%rd425, %r568, 4;
	add.s64 	%rd426, %rd424, %rd425;
	ld.local.u32 	%r569, [%rd426];
	st.global.u32 	[%rd420+16], %r567;
	st.global.u32 	[%rd420+20], %r568;
	mul.wide.s32 	%rd427, %r569, 16;
	add.s64 	%rd428, %rd8, %rd427;
	ld.global.nc.u32 	%r570, [%rd428+12];
	st.global.u32 	[%rd420+28], %r570;
	ld.global.nc.u32 	%r571, [%rd428+8];
	st.global.u32 	[%rd420+24], %r571;
	add.s32 	%r586, %r586, 2;
$L__BB5_26:
	setp.eq.s32 	%p63, %r10, 0;
	@%p63 bra 	$L__BB5_103;
	mul.wide.u32 	%rd429, %r586, 16;
	add.s64 	%rd430, %rd11, %rd429;
	ld.global.nc.u32 	%r572, [%rd430];
	ld.global.nc.u32 	%r573, [%rd430+4];
	mul.wide.s32 	%rd431, %r572, 80;
	add.s64 	%rd432, %rd4, %rd431;
	mul.wide.s32 	%rd433, %r573, 4;
	add.s64 	%rd434, %rd432, %rd433;
	ld.local.u32 	%r574, [%rd434];
	add.s64 	%rd435, %rd10, %rd429;
	st.global.u32 	[%rd435], %r572;
	st.global.u32 	[%rd435+4], %r573;
	mul.wide.s32 	%rd436, %r574, 16;
	add.s64 	%rd437, %rd8, %rd436;
	ld.global.nc.u32 	%r575, [%rd437+12];
	st.global.u32 	[%rd435+12], %r575;
	ld.global.nc.u32 	%r576, [%rd437+8];
	st.global.u32 	[%rd435+8], %r576;
	bra.uni 	$L__BB5_103;
$L__BB5_28:
	ld.param.u64 	%rd440, [_Z20stage_2_breed_kernelPKiPK4GenePS1_iiP3JobPj_param_6];
	cvta.to.global.u64 	%rd12, %rd440;
	setp.lt.s32 	%p3, %r579, %r3;
	@%p3 bra 	$L__BB5_43;
	setp.lt.s32 	%p4, %r134, 1;
	@%p4 bra 	$L__BB5_41;
	setp.lt.u32 	%p5, %r5, 7;
	mul.lo.s32 	%r27, %r579, %r134;
	mul.wide.s32 	%rd37, %r579, 4;
	add.s64 	%rd38, %rd5, %rd37;
	ld.global.nc.u32 	%r151, [%rd38];
	mul.lo.s32 	%r28, %r151, %r134;
	mov.b32 	%r616, 0;
	@%p5 bra 	$L__BB5_33;
	and.b32  	%r152, %r134, 2147483640;
	neg.s32 	%r614, %r152;
	mov.u32 	%r612, %r28;
	mov.u32 	%r613, %r27;
$L__BB5_32:
	.pragma "nounroll";
	mul.wide.s32 	%rd39, %r613, 16;
	add.s64 	%rd40, %rd2, %rd39;
	mul.wide.s32 	%rd41, %r612, 16;
	add.s64 	%rd42, %rd1, %rd41;
	ld.global.nc.u32 	%r153, [%rd42];
	ld.global.nc.u32 	%r154, [%rd42+4];
	ld.global.nc.u32 	%r155, [%rd42+8];
	ld.global.nc.u32 	%r156, [%rd42+12];
	st.global.u32 	[%rd40], %r153;
	st.global.u32 	[%rd40+4], %r154;
	st.global.u32 	[%rd40+8], %r155;
	st.global.u32 	[%rd40+12], %r156;
	ld.global.nc.u32 	%r157, [%rd42+16];
	ld.global.nc.u32 	%r158, [%rd42+20];
	ld.global.nc.u32 	%r159, [%rd42+24];
	ld.global.nc.u32 	%r160, [%rd42+28];
	st.global.u32 	[%rd40+16], %r157;
	st.global.u32 	[%rd40+20], %r158;
	st.global.u32 	[%rd40+24], %r159;
	st.global.u32 	[%rd40+28], %r160;
	ld.global.nc.u32 	%r161, [%rd42+32];
	ld.global.nc.u32 	%r162, [%rd42+36];
	ld.global.nc.u32 	%r163, [%rd42+40];
	ld.global.nc.u32 	%r164, [%rd42+44];
	st.global.u32 	[%rd40+32], %r161;
	st.global.u32 	[%rd40+36], %r162;
	st.global.u32 	[%rd40+40], %r163;
	st.global.u32 	[%rd40+44], %r164;
	ld.global.nc.u32 	%r165, [%rd42+48];
	ld.global.nc.u32 	%r166, [%rd42+52];
	ld.global.nc.u32 	%r167, [%rd42+56];
	ld.global.nc.u32 	%r168, [%rd42+60];
	st.global.u32 	[%rd40+48], %r165;
	st.global.u32 	[%rd40+52], %r166;
	st.global.u32 	[%rd40+56], %r167;
	st.global.u32 	[%rd40+60], %r168;
	ld.global.nc.u32 	%r169, [%rd42+64];
	ld.global.nc.u32 	%r170, [%rd42+68];
	ld.global.nc.u32 	%r171, [%rd42+72];
	ld.global.nc.u32 	%r172, [%rd42+76];
	st.global.u32 	[%rd40+64], %r169;
	st.global.u32 	[%rd40+68], %r170;
	st.global.u32 	[%rd40+72], %r171;
	st.global.u32 	[%rd40+76], %r172;
	ld.global.nc.u32 	%r173, [%rd42+80];
	ld.global.nc.u32 	%r174, [%rd42+84];
	ld.global.nc.u32 	%r175, [%rd42+88];
	ld.global.nc.u32 	%r176, [%rd42+92];
	st.global.u32 	[%rd40+80], %r173;
	st.global.u32 	[%rd40+84], %r174;
	st.global.u32 	[%rd40+88], %r175;
	st.global.u32 	[%rd40+92], %r176;
	ld.global.nc.u32 	%r177, [%rd42+96];
	ld.global.nc.u32 	%r178, [%rd42+100];
	ld.global.nc.u32 	%r179, [%rd42+104];
	ld.global.nc.u32 	%r180, [%rd42+108];
	st.global.u32 	[%rd40+96], %r177;
	st.global.u32 	[%rd40+100], %r178;
	st.global.u32 	[%rd40+104], %r179;
	st.global.u32 	[%rd40+108], %r180;
	ld.global.nc.u32 	%r181, [%rd42+112];
	ld.global.nc.u32 	%r182, [%rd42+116];
	ld.global.nc.u32 	%r183, [%rd42+120];
	ld.global.nc.u32 	%r184, [%rd42+124];
	st.global.u32 	[%rd40+112], %r181;
	st.global.u32 	[%rd40+116], %r182;
	st.global.u32 	[%rd40+120], %r183;
	st.global.u32 	[%rd40+124], %r184;
	add.s32 	%r614, %r614, 8;
	add.s32 	%r613, %r613, 8;
	add.s32 	%r612, %r612, 8;
	setp.ne.s32 	%p6, %r614, 0;
	mov.u32 	%r616, %r9;
	@%p6 bra 	$L__BB5_32;
$L__BB5_33:
	setp.eq.s32 	%p7, %r6, 0;
	@%p7 bra 	$L__BB5_41;
	add.s32 	%r185, %r6, -1;
	setp.lt.u32 	%p8, %r185, 3;
	@%p8 bra 	$L__BB5_36;
	add.s32 	%r186, %r616, %r27;
	mul.wide.s32 	%rd43, %r186, 16;
	add.s64 	%rd44, %rd2, %rd43;
	add.s32 	%r187, %r28, %r616;
	mul.wide.s32 	%rd45, %r187, 16;
	add.s64 	%rd46, %rd1, %rd45;
	ld.global.nc.u32 	%r188, [%rd46];
	ld.global.nc.u32 	%r189, [%rd46+4];
	ld.global.nc.u32 	%r190, [%rd46+8];
	ld.global.nc.u32 	%r191, [%rd46+12];
	st.global.u32 	[%rd44], %r188;
	st.global.u32 	[%rd44+4], %r189;
	st.global.u32 	[%rd44+8], %r190;
	st.global.u32 	[%rd44+12], %r191;
	ld.global.nc.u32 	%r192, [%rd46+16];
	ld.global.nc.u32 	%r193, [%rd46+20];
	ld.global.nc.u32 	%r194, [%rd46+24];
	ld.global.nc.u32 	%r195, [%rd46+28];
	st.global.u32 	[%rd44+16], %r192;
	st.global.u32 	[%rd44+20], %r193;
	st.global.u32 	[%rd44+24], %r194;
	st.global.u32 	[%rd44+28], %r195;
	ld.global.nc.u32 	%r196, [%rd46+32];
	ld.global.nc.u32 	%r197, [%rd46+36];
	ld.global.nc.u32 	%r198, [%rd46+40];
	ld.global.nc.u32 	%r199, [%rd46+44];
	st.global.u32 	[%rd44+32], %r196;
	st.global.u32 	[%rd44+36], %r197;
	st.global.u32 	[%rd44+40], %r198;
	st.global.u32 	[%rd44+44], %r199;
	ld.global.nc.u32 	%r200, [%rd46+48];
	ld.global.nc.u32 	%r201, [%rd46+52];
	ld.global.nc.u32 	%r202, [%rd46+56];
	ld.global.nc.u32 	%r203, [%rd46+60];
	st.global.u32 	[%rd44+48], %r200;
	st.global.u32 	[%rd44+52], %r201;
	st.global.u32 	[%rd44+56], %r202;
	st.global.u32 	[%rd44+60], %r203;
	add.s32 	%r616, %r616, 4;
$L__BB5_36:
	setp.eq.s32 	%p9, %r7, 0;
	@%p9 bra 	$L__BB5_41;
	setp.eq.s32 	%p10, %r7, 1;
	@%p10 bra 	$L__BB5_39;
	add.s32 	%r204, %r616, %r27;
	mul.wide.s32 	%rd47, %r204, 16;
	add.s64 	%rd48, %rd2, %rd47;
	add.s32 	%r205, %r28, %r616;
	mul.wide.s32 	%rd49, %r205, 16;
	add.s64 	%rd50, %rd1, %rd49;
	ld.global.nc.u32 	%r206, [%rd50];
	ld.global.nc.u32 	%r207, [%rd50+4];
	ld.global.nc.u32 	%r208, [%rd50+8];
	ld.global.nc.u32 	%r209, [%rd50+12];
	st.global.u32 	[%rd48], %r206;
	st.global.u32 	[%rd48+4], %r207;
	st.global.u32 	[%rd48+8], %r208;
	st.global.u32 	[%rd48+12], %r209;
	ld.global.nc.u32 	%r210, [%rd50+16];
	ld.global.nc.u32 	%r211, [%rd50+20];
	ld.global.nc.u32 	%r212, [%rd50+24];
	ld.global.nc.u32 	%r213, [%rd50+28];
	st.global.u32 	[%rd48+16], %r210;
	st.global.u32 	[%rd48+20], %r211;
	st.global.u32 	[%rd48+24], %r212;
	st.global.u32 	[%rd48+28], %r213;
	add.s32 	%r616, %r616, 2;
$L__BB5_39:
	setp.eq.s32 	%p11, %r10, 0;
	@%p11 bra 	$L__BB5_41;
	add.s32 	%r214, %r616, %r27;
	mul.wide.s32 	%rd51, %r214, 16;
	add.s64 	%rd52, %rd2, %rd51;
	add.s32 	%r215, %r28, %r616;
	mul.wide.s32 	%rd53, %r215, 16;
	add.s64 	%rd54, %rd1, %rd53;
	ld.global.nc.u32 	%r216, [%rd54];
	ld.global.nc.u32 	%r217, [%rd54+4];
	ld.global.nc.u32 	%r218, [%rd54+8];
	ld.global.nc.u32 	%r219, [%rd54+12];
	st.global.u32 	[%rd52], %r216;
	st.global.u32 	[%rd52+4], %r217;
	st.global.u32 	[%rd52+8], %r218;
	st.global.u32 	[%rd52+12], %r219;
$L__BB5_41:
	setp.ge.s32 	%p12, %r579, %r4;
	@%p12 bra 	$L__BB5_92;
	ld.param.u64 	%rd439, [_Z20stage_2_breed_kernelPKiPK4GenePS1_iiP3JobPj_param_5];
	mul.lo.s32 	%r262, %r579, %r134;
	mul.wide.s32 	%rd62, %r262, 16;
	add.s64 	%rd63, %rd2, %rd62;
	mul.wide.s32 	%rd64, %r579, 4;
	add.s64 	%rd65, %rd12, %rd64;
	ld.global.u32 	%r263, [%rd65];
	mad.lo.s32 	%r264, %r263, 26757677, 1;
	and.b32  	%r265, %r264, 2147483647;
	rem.u32 	%r266, %r265, %r134;
	mul.wide.u32 	%rd66, %r266, 16;
	add.s64 	%rd67, %rd63, %rd66;
	ld.global.u32 	%r267, [%rd67];
	ld.global.u32 	%r268, [%rd67+4];
	cvta.to.global.u64 	%rd68, %rd439;
	mul.wide.s32 	%rd69, %r267, 884;
	add.s64 	%rd70, %rd68, %rd69;
	mul.wide.s32 	%rd71, %r268, 44;
	add.s64 	%rd72, %rd70, %rd71;
	add.s64 	%rd73, %rd72, 4;
	ld.global.nc.u32 	%r269, [%rd72+4];
	mad.lo.s32 	%r270, %r263, -2064774167, 26757678;
	and.b32  	%r271, %r270, 2147483647;
	rem.u32 	%r272, %r271, %r269;
	st.global.u32 	[%rd67+12], %r272;
	mul.wide.u32 	%rd74, %r272, 8;
	add.s64 	%rd75, %rd73, %rd74;
	ld.global.nc.u32 	%r273, [%rd75+4];
	st.global.u32 	[%rd67+8], %r273;
	mad.lo.s32 	%r274, %r263, 681669109, -2038016489;
	and.b32  	%r275, %r274, 2147483647;
	rem.u32 	%r276, %r275, %r134;
	mul.wide.u32 	%rd76, %r276, 16;
	add.s64 	%rd77, %rd63, %rd76;
	ld.global.u32 	%r277, [%rd77];
	ld.global.u32 	%r278, [%rd77+4];
	mul.wide.s32 	%rd78, %r277, 884;
	add.s64 	%rd79, %rd68, %rd78;
	mul.wide.s32 	%rd80, %r278, 44;
	add.s64 	%rd81, %rd79, %rd80;
	add.s64 	%rd82, %rd81, 4;
	ld.global.nc.u32 	%r279, [%rd81+4];
	mad.lo.s32 	%r280, %r263, 1841945105, -1356347380;
	and.b32  	%r281, %r280, 2147483647;
	rem.u32 	%r282, %r281, %r279;
	st.global.u32 	[%rd77+12], %r282;
	mul.wide.u32 	%rd83, %r282, 8;
	add.s64 	%rd84, %rd82, %rd83;
	ld.global.nc.u32 	%r283, [%rd84+4];
	st.global.u32 	[%rd77+8], %r283;
	mad.lo.s32 	%r284, %r263, 815546109, 485597725;
	and.b32  	%r285, %r284, 2147483647;
	rem.u32 	%r286, %r285, %r134;
	mul.wide.u32 	%rd85, %r286, 16;
	add.s64 	%rd86, %rd63, %rd85;
	ld.global.u32 	%r287, [%rd86];
	ld.global.u32 	%r288, [%rd86+4];
	mul.wide.s32 	%rd87, %r287, 884;
	add.s64 	%rd88, %rd68, %rd87;
	mul.wide.s32 	%rd89, %r288, 44;
	add.s64 	%rd90, %rd88, %rd89;
	add.s64 	%rd91, %rd90, 4;
	ld.global.nc.u32 	%r289, [%rd90+4];
	mad.lo.s32 	%r290, %r263, 417608825, 1301143834;
	and.b32  	%r291, %r290, 2147483647;
	rem.u32 	%r292, %r291, %r289;
	st.global.u32 	[%rd86+12], %r292;
	mul.wide.u32 	%rd92, %r292, 8;
	add.s64 	%rd93, %rd91, %rd92;
	ld.global.nc.u32 	%r293, [%rd93+4];
	st.global.u32 	[%rd86+8], %r293;
	mad.lo.s32 	%r294, %r263, -132107451, 1718752659;
	and.b32  	%r295, %r294, 2147483647;
	rem.u32 	%r296, %r295, %r134;
	mul.wide.u32 	%rd94, %r296, 16;
	add.s64 	%rd95, %rd63, %rd94;
	ld.global.u32 	%r297, [%rd95];
	ld.global.u32 	%r298, [%rd95+4];
	mul.wide.s32 	%rd96, %r297, 884;
	add.s64 	%rd97, %rd68, %rd96;
	mul.wide.s32 	%rd98, %r298, 44;
	add.s64 	%rd99, %rd97, %rd98;
	add.s64 	%rd100, %rd99, 4;
	ld.global.nc.u32 	%r299, [%rd99+4];
	mad.lo.s32 	%r300, %r263, -1569524447, 1586645208;
	and.b32  	%r301, %r300, 2147483647;
	rem.u32 	%r302, %r301, %r299;
	st.global.u32 	[%rd95+12], %r302;
	mul.wide.u32 	%rd101, %r302, 8;
	add.s64 	%rd102, %rd100, %rd101;
	ld.global.nc.u32 	%r303, [%rd102+4];
	st.global.u32 	[%rd95+8], %r303;
	mad.lo.s32 	%r304, %r263, 1973985485, 17120761;
	and.b32  	%r305, %r304, 2147483647;
	rem.u32 	%r306, %r305, %r134;
	mul.wide.u32 	%rd103, %r306, 16;
	add.s64 	%rd104, %rd63, %rd103;
	ld.global.u32 	%r307, [%rd104];
	ld.global.u32 	%r308, [%rd104+4];
	mul.wide.s32 	%rd105, %r307, 884;
	add.s64 	%rd106, %rd68, %rd105;
	mul.wide.s32 	%rd107, %r308, 44;
	add.s64 	%rd108, %rd106, %rd107;
	add.s64 	%rd109, %rd108, 4;
	ld.global.nc.u32 	%r309, [%rd108+4];
	mad.lo.s32 	%r310, %r263, -1277721079, 1991106246;
	and.b32  	%r311, %r310, 2147483647;
	rem.u32 	%r312, %r311, %r309;
	st.global.u32 	[%rd104+12], %r312;
	mul.wide.u32 	%rd110, %r312, 8;
	add.s64 	%rd111, %rd109, %rd110;
	ld.global.nc.u32 	%r313, [%rd111+4];
	st.global.u32 	[%rd104+8], %r313;
	st.global.u32 	[%rd65], %r311;
	bra.uni 	$L__BB5_103;
$L__BB5_43:
	mul.lo.s32 	%r314, %r579, %r134;
	mul.wide.s32 	%rd112, %r314, 16;
	add.s64 	%rd13, %rd2, %rd112;
	mul.wide.s32 	%rd113, %r579, 4;
	add.s64 	%rd114, %rd5, %rd113;
	ld.global.nc.u32 	%r30, [%rd114];
	ld.global.nc.u32 	%r315, [%rd114+4];
	mul.lo.s32 	%r316, %r315, %r134;
	cvt.s64.s32 	%rd14, %r316;
	add.s64 	%rd115, %rd12, %rd113;
	ld.global.u32 	%r317, [%rd115];
	mad.lo.s32 	%r319, %r317, 26757677, 1;
	and.b32  	%r320, %r319, 2147483647;
	st.global.u32 	[%rd115], %r320;
	rem.u32 	%r592, %r320, %r134;
	mov.b32 	%r321, -1;
	st.local.v4.u32 	[%rd3], {%r321, %r321, %r321, %r321};
	st.local.v4.u32 	[%rd3+16], {%r321, %r321, %r321, %r321};
	st.local.v4.u32 	[%rd3+32], {%r321, %r321, %r321, %r321};
	st.local.v4.u32 	[%rd3+48], {%r321, %r321, %r321, %r321};
	st.local.v4.u32 	[%rd3+64], {%r321, %r321, %r321, %r321};
	setp.eq.s32 	%p18, %r592, 0;
	@%p18 bra 	$L__BB5_51;
	shl.b64 	%rd116, %rd14, 4;
	add.s64 	%rd15, %rd1, %rd116;
	setp.lt.u32 	%p19, %r592, 4;
	mov.b32 	%r588, 0;
	@%p19 bra 	$L__BB5_47;
	mov.b32 	%r589, 0;
$L__BB5_46:
	mul.wide.u32 	%rd117, %r589, 16;
	add.s64 	%rd118, %rd15, %rd117;
	ld.global.nc.u32 	%r324, [%rd118];
	ld.global.nc.u32 	%r325, [%rd118+4];
	add.s64 	%rd119, %rd13, %rd117;
	ld.global.nc.u32 	%r326, [%rd118+8];
	ld.global.nc.u32 	%r327, [%rd118+12];
	st.global.u32 	[%rd119], %r324;
	st.global.u32 	[%rd119+4], %r325;
	st.global.u32 	[%rd119+8], %r326;
	st.global.u32 	[%rd119+12], %r327;
	mul.wide.s32 	%rd120, %r324, 4;
	add.s64 	%rd121, %rd3, %rd120;
	st.local.u32 	[%rd121], %r325;
	ld.global.nc.u32 	%r328, [%rd118+16];
	ld.global.nc.u32 	%r329, [%rd118+20];
	ld.global.nc.u32 	%r330, [%rd118+24];
	ld.global.nc.u32 	%r331, [%rd118+28];
	st.global.u32 	[%rd119+16], %r328;
	st.global.u32 	[%rd119+20], %r329;
	st.global.u32 	[%rd119+24], %r330;
	st.global.u32 	[%rd119+28], %r331;
	mul.wide.s32 	%rd122, %r328, 4;
	add.s64 	%rd123, %rd3, %rd122;
	st.local.u32 	[%rd123], %r329;
	ld.global.nc.u32 	%r332, [%rd118+32];
	ld.global.nc.u32 	%r333, [%rd118+36];
	ld.global.nc.u32 	%r334, [%rd118+40];
	ld.global.nc.u32 	%r335, [%rd118+44];
	st.global.u32 	[%rd119+32], %r332;
	st.global.u32 	[%rd119+36], %r333;
	st.global.u32 	[%rd119+40], %r334;
	st.global.u32 	[%rd119+44], %r335;
	mul.wide.s32 	%rd124, %r332, 4;
	add.s64 	%rd125, %rd3, %rd124;
	st.local.u32 	[%rd125], %r333;
	ld.global.nc.u32 	%r336, [%rd118+48];
	ld.global.nc.u32 	%r337, [%rd118+52];
	ld.global.nc.u32 	%r338, [%rd118+56];
	ld.global.nc.u32 	%r339, [%rd118+60];
	st.global.u32 	[%rd119+48], %r336;
	st.global.u32 	[%rd119+52], %r337;
	st.global.u32 	[%rd119+56], %r338;
	st.global.u32 	[%rd119+60], %r339;
	mul.wide.s32 	%rd126, %r336, 4;
	add.s64 	%rd127, %rd3, %rd126;
	st.local.u32 	[%rd127], %r337;
	add.s32 	%r589, %r589, 4;
	and.b32  	%r588, %r592, 2147483644;
	setp.eq.s32 	%p20, %r589, %r588;
	@%p20 bra 	$L__BB5_47;
	bra.uni 	$L__BB5_46;
$L__BB5_47:
	and.b32  	%r33, %r592, 3;
	setp.eq.s32 	%p21, %r33, 0;
	@%p21 bra 	$L__BB5_51;
	mul.wide.u32 	%rd128, %r588, 16;
	add.s64 	%rd16, %rd15, %rd128;
	ld.global.nc.u32 	%r340, [%rd16];
	ld.global.nc.u32 	%r341, [%rd16+4];
	add.s64 	%rd17, %rd13, %rd128;
	ld.global.nc.u32 	%r342, [%rd16+8];
	ld.global.nc.u32 	%r343, [%rd16+12];
	st.global.u32 	[%rd17], %r340;
	st.global.u32 	[%rd17+4], %r341;
	st.global.u32 	[%rd17+8], %r342;
	st.global.u32 	[%rd17+12], %r343;
	mul.wide.s32 	%rd129, %r340, 4;
	add.s64 	%rd130, %rd3, %rd129;
	st.local.u32 	[%rd130], %r341;
	setp.eq.s32 	%p22, %r33, 1;
	@%p22 bra 	$L__BB5_51;
	ld.global.nc.u32 	%r344, [%rd16+16];
	ld.global.nc.u32 	%r345, [%rd16+20];
	ld.global.nc.u32 	%r346, [%rd16+24];
	ld.global.nc.u32 	%r347, [%rd16+28];
	st.global.u32 	[%rd17+16], %r344;
	st.global.u32 	[%rd17+20], %r345;
	st.global.u32 	[%rd17+24], %r346;
	st.global.u32 	[%rd17+28], %r347;
	mul.wide.s32 	%rd131, %r344, 4;
	add.s64 	%rd132, %rd3, %rd131;
	st.local.u32 	[%rd132], %r345;
	setp.eq.s32 	%p23, %r33, 2;
	@%p23 bra 	$L__BB5_51;
	ld.global.nc.u32 	%r348, [%rd16+32];
	ld.global.nc.u32 	%r349, [%rd16+36];
	ld.global.nc.u32 	%r350, [%rd16+40];
	ld.global.nc.u32 	%r351, [%rd16+44];
	st.global.u32 	[%rd17+32], %r348;
	st.global.u32 	[%rd17+36], %r349;
	st.global.u32 	[%rd17+40], %r350;
	st.global.u32 	[%rd17+44], %r351;
	mul.wide.s32 	%rd133, %r348, 4;
	add.s64 	%rd134, %rd3, %rd133;
	st.local.u32 	[%rd134], %r349;
$L__BB5_51:
	setp.lt.s32 	%p24, %r134, 1;
	@%p24 bra 	$L__BB5_103;
	mul.lo.s32 	%r353, %r30, %r134;
	mul.wide.s32 	%rd135, %r353, 16;
	add.s64 	%rd18, %rd1, %rd135;
	setp.lt.u32 	%p25, %r5, 7;
	mov.b32 	%r606, 0;
	@%p25 bra 	$L__BB5_71;
	mov.b32 	%r590, 0;
$L__BB5_54:
	.pragma "nounroll";
	mul.wide.u32 	%rd136, %r590, 16;
	add.s64 	%rd19, %rd18, %rd136;
	ld.global.nc.u32 	%r39, [%rd19];
	mul.wide.s32 	%rd137, %r39, 4;
	add.s64 	%rd138, %rd3, %rd137;
	ld.local.u32 	%r355, [%rd138];
	ld.global.nc.u32 	%r40, [%rd19+4];
	setp.ge.s32 	%p26, %r355, %r40;
	@%p26 bra 	$L__BB5_56;
	mul.wide.u32 	%rd139, %r592, 16;
	add.s64 	%rd140, %rd13, %rd139;
	ld.global.nc.u32 	%r356, [%rd19+8];
	ld.global.nc.u32 	%r357, [%rd19+12];
	st.global.u32 	[%rd140], %r39;
	st.global.u32 	[%rd140+4], %r40;
	st.global.u32 	[%rd140+8], %r356;
	st.global.u32 	[%rd140+12], %r357;
	add.s32 	%r592, %r592, 1;
$L__BB5_56:
	ld.global.nc.u32 	%r43, [%rd19+16];
	mul.wide.s32 	%rd141, %r43, 4;
	add.s64 	%rd142, %rd3, %rd141;
	ld.local.u32 	%r358, [%rd142];
	ld.global.nc.u32 	%r44, [%rd19+20];
	setp.ge.s32 	%p27, %r358, %r44;
	@%p27 bra 	$L__BB5_58;
	mul.wide.u32 	%rd143, %r592, 16;
	add.s64 	%rd144, %rd13, %rd143;
	ld.global.nc.u32 	%r359, [%rd19+24];
	ld.global.nc.u32 	%r360, [%rd19+28];
	st.global.u32 	[%rd144], %r43;
	st.global.u32 	[%rd144+4], %r44;
	st.global.u32 	[%rd144+8], %r359;
	st.global.u32 	[%rd144+12], %r360;
	add.s32 	%r592, %r592, 1;
$L__BB5_58:
	ld.global.nc.u32 	%r47, [%rd19+32];
	mul.wide.s32 	%rd145, %r47, 4;
	add.s64 	%rd146, %rd3, %rd145;
	ld.local.u32 	%r361, [%rd146];
	ld.global.nc.u32 	%r48, [%rd19+36];
	setp.ge.s32 	%p28, %r361, %r48;
	@%p28 bra 	$L__BB5_60;
	mul.wide.u32 	%rd147, %r592, 16;
	add.s64 	%rd148, %rd13, %rd147;
	ld.global.nc.u32 	%r362, [%rd19+40];
	ld.global.nc.u32 	%r363, [%rd19+44];
	st.global.u32 	[%rd148], %r47;
	st.global.u32 	[%rd148+4], %r48;
	st.global.u32 	[%rd148+8], %r362;
	st.global.u32 	[%rd148+12], %r363;
	add.s32 	%r592, %r592, 1;
$L__BB5_60:
	ld.global.nc.u32 	%r51, [%rd19+48];
	mul.wide.s32 	%rd149, %r51, 4;
	add.s64 	%rd150, %rd3, %rd149;
	ld.local.u32 	%r364, [%rd150];
	ld.global.nc.u32 	%r52, [%rd19+52];
	setp.ge.s32 	%p29, %r364, %r52;
	@%p29 bra 	$L__BB5_62;
	mul.wide.u32 	%rd151, %r592, 16;
	add.s64 	%rd152, %rd13, %rd151;
	ld.global.nc.u32 	%r365, [%rd19+56];
	ld.global.nc.u32 	%r366, [%rd19+60];
	st.global.u32 	[%rd152], %r51;
	st.global.u32 	[%rd152+4], %r52;
	st.global.u32 	[%rd152+8], %r365;
	st.global.u32 	[%rd152+12], %r366;
	add.s32 	%r592, %r592, 1;
$L__BB5_62:
	ld.global.nc.u32 	%r55, [%rd19+64];
	mul.wide.s32 	%rd153, %r55, 4;
	add.s64 	%rd154, %rd3, %rd153;
	ld.local.u32 	%r367, [%rd154];
	ld.global.nc.u32 	%r56, [%rd19+68];
	setp.ge.s32 	%p30, %r367, %r56;
	@%p30 bra 	$L__BB5_64;
	mul.wide.u32 	%rd155, %r592, 16;
	add.s64 	%rd156, %rd13, %rd155;
	ld.global.nc.u32 	%r368, [%rd19+72];
	ld.global.nc.u32 	%r369, [%rd19+76];
	st.global.u32 	[%rd156], %r55;
	st.global.u32 	[%rd156+4], %r56;
	st.global.u32 	[%rd156+8], %r368;
	st.global.u32 	[%rd156+12], %r369;
	add.s32 	%r592, %r592, 1;
$L__BB5_64:
	ld.global.nc.u32 	%r59, [%rd19+80];
	mul.wide.s32 	%rd157, %r59, 4;
	add.s64 	%rd158, %rd3, %rd157;
	ld.local.u32 	%r370, [%rd158];
	ld.global.nc.u32 	%r60, [%rd19+84];
	setp.ge.s32 	%p31, %r370, %r60;
	@%p31 bra 	$L__BB5_66;
	mul.wide.u32 	%rd159, %r592, 16;
	add.s64 	%rd160, %rd13, %rd159;
	ld.global.nc.u32 	%r371, [%rd19+88];
	ld.global.nc.u32 	%r372, [%rd19+92];
	st.global.u32 	[%rd160], %r59;
	st.global.u32 	[%rd160+4], %r60;
	st.global.u32 	[%rd160+8], %r371;
	st.global.u32 	[%rd160+12], %r372;
	add.s32 	%r592, %r592, 1;
$L__BB5_66:
	ld.global.nc.u32 	%r63, [%rd19+96];
	mul.wide.s32 	%rd161, %r63, 4;
	add.s64 	%rd162, %rd3, %rd161;
	ld.local.u32 	%r373, [%rd162];
	ld.global.nc.u32 	%r64, [%rd19+100];
	setp.ge.s32 	%p32, %r373, %r64;
	@%p32 bra 	$L__BB5_68;
	mul.wide.u32 	%rd163, %r592, 16;
	add.s64 	%rd164, %rd13, %rd163;
	ld.global.nc.u32 	%r374, [%rd19+104];
	ld.global.nc.u32 	%r375, [%rd19+108];
	st.global.u32 	[%rd164], %r63;
	st.global.u32 	[%rd164+4], %r64;
	st.global.u32 	[%rd164+8], %r374;
	st.global.u32 	[%rd164+12], %r375;
	add.s32 	%r592, %r592, 1;
$L__BB5_68:
	ld.global.nc.u32 	%r67, [%rd19+112];
	mul.wide.s32 	%rd165, %r67, 4;
	add.s64 	%rd166, %rd3, %rd165;
	ld.local.u32 	%r376, [%rd166];
	ld.global.nc.u32 	%r68, [%rd19+116];
	setp.ge.s32 	%p33, %r376, %r68;
	@%p33 bra 	$L__BB5_70;
	mul.wide.u32 	%rd167, %r592, 16;
	add.s64 	%rd168, %rd13, %rd167;
	ld.global.nc.u32 	%r377, [%rd19+120];
	ld.global.nc.u32 	%r378, [%rd19+124];
	st.global.u32 	[%rd168], %r67;
	st.global.u32 	[%rd168+4], %r68;
	st.global.u32 	[%rd168+8], %r377;
	st.global.u32 	[%rd168+12], %r378;
	add.s32 	%r592, %r592, 1;
$L__BB5_70:
	add.s32 	%r590, %r590, 8;
	setp.ne.s32 	%p34, %r590, %r9;
	mov.u32 	%r606, %r9;
	@%p34 bra 	$L__BB5_54;
$L__BB5_71:
	setp.eq.s32 	%p35, %r6, 0;
	@%p35 bra 	$L__BB5_103;
	add.s32 	%r379, %r6, -1;
	setp.lt.u32 	%p36, %r379, 3;
	@%p36 bra 	$L__BB5_82;
	mul.wide.u32 	%rd169, %r606, 16;
	add.s64 	%rd20, %rd18, %rd169;
	ld.global.nc.u32 	%r74, [%rd20];
	mul.wide.s32 	%rd170, %r74, 4;
	add.s64 	%rd171, %rd3, %rd170;
	ld.local.u32 	%r380, [%rd171];
	ld.global.nc.u32 	%r75, [%rd20+4];
	setp.ge.s32 	%p37, %r380, %r75;
	@%p37 bra 	$L__BB5_75;
	mul.wide.u32 	%rd172, %r592, 16;
	add.s64 	%rd173, %rd13, %rd172;
	ld.global.nc.u32 	%r381, [%rd20+8];
	ld.global.nc.u32 	%r382, [%rd20+12];
	st.global.u32 	[%rd173], %r74;
	st.global.u32 	[%rd173+4], %r75;
	st.global.u32 	[%rd173+8], %r381;
	st.global.u32 	[%rd173+12], %r382;
	add.s32 	%r592, %r592, 1;
$L__BB5_75:
	ld.global.nc.u32 	%r78, [%rd20+16];
	mul.wide.s32 	%rd174, %r78, 4;
	add.s64 	%rd175, %rd3, %rd174;
	ld.local.u32 	%r383, [%rd175];
	ld.global.nc.u32 	%r79, [%rd20+20];
	setp.ge.s32 	%p38, %r383, %r79;
	@%p38 bra 	$L__BB5_77;
	mul.wide.u32 	%rd176, %r592, 16;
	add.s64 	%rd177, %rd13, %rd176;
	ld.global.nc.u32 	%r384, [%rd20+24];
	ld.global.nc.u32 	%r385, [%rd20+28];
	st.global.u32 	[%rd177], %r78;
	st.global.u32 	[%rd177+4], %r79;
	st.global.u32 	[%rd177+8], %r384;
	st.global.u32 	[%rd177+12], %r385;
	add.s32 	%r592, %r592, 1;
$L__BB5_77:
	ld.global.nc.u32 	%r82, [%rd20+32];
	mul.wide.s32 	%rd178, %r82, 4;
	add.s64 	%rd179, %rd3, %rd178;
	ld.local.u32 	%r386, [%rd179];
	ld.global.nc.u32 	%r83, [%rd20+36];
	setp.ge.s32 	%p39, %r386, %r83;
	@%p39 bra 	$L__BB5_79;
	mul.wide.u32 	%rd180, %r592, 16;
	add.s64 	%rd181, %rd13, %rd180;
	ld.global.nc.u32 	%r387, [%rd20+40];
	ld.global.nc.u32 	%r388, [%rd20+44];
	st.global.u32 	[%rd181], %r82;
	st.global.u32 	[%rd181+4], %r83;
	st.global.u32 	[%rd181+8], %r387;
	st.global.u32 	[%rd181+12], %r388;
	add.s32 	%r592, %r592, 1;
$L__BB5_79:
	ld.global.nc.u32 	%r86, [%rd20+48];
	mul.wide.s32 	%rd182, %r86, 4;
	add.s64 	%rd183, %rd3, %rd182;
	ld.local.u32 	%r389, [%rd183];
	ld.global.nc.u32 	%r87, [%rd20+52];
	setp.ge.s32 	%p40, %r389, %r87;
	@%p40 bra 	$L__BB5_81;
	mul.wide.u32 	%rd184, %r592, 16;
	add.s64 	%rd185, %rd13, %rd184;
	ld.global.nc.u32 	%r390, [%rd20+56];
	ld.global.nc.u32 	%r391, [%rd20+60];
	st.global.u32 	[%rd185], %r86;
	st.global.u32 	[%rd185+4], %r87;
	st.global.u32 	[%rd185+8], %r390;
	st.global.u32 	[%rd185+12], %r391;
	add.s32 	%r592, %r592, 1;
$L__BB5_81:
	add.s32 	%r606, %r606, 4;
$L__BB5_82:
	setp.eq.s32 	%p41, %r7, 0;
	@%p41 bra 	$L__BB5_103;
	setp.eq.s32 	%p42, %r7, 1;
	@%p42 bra 	$L__BB5_89;
	mul.wide.u32 	%rd186, %r606, 16;
	add.s64 	%rd21, %rd18, %rd186;
	ld.global.nc.u32 	%r93, [%rd21];
	mul.wide.s32 	%rd187, %r93, 4;
	add.s64 	%rd188, %rd3, %rd187;
	ld.local.u32 	%r392, [%rd188];
	ld.global.nc.u32 	%r94, [%rd21+4];
	setp.ge.s32 	%p43, %r392, %r94;
	@%p43 bra 	$L__BB5_86;
	mul.wide.u32 	%rd189, %r592, 16;
	add.s64 	%rd190, %rd13, %rd189;
	ld.global.nc.u32 	%r393, [%rd21+8];
	ld.global.nc.u32 	%r394, [%rd21+12];
	st.global.u32 	[%rd190], %r93;
	st.global.u32 	[%rd190+4], %r94;
	st.global.u32 	[%rd190+8], %r393;
	st.global.u32 	[%rd190+12], %r394;
	add.s32 	%r592, %r592, 1;
$L__BB5_86:
	ld.global.nc.u32 	%r97, [%rd21+16];
	mul.wide.s32 	%rd191, %r97, 4;
	add.s64 	%rd192, %rd3, %rd191;
	ld.local.u32 	%r395, [%rd192];
	ld.global.nc.u32 	%r98, [%rd21+20];
	setp.ge.s32 	%p44, %r395, %r98;
	@%p44 bra 	$L__BB5_88;
	mul.wide.u32 	%rd193, %r592, 16;
	add.s64 	%rd194, %rd13, %rd193;
	ld.global.nc.u32 	%r396, [%rd21+24];
	ld.global.nc.u32 	%r397, [%rd21+28];
	st.global.u32 	[%rd194], %r97;
	st.global.u32 	[%rd194+4], %r98;
	st.global.u32 	[%rd194+8], %r396;
	st.global.u32 	[%rd194+12], %r397;
	add.s32 	%r592, %r592, 1;
$L__BB5_88:
	add.s32 	%r606, %r606, 2;
$L__BB5_89:
	setp.eq.s32 	%p45, %r10, 0;
	@%p45 bra 	$L__BB5_103;
	mul.wide.u32 	%rd195, %r606, 16;
	add.s64 	%rd22, %rd18, %rd195;
	ld.global.nc.u32 	%r104, [%rd22];
	mul.wide.s32 	%rd196, %r104, 4;
	add.s64 	%rd197, %rd3, %rd196;
	ld.local.u32 	%r398, [%rd197];
	ld.global.nc.u32 	%r105, [%rd22+4];
	setp.ge.s32 	%p46, %r398, %r105;
	@%p46 bra 	$L__BB5_103;
	mul.wide.u32 	%rd198, %r592, 16;
	add.s64 	%rd199, %rd13, %rd198;
	ld.global.nc.u32 	%r399, [%rd22+8];
	ld.global.nc.u32 	%r400, [%rd22+12];
	st.global.u32 	[%rd199], %r104;
	st.global.u32 	[%rd199+4], %r105;
	st.global.u32 	[%rd199+8], %r399;
	st.global.u32 	[%rd199+12], %r400;
	bra.uni 	$L__BB5_103;
$L__BB5_92:
	mul.lo.s32 	%r220, %r579, %r134;
	mul.wide.s32 	%rd55, %r220, 16;
	add.s64 	%rd23, %rd2, %rd55;
	mul.wide.s32 	%rd56, %r579, 4;
	add.s64 	%rd24, %rd12, %rd56;
	ld.global.u32 	%r221, [%rd24];
	mad.lo.s32 	%r117, %r221, 26757677, 1;
	and.b32  	%r222, %r117, 2147483647;
	rem.u32 	%r223, %r222, %r5;
	mul.wide.u32 	%rd57, %r223, 16;
	add.s64 	%rd25, %rd23, %rd57;
	ld.global.u32 	%r118, [%rd25];
	ld.global.u32 	%r119, [%rd25+16];
	setp.eq.s32 	%p13, %r118, %r119;
	@%p13 bra 	$L__BB5_94;
	ld.global.u32 	%r224, [%rd25+4];
	ld.global.u32 	%r225, [%rd25+8];
	ld.global.u32 	%r226, [%rd25+12];
	ld.global.u32 	%r227, [%rd25+20];
	ld.global.u32 	%r228, [%rd25+24];
	ld.global.u32 	%r229, [%rd25+28];
	st.global.u32 	[%rd25], %r119;
	st.global.u32 	[%rd25+4], %r227;
	st.global.u32 	[%rd25+8], %r228;
	st.global.u32 	[%rd25+12], %r229;
	st.global.u32 	[%rd25+16], %r118;
	st.global.u32 	[%rd25+20], %r224;
	st.global.u32 	[%rd25+24], %r225;
	st.global.u32 	[%rd25+28], %r226;
$L__BB5_94:
	mad.lo.s32 	%r120, %r117, 26757677, 1;
	and.b32  	%r230, %r120, 2147483647;
	rem.u32 	%r231, %r230, %r5;
	mul.wide.u32 	%rd58, %r231, 16;
	add.s64 	%rd26, %rd23, %rd58;
	ld.global.u32 	%r121, [%rd26];
	ld.global.u32 	%r122, [%rd26+16];
	setp.eq.s32 	%p14, %r121, %r122;
	@%p14 bra 	$L__BB5_96;
	ld.global.u32 	%r232, [%rd26+4];
	ld.global.u32 	%r233, [%rd26+8];
	ld.global.u32 	%r234, [%rd26+12];
	ld.global.u32 	%r235, [%rd26+20];
	ld.global.u32 	%r236, [%rd26+24];
	ld.global.u32 	%r237, [%rd26+28];
	st.global.u32 	[%rd26], %r122;
	st.global.u32 	[%rd26+4], %r235;
	st.global.u32 	[%rd26+8], %r236;
	st.global.u32 	[%rd26+12], %r237;
	st.global.u32 	[%rd26+16], %r121;
	st.global.u32 	[%rd26+20], %r232;
	st.global.u32 	[%rd26+24], %r233;
	st.global.u32 	[%rd26+28], %r234;
$L__BB5_96:
	mad.lo.s32 	%r123, %r120, 26757677, 1;
	and.b32  	%r238, %r123, 2147483647;
	rem.u32 	%r239, %r238, %r5;
	mul.wide.u32 	%rd59, %r239, 16;
	add.s64 	%rd27, %rd23, %rd59;
	ld.global.u32 	%r124, [%rd27];
	ld.global.u32 	%r125, [%rd27+16];
	setp.eq.s32 	%p15, %r124, %r125;
	@%p15 bra 	$L__BB5_98;
	ld.global.u32 	%r240, [%rd27+4];
	ld.global.u32 	%r241, [%rd27+8];
	ld.global.u32 	%r242, [%rd27+12];
	ld.global.u32 	%r243, [%rd27+20];
	ld.global.u32 	%r244, [%rd27+24];
	ld.global.u32 	%r245, [%rd27+28];
	st.global.u32 	[%rd27], %r125;
	st.global.u32 	[%rd27+4], %r243;
	st.global.u32 	[%rd27+8], %r244;
	st.global.u32 	[%rd27+12], %r245;
	st.global.u32 	[%rd27+16], %r124;
	st.global.u32 	[%rd27+20], %r240;
	st.global.u32 	[%rd27+24], %r241;
	st.global.u32 	[%rd27+28], %r242;
$L__BB5_98:
	mad.lo.s32 	%r126, %r123, 26757677, 1;
	and.b32  	%r246, %r126, 2147483647;
	rem.u32 	%r247, %r246, %r5;
	mul.wide.u32 	%rd60, %r247, 16;
	add.s64 	%rd28, %rd23, %rd60;
	ld.global.u32 	%r127, [%rd28];
	ld.global.u32 	%r128, [%rd28+16];
	setp.eq.s32 	%p16, %r127, %r128;
	@%p16 bra 	$L__BB5_100;
	ld.global.u32 	%r248, [%rd28+4];
	ld.global.u32 	%r249, [%rd28+8];
	ld.global.u32 	%r250, [%rd28+12];
	ld.global.u32 	%r251, [%rd28+20];
	ld.global.u32 	%r252, [%rd28+24];
	ld.global.u32 	%r253, [%rd28+28];
	st.global.u32 	[%rd28], %r128;
	st.global.u32 	[%rd28+4], %r251;
	st.global.u32 	[%rd28+8], %r252;
	st.global.u32 	[%rd28+12], %r253;
	st.global.u32 	[%rd28+16], %r127;
	st.global.u32 	[%rd28+20], %r248;
	st.global.u32 	[%rd28+24], %r249;
	st.global.u32 	[%rd28+28], %r250;
$L__BB5_100:
	mad.lo.s32 	%r254, %r126, 26757677, 1;
	and.b32  	%r129, %r254, 2147483647;
	rem.u32 	%r255, %r129, %r5;
	mul.wide.u32 	%rd61, %r255, 16;
	add.s64 	%rd29, %rd23, %rd61;
	ld.global.u32 	%r130, [%rd29];
	ld.global.u32 	%r131, [%rd29+16];
	setp.eq.s32 	%p17, %r130, %r131;
	@%p17 bra 	$L__BB5_102;
	ld.global.u32 	%r256, [%rd29+4];
	ld.global.u32 	%r257, [%rd29+8];
	ld.global.u32 	%r258, [%rd29+12];
	ld.global.u32 	%r259, [%rd29+20];
	ld.global.u32 	%r260, [%rd29+24];
	ld.global.u32 	%r261, [%rd29+28];
	st.global.u32 	[%rd29], %r131;
	st.global.u32 	[%rd29+4], %r259;
	st.global.u32 	[%rd29+8], %r260;
	st.global.u32 	[%rd29+12], %r261;
	st.global.u32 	[%rd29+16], %r130;
	st.global.u32 	[%rd29+20], %r256;
	st.global.u32 	[%rd29+24], %r257;
	st.global.u32 	[%rd29+28], %r258;
$L__BB5_102:
	st.global.u32 	[%rd24], %r129;
$L__BB5_103:
	mov.u32 	%r577, %ntid.x;
	mov.u32 	%r578, %nctaid.x;
	mad.lo.s32 	%r579, %r577, %r578, %r579;
	setp.lt.s32 	%p64, %r579, %r133;
	@%p64 bra 	$L__BB5_2;
$L__BB5_104:
	ret;

}
	// .globl	_Z23stage_1_evaluate_kernelPiP4GeneiiP3Job
.visible .entry _Z23stage_1_evaluate_kernelPiP4GeneiiP3Job(
	.param .u64 .ptr .align 1 _Z23stage_1_evaluate_kernelPiP4GeneiiP3Job_param_0,
	.param .u64 .ptr .align 1 _Z23stage_1_evaluate_kernelPiP4GeneiiP3Job_param_1,
	.param .u32 _Z23stage_1_evaluate_kernelPiP4GeneiiP3Job_param_2,
	.param .u32 _Z23stage_1_evaluate_kernelPiP4GeneiiP3Job_param_3,
	.param .u64 .ptr .align 1 _Z23stage_1_evaluate_kernelPiP4GeneiiP3Job_param_4
)
{
	.local .align 16 .b8 	__local_depot6[160];
	.reg .b64 	%SP;
	.reg .b64 	%SPL;
	.reg .pred 	%p<30>;
	.reg .b32 	%r<177>;
	.reg .b64 	%rd<75>;

	mov.u64 	%SPL, __local_depot6;
	ld.param.u64 	%rd16, [_Z23stage_1_evaluate_kernelPiP4GeneiiP3Job_param_0];
	ld.param.u64 	%rd15, [_Z23stage_1_evaluate_kernelPiP4GeneiiP3Job_param_1];
	ld.param.u32 	%r96, [_Z23stage_1_evaluate_kernelPiP4GeneiiP3Job_param_2];
	ld.param.u32 	%r97, [_Z23stage_1_evaluate_kernelPiP4GeneiiP3Job_param_3];
	ld.param.u64 	%rd17, [_Z23stage_1_evaluate_kernelPiP4GeneiiP3Job_param_4];
	cvta.to.global.u64 	%rd1, %rd17;
	cvta.to.global.u64 	%rd2, %rd16;
	add.u64 	%rd3, %SPL, 0;
	mov.u32 	%r98, %ctaid.x;
	mov.u32 	%r99, %ntid.x;
	mov.u32 	%r100, %tid.x;
	mad.lo.s32 	%r175, %r98, %r99, %r100;
	mov.u32 	%r101, %nctaid.x;
	mul.lo.s32 	%r2, %r99, %r101;
	setp.ge.s32 	%p1, %r175, %r96;
	@%p1 bra 	$L__BB6_34;
	setp.lt.s32 	%p2, %r97, 1;
	@%p2 bra 	$L__BB6_28;
	add.u64 	%rd4, %SPL, 80;
	cvta.to.global.u64 	%rd5, %rd15;
$L__BB6_3:
	mov.b32 	%r150, 0;
	st.local.v4.u32 	[%rd3], {%r150, %r150, %r150, %r150};
	st.local.v4.u32 	[%rd3+16], {%r150, %r150, %r150, %r150};
	st.local.v4.u32 	[%rd3+32], {%r150, %r150, %r150, %r150};
	st.local.v4.u32 	[%rd3+48], {%r150, %r150, %r150, %r150};
	st.local.v4.u32 	[%rd3+64], {%r150, %r150, %r150, %r150};
	mul.lo.s32 	%r115, %r175, %r97;
	cvt.s64.s32 	%rd6, %r115;
	mov.u32 	%r151, %r150;
$L__BB6_4:
	cvt.u64.u32 	%rd28, %r150;
	add.s64 	%rd29, %rd6, %rd28;
	shl.b64 	%rd30, %rd29, 4;
	add.s64 	%rd7, %rd5, %rd30;
	ld.global.u32 	%r6, [%rd7];
	ld.global.u32 	%r7, [%rd7+4];
	mul.wide.s32 	%rd31, %r6, 884;
	add.s64 	%rd32, %rd1, %rd31;
	mul.wide.s32 	%rd33, %r7, 44;
	add.s64 	%rd34, %rd32, %rd33;
	add.s64 	%rd8, %rd34, 4;
	ld.global.nc.u32 	%r8, [%rd34+4];
	setp.gt.s32 	%p8, %r8, 0;
	mul.wide.s32 	%rd35, %r6, 4;
	add.s64 	%rd9, %rd4, %rd35;
	mov.b32 	%r161, -1;
	mov.b32 	%r160, 2147483647;
	mov.u32 	%r162, %r161;
	@%p8 bra 	$L__BB6_26;
$L__BB6_5:
	st.global.u32 	[%rd7+12], %r161;
	st.global.u32 	[%rd7+8], %r162;
	mul.wide.s32 	%rd70, %r162, 4;
	add.s64 	%rd71, %rd3, %rd70;
	st.local.u32 	[%rd71], %r160;
	st.local.u32 	[%rd9], %r162;
	max.s32 	%r151, %r160, %r151;
	add.s32 	%r150, %r150, 1;
	setp.eq.s32 	%p28, %r150, %r97;
	@%p28 bra 	$L__BB6_6;
	bra.uni 	$L__BB6_4;
$L__BB6_6:
	mul.wide.s32 	%rd72, %r175, 4;
	add.s64 	%rd73, %rd2, %rd72;
	st.global.u32 	[%rd73], %r151;
	add.s32 	%r175, %r175, %r2;
	setp.lt.s32 	%p29, %r175, %r96;
	@%p29 bra 	$L__BB6_3;
	bra.uni 	$L__BB6_34;
$L__BB6_7:
	setp.lt.s32 	%p10, %r7, 1;
	ld.global.nc.u32 	%r13, [%rd74+-8];
	ld.global.nc.u32 	%r14, [%rd74+-12];
	mul.wide.s32 	%rd40, %r14, 4;
	add.s64 	%rd41, %rd3, %rd40;
	ld.local.u32 	%r156, [%rd41];
	@%p10 bra 	$L__BB6_9;
	ld.local.u32 	%r125, [%rd9];
	mul.wide.s32 	%rd42, %r125, 4;
	add.s64 	%rd43, %rd3, %rd42;
	ld.local.u32 	%r126, [%rd43];
	max.s32 	%r156, %r156, %r126;
$L__BB6_9:
	add.s32 	%r127, %r156, %r13;
	setp.lt.s32 	%p12, %r127, %r160;
	min.s32 	%r18, %r127, %r160;
	selp.b32 	%r19, %r152, %r161, %p12;
	selp.b32 	%r20, %r14, %r162, %p12;
	ld.global.nc.u32 	%r21, [%rd74];
	ld.global.nc.u32 	%r22, [%rd74+-4];
	mul.wide.s32 	%rd44, %r22, 4;
	add.s64 	%rd45, %rd3, %rd44;
	ld.local.u32 	%r157, [%rd45];
	@%p10 bra 	$L__BB6_11;
	ld.local.u32 	%r128, [%rd9];
	mul.wide.s32 	%rd46, %r128, 4;
	add.s64 	%rd47, %rd3, %rd46;
	ld.local.u32 	%r129, [%rd47];
	max.s32 	%r157, %r157, %r129;
$L__BB6_11:
	add.s32 	%r130, %r157, %r21;
	setp.lt.s32 	%p14, %r130, %r18;
	min.s32 	%r26, %r130, %r18;
	add.s32 	%r27, %r152, 1;
	selp.b32 	%r28, %r27, %r19, %p14;
	selp.b32 	%r29, %r22, %r20, %p14;
	ld.global.nc.u32 	%r30, [%rd74+8];
	ld.global.nc.u32 	%r31, [%rd74+4];
	mul.wide.s32 	%rd48, %r31, 4;
	add.s64 	%rd49, %rd3, %rd48;
	ld.local.u32 	%r158, [%rd49];
	@%p10 bra 	$L__BB6_13;
	ld.local.u32 	%r131, [%rd9];
	mul.wide.s32 	%rd50, %r131, 4;
	add.s64 	%rd51, %rd3, %rd50;
	ld.local.u32 	%r132, [%rd51];
	max.s32 	%r158, %r158, %r132;
$L__BB6_13:
	add.s32 	%r133, %r158, %r30;
	setp.lt.s32 	%p16, %r133, %r26;
	min.s32 	%r35, %r133, %r26;
	add.s32 	%r36, %r27, 1;
	selp.b32 	%r37, %r36, %r28, %p16;
	selp.b32 	%r38, %r31, %r29, %p16;
	ld.global.nc.u32 	%r39, [%rd74+16];
	ld.global.nc.u32 	%r40, [%rd74+12];
	mul.wide.s32 	%rd52, %r40, 4;
	add.s64 	%rd53, %rd3, %rd52;
	ld.local.u32 	%r159, [%rd53];
	@%p10 bra 	$L__BB6_15;
	ld.local.u32 	%r134, [%rd9];
	mul.wide.s32 	%rd54, %r134, 4;
	add.s64 	%rd55, %rd3, %rd54;
	ld.local.u32 	%r135, [%rd55];
	max.s32 	%r159, %r159, %r135;
$L__BB6_15:
	add.s32 	%r136, %r159, %r39;
	setp.lt.s32 	%p17, %r136, %r35;
	min.s32 	%r160, %r136, %r35;
	add.s32 	%r137, %r36, 1;
	selp.b32 	%r161, %r137, %r37, %p17;
	selp.b32 	%r162, %r40, %r38, %p17;
	add.s64 	%rd74, %rd74, 32;
	add.s32 	%r152, %r36, 2;
	setp.eq.s32 	%p18, %r152, %r166;
	@%p18 bra 	$L__BB6_16;
	bra.uni 	$L__BB6_7;
$L__BB6_16:
	setp.eq.s32 	%p19, %r53, 0;
	@%p19 bra 	$L__BB6_5;
	mul.wide.u32 	%rd56, %r166, 8;
	add.s64 	%rd57, %rd8, %rd56;
	setp.lt.s32 	%p20, %r7, 1;
	add.s64 	%rd13, %rd57, 8;
	ld.global.nc.u32 	%r62, [%rd57+8];
	add.s64 	%rd14, %rd57, 4;
	ld.global.nc.u32 	%r63, [%rd57+4];
	mul.wide.s32 	%rd58, %r63, 4;
	add.s64 	%rd59, %rd3, %rd58;
	ld.local.u32 	%r170, [%rd59];
	@%p20 bra 	$L__BB6_19;
	ld.local.u32 	%r138, [%rd9];
	mul.wide.s32 	%rd60, %r138, 4;
	add.s64 	%rd61, %rd3, %rd60;
	ld.local.u32 	%r139, [%rd61];
	max.s32 	%r170, %r170, %r139;
$L__BB6_19:
	add.s32 	%r140, %r170, %r62;
	setp.lt.s32 	%p21, %r140, %r160;
	min.s32 	%r160, %r140, %r160;
	selp.b32 	%r161, %r166, %r161, %p21;
	selp.b32 	%r162, %r63, %r162, %p21;
	setp.eq.s32 	%p22, %r53, 1;
	@%p22 bra 	$L__BB6_5;
	ld.global.nc.u32 	%r70, [%rd13+8];
	ld.global.nc.u32 	%r71, [%rd14+8];
	mul.wide.s32 	%rd62, %r71, 4;
	add.s64 	%rd63, %rd3, %rd62;
	ld.local.u32 	%r171, [%rd63];
	@%p20 bra 	$L__BB6_22;
	ld.local.u32 	%r141, [%rd9];
	mul.wide.s32 	%rd64, %r141, 4;
	add.s64 	%rd65, %rd3, %rd64;
	ld.local.u32 	%r142, [%rd65];
	max.s32 	%r171, %r171, %r142;
$L__BB6_22:
	add.s32 	%r143, %r171, %r70;
	setp.lt.s32 	%p24, %r143, %r160;
	min.s32 	%r160, %r143, %r160;
	add.s32 	%r144, %r166, 1;
	selp.b32 	%r161, %r144, %r161, %p24;
	selp.b32 	%r162, %r71, %r162, %p24;
	setp.eq.s32 	%p25, %r53, 2;
	@%p25 bra 	$L__BB6_5;
	ld.global.nc.u32 	%r78, [%rd13+16];
	ld.global.nc.u32 	%r79, [%rd14+16];
	mul.wide.s32 	%rd66, %r79, 4;
	add.s64 	%rd67, %rd3, %rd66;
	ld.local.u32 	%r172, [%rd67];
	@%p20 bra 	$L__BB6_25;
	ld.local.u32 	%r145, [%rd9];
	mul.wide.s32 	%rd68, %r145, 4;
	add.s64 	%rd69, %rd3, %rd68;
	ld.local.u32 	%r146, [%rd69];
	max.s32 	%r172, %r172, %r146;
$L__BB6_25:
	add.s32 	%r147, %r172, %r78;
	setp.lt.s32 	%p27, %r147, %r160;
	min.s32 	%r160, %r147, %r160;
	add.s32 	%r148, %r166, 2;
	selp.b32 	%r161, %r148, %r161, %p27;
	selp.b32 	%r162, %r79, %r162, %p27;
	bra.uni 	$L__BB6_5;
$L__BB6_26:
	and.b32  	%r53, %r8, 3;
	setp.lt.u32 	%p9, %r8, 4;
	mov.b32 	%r160, 2147483647;
	mov.b32 	%r162, -1;
	mov.b32 	%r166, 0;
	mov.u32 	%r161, %r162;
	@%p9 bra 	$L__BB6_16;
	and.b32  	%r166, %r8, 2147483644;
	mul.wide.s32 	%rd36, %r6, 884;
	mul.wide.s32 	%rd37, %r7, 44;
	add.s64 	%rd38, %rd36, %rd37;
	add.s64 	%rd39, %rd1, %rd38;
	add.s64 	%rd74, %rd39, 20;
	mov.b32 	%r160, 2147483647;
	mov.b32 	%r162, -1;
	mov.b32 	%r152, 0;
	bra.uni 	$L__BB6_7;
$L__BB6_28:
	add.s32 	%r102, %r175, %r2;
	max.s32 	%r103, %r96, %r102;
	setp.lt.s32 	%p3, %r102, %r96;
	selp.u32 	%r104, 1, 0, %p3;
	add.s32 	%r105, %r102, %r104;
	sub.s32 	%r106, %r103, %r105;
	div.u32 	%r107, %r106, %r2;
	add.s32 	%r87, %r107, %r104;
	and.b32  	%r108, %r87, 3;
	setp.eq.s32 	%p4, %r108, 3;
	@%p4 bra 	$L__BB6_31;
	add.s32 	%r110, %r87, 1;
	and.b32  	%r88, %r110, 3;
	mov.b32 	%r174, 0;
$L__BB6_30:
	.pragma "nounroll";
	mul.wide.s32 	%rd19, %r175, 4;
	add.s64 	%rd20, %rd2, %rd19;
	mov.b32 	%r111, 0;
	st.global.u32 	[%rd20], %r111;
	add.s32 	%r175, %r175, %r2;
	add.s32 	%r174, %r174, 1;
	setp.ne.s32 	%p5, %r174, %r88;
	@%p5 bra 	$L__BB6_30;
$L__BB6_31:
	setp.lt.u32 	%p6, %r87, 3;
	@%p6 bra 	$L__BB6_34;
	mul.wide.s32 	%rd23, %r2, 4;
	shl.b32 	%r113, %r2, 2;
$L__BB6_33:
	mul.wide.s32 	%rd21, %r175, 4;
	add.s64 	%rd22, %rd2, %rd21;
	mov.b32 	%r112, 0;
	st.global.u32 	[%rd22], %r112;
	add.s64 	%rd24, %rd22, %rd23;
	st.global.u32 	[%rd24], %r112;
	add.s64 	%rd25, %rd24, %rd23;
	st.global.u32 	[%rd25], %r112;
	add.s64 	%rd26, %rd25, %rd23;
	st.global.u32 	[%rd26], %r112;
	add.s32 	%r175, %r113, %r175;
	setp.lt.s32 	%p7, %r175, %r96;
	@%p7 bra 	$L__BB6_33;
$L__BB6_34:
	ret;

}
	// .globl	_Z23stage_2_evaluate_kernelPiPK4GeneiiP3Job
.visible .entry _Z23stage_2_evaluate_kernelPiPK4GeneiiP3Job(
	.param .u64 .ptr .align 1 _Z23stage_2_evaluate_kernelPiPK4GeneiiP3Job_param_0,
	.param .u64 .ptr .align 1 _Z23stage_2_evaluate_kernelPiPK4GeneiiP3Job_param_1,
	.param .u32 _Z23stage_2_evaluate_kernelPiPK4GeneiiP3Job_param_2,
	.param .u32 _Z23stage_2_evaluate_kernelPiPK4GeneiiP3Job_param_3,
	.param .u64 .ptr .align 1 _Z23stage_2_evaluate_kernelPiPK4GeneiiP3Job_param_4
)
{
	.local .align 16 .b8 	__local_depot7[160];
	.reg .b64 	%SP;
	.reg .b64 	%SPL;
	.reg .pred 	%p<21>;
	.reg .b32 	%r<156>;
	.reg .b64 	%rd<115>;

	mov.u64 	%SPL, __local_depot7;
	ld.param.u64 	%rd24, [_Z23stage_2_evaluate_kernelPiPK4GeneiiP3Job_param_0];
	ld.param.u64 	%rd25, [_Z23stage_2_evaluate_kernelPiPK4GeneiiP3Job_param_1];
	ld.param.u32 	%r67, [_Z23stage_2_evaluate_kernelPiPK4GeneiiP3Job_param_2];
	ld.param.u32 	%r68, [_Z23stage_2_evaluate_kernelPiPK4GeneiiP3Job_param_3];
	ld.param.u64 	%rd26, [_Z23stage_2_evaluate_kernelPiPK4GeneiiP3Job_param_4];
	cvta.to.global.u64 	%rd1, %rd26;
	cvta.to.global.u64 	%rd2, %rd25;
	cvta.to.global.u64 	%rd3, %rd24;
	add.u64 	%rd4, %SPL, 0;
	add.u64 	%rd5, %SPL, 80;
	mov.u32 	%r69, %ctaid.x;
	mov.u32 	%r70, %ntid.x;
	mov.u32 	%r71, %tid.x;
	mad.lo.s32 	%r154, %r69, %r70, %r71;
	mov.u32 	%r72, %nctaid.x;
	mul.lo.s32 	%r2, %r70, %r72;
	setp.ge.s32 	%p1, %r154, %r67;
	@%p1 bra 	$L__BB7_38;
	setp.lt.s32 	%p2, %r68, 1;
	@%p2 bra 	$L__BB7_32;
	and.b32  	%r3, %r68, 3;
	and.b32  	%r85, %r68, 2147483644;
	neg.s32 	%r4, %r85;
$L__BB7_3:
	setp.lt.u32 	%p8, %r68, 4;
	mov.b32 	%r146, 0;
	st.local.v4.u32 	[%rd4], {%r146, %r146, %r146, %r146};
	st.local.v4.u32 	[%rd4+16], {%r146, %r146, %r146, %r146};
	st.local.v4.u32 	[%rd4+32], {%r146, %r146, %r146, %r146};
	st.local.v4.u32 	[%rd4+48], {%r146, %r146, %r146, %r146};
	st.local.v4.u32 	[%rd4+64], {%r146, %r146, %r146, %r146};
	mul.lo.s32 	%r6, %r154, %r68;
	mov.u32 	%r151, %r146;
	@%p8 bra 	$L__BB7_18;
	mul.wide.s32 	%rd37, %r6, 16;
	add.s64 	%rd38, %rd2, %rd37;
	add.s64 	%rd114, %rd38, 32;
	mov.b32 	%r151, 0;
	mov.u32 	%r139, %r4;
$L__BB7_5:
	ld.global.nc.u32 	%r89, [%rd114+-32];
	ld.global.nc.u32 	%r90, [%rd114+-28];
	ld.global.nc.u32 	%r9, [%rd114+-24];
	ld.global.nc.u32 	%r91, [%rd114+-20];
	mul.wide.s32 	%rd39, %r89, 884;
	add.s64 	%rd40, %rd1, %rd39;
	mul.wide.s32 	%rd41, %r90, 44;
	add.s64 	%rd42, %rd40, %rd41;
	mul.wide.s32 	%rd43, %r91, 8;
	add.s64 	%rd44, %rd42, %rd43;
	ld.global.nc.u32 	%r10, [%rd44+12];
	mul.wide.s32 	%rd45, %r89, 4;
	add.s64 	%rd8, %rd5, %rd45;
	setp.gt.s32 	%p9, %r90, 0;
	mul.wide.s32 	%rd46, %r9, 4;
	add.s64 	%rd9, %rd4, %rd46;
	@%p9 bra 	$L__BB7_7;
	ld.local.u32 	%r141, [%rd9];
	bra.uni 	$L__BB7_8;
$L__BB7_7:
	ld.local.u32 	%r92, [%rd8];
	ld.local.u32 	%r93, [%rd9];
	mul.wide.s32 	%rd47, %r92, 4;
	add.s64 	%rd48, %rd4, %rd47;
	ld.local.u32 	%r94, [%rd48];
	max.s32 	%r141, %r93, %r94;
$L__BB7_8:
	add.s32 	%r95, %r141, %r10;
	st.local.u32 	[%rd9], %r95;
	max.s32 	%r14, %r95, %r151;
	st.local.u32 	[%rd8], %r9;
	ld.global.nc.u32 	%r96, [%rd114+-16];
	ld.global.nc.u32 	%r97, [%rd114+-12];
	ld.global.nc.u32 	%r15, [%rd114+-8];
	ld.global.nc.u32 	%r98, [%rd114+-4];
	mul.wide.s32 	%rd49, %r96, 884;
	add.s64 	%rd50, %rd1, %rd49;
	mul.wide.s32 	%rd51, %r97, 44;
	add.s64 	%rd52, %rd50, %rd51;
	mul.wide.s32 	%rd53, %r98, 8;
	add.s64 	%rd54, %rd52, %rd53;
	ld.global.nc.u32 	%r16, [%rd54+12];
	mul.wide.s32 	%rd55, %r96, 4;
	add.s64 	%rd10, %rd5, %rd55;
	setp.gt.s32 	%p10, %r97, 0;
	mul.wide.s32 	%rd56, %r15, 4;
	add.s64 	%rd11, %rd4, %rd56;
	@%p10 bra 	$L__BB7_10;
	ld.local.u32 	%r142, [%rd11];
	bra.uni 	$L__BB7_11;
$L__BB7_10:
	ld.local.u32 	%r99, [%rd10];
	ld.local.u32 	%r100, [%rd11];
	mul.wide.s32 	%rd57, %r99, 4;
	add.s64 	%rd58, %rd4, %rd57;
	ld.local.u32 	%r101, [%rd58];
	max.s32 	%r142, %r100, %r101;
$L__BB7_11:
	add.s32 	%r102, %r142, %r16;
	st.local.u32 	[%rd11], %r102;
	max.s32 	%r20, %r102, %r14;
	st.local.u32 	[%rd10], %r15;
	ld.global.nc.u32 	%r103, [%rd114];
	ld.global.nc.u32 	%r104, [%rd114+4];
	ld.global.nc.u32 	%r21, [%rd114+8];
	ld.global.nc.u32 	%r105, [%rd114+12];
	mul.wide.s32 	%rd59, %r103, 884;
	add.s64 	%rd60, %rd1, %rd59;
	mul.wide.s32 	%rd61, %r104, 44;
	add.s64 	%rd62, %rd60, %rd61;
	mul.wide.s32 	%rd63, %r105, 8;
	add.s64 	%rd64, %rd62, %rd63;
	ld.global.nc.u32 	%r22, [%rd64+12];
	mul.wide.s32 	%rd65, %r103, 4;
	add.s64 	%rd12, %rd5, %rd65;
	setp.gt.s32 	%p11, %r104, 0;
	mul.wide.s32 	%rd66, %r21, 4;
	add.s64 	%rd13, %rd4, %rd66;
	@%p11 bra 	$L__BB7_13;
	ld.local.u32 	%r143, [%rd13];
	bra.uni 	$L__BB7_14;
$L__BB7_13:
	ld.local.u32 	%r106, [%rd12];
	ld.local.u32 	%r107, [%rd13];
	mul.wide.s32 	%rd67, %r106, 4;
	add.s64 	%rd68, %rd4, %rd67;
	ld.local.u32 	%r108, [%rd68];
	max.s32 	%r143, %r107, %r108;
$L__BB7_14:
	add.s32 	%r109, %r143, %r22;
	st.local.u32 	[%rd13], %r109;
	max.s32 	%r26, %r109, %r20;
	st.local.u32 	[%rd12], %r21;
	ld.global.nc.u32 	%r110, [%rd114+16];
	ld.global.nc.u32 	%r111, [%rd114+20];
	ld.global.nc.u32 	%r27, [%rd114+24];
	ld.global.nc.u32 	%r112, [%rd114+28];
	mul.wide.s32 	%rd69, %r110, 884;
	add.s64 	%rd70, %rd1, %rd69;
	mul.wide.s32 	%rd71, %r111, 44;
	add.s64 	%rd72, %rd70, %rd71;
	mul.wide.s32 	%rd73, %r112, 8;
	add.s64 	%rd74, %rd72, %rd73;
	ld.global.nc.u32 	%r28, [%rd74+12];
	mul.wide.s32 	%rd75, %r110, 4;
	add.s64 	%rd14, %rd5, %rd75;
	setp.gt.s32 	%p12, %r111, 0;
	mul.wide.s32 	%rd76, %r27, 4;
	add.s64 	%rd15, %rd4, %rd76;
	@%p12 bra 	$L__BB7_16;
	ld.local.u32 	%r144, [%rd15];
	bra.uni 	$L__BB7_17;
$L__BB7_16:
	ld.local.u32 	%r113, [%rd14];
	ld.local.u32 	%r114, [%rd15];
	mul.wide.s32 	%rd77, %r113, 4;
	add.s64 	%rd78, %rd4, %rd77;
	ld.local.u32 	%r115, [%rd78];
	max.s32 	%r144, %r114, %r115;
$L__BB7_17:
	and.b32  	%r146, %r68, 2147483644;
	add.s32 	%r116, %r144, %r28;
	st.local.u32 	[%rd15], %r116;
	max.s32 	%r151, %r116, %r26;
	st.local.u32 	[%rd14], %r27;
	add.s32 	%r139, %r139, 4;
	add.s64 	%rd114, %rd114, 64;
	setp.ne.s32 	%p13, %r139, 0;
	@%p13 bra 	$L__BB7_5;
$L__BB7_18:
	setp.eq.s32 	%p14, %r3, 0;
	@%p14 bra 	$L__BB7_31;
	mul.wide.s32 	%rd79, %r6, 16;
	add.s64 	%rd80, %rd2, %rd79;
	mul.wide.u32 	%rd81, %r146, 16;
	add.s64 	%rd17, %rd80, %rd81;
	ld.global.nc.u32 	%r117, [%rd17];
	ld.global.nc.u32 	%r118, [%rd17+4];
	ld.global.nc.u32 	%r38, [%rd17+8];
	ld.global.nc.u32 	%r119, [%rd17+12];
	mul.wide.s32 	%rd82, %r117, 884;
	add.s64 	%rd83, %rd1, %rd82;
	mul.wide.s32 	%rd84, %r118, 44;
	add.s64 	%rd85, %rd83, %rd84;
	mul.wide.s32 	%rd86, %r119, 8;
	add.s64 	%rd87, %rd85, %rd86;
	ld.global.nc.u32 	%r39, [%rd87+12];
	mul.wide.s32 	%rd88, %r117, 4;
	add.s64 	%rd18, %rd5, %rd88;
	setp.gt.s32 	%p15, %r118, 0;
	mul.wide.s32 	%rd89, %r38, 4;
	add.s64 	%rd19, %rd4, %rd89;
	@%p15 bra 	$L__BB7_21;
	ld.local.u32 	%r148, [%rd19];
	bra.uni 	$L__BB7_22;
$L__BB7_21:
	ld.local.u32 	%r120, [%rd18];
	ld.local.u32 	%r121, [%rd19];
	mul.wide.s32 	%rd90, %r120, 4;
	add.s64 	%rd91, %rd4, %rd90;
	ld.local.u32 	%r122, [%rd91];
	max.s32 	%r148, %r121, %r122;
$L__BB7_22:
	setp.eq.s32 	%p16, %r3, 1;
	add.s32 	%r123, %r148, %r39;
	st.local.u32 	[%rd19], %r123;
	max.s32 	%r151, %r123, %r151;
	st.local.u32 	[%rd18], %r38;
	@%p16 bra 	$L__BB7_31;
	ld.global.nc.u32 	%r124, [%rd17+16];
	ld.global.nc.u32 	%r125, [%rd17+20];
	ld.global.nc.u32 	%r44, [%rd17+24];
	ld.global.nc.u32 	%r126, [%rd17+28];
	mul.wide.s32 	%rd92, %r124, 884;
	add.s64 	%rd93, %rd1, %rd92;
	mul.wide.s32 	%rd94, %r125, 44;
	add.s64 	%rd95, %rd93, %rd94;
	mul.wide.s32 	%rd96, %r126, 8;
	add.s64 	%rd97, %rd95, %rd96;
	ld.global.nc.u32 	%r45, [%rd97+12];
	mul.wide.s32 	%rd98, %r124, 4;
	add.s64 	%rd20, %rd5, %rd98;
	setp.gt.s32 	%p17, %r125, 0;
	mul.wide.s32 	%rd99, %r44, 4;
	add.s64 	%rd21, %rd4, %rd99;
	@%p17 bra 	$L__BB7_25;
	ld.local.u32 	%r149, [%rd21];
	bra.uni 	$L__BB7_26;
$L__BB7_25:
	ld.local.u32 	%r127, [%rd20];
	ld.local.u32 	%r128, [%rd21];
	mul.wide.s32 	%rd100, %r127, 4;
	add.s64 	%rd101, %rd4, %rd100;
	ld.local.u32 	%r129, [%rd101];
	max.s32 	%r149, %r128, %r129;
$L__BB7_26:
	setp.eq.s32 	%p18, %r3, 2;
	add.s32 	%r130, %r149, %r45;
	st.local.u32 	[%rd21], %r130;
	max.s32 	%r151, %r130, %r151;
	st.local.u32 	[%rd20], %r44;
	@%p18 bra 	$L__BB7_31;
	ld.global.nc.u32 	%r131, [%rd17+32];
	ld.global.nc.u32 	%r132, [%rd17+36];
	ld.global.nc.u32 	%r50, [%rd17+40];
	ld.global.nc.u32 	%r133, [%rd17+44];
	mul.wide.s32 	%rd102, %r131, 884;
	add.s64 	%rd103, %rd1, %rd102;
	mul.wide.s32 	%rd104, %r132, 44;
	add.s64 	%rd105, %rd103, %rd104;
	mul.wide.s32 	%rd106, %r133, 8;
	add.s64 	%rd107, %rd105, %rd106;
	ld.global.nc.u32 	%r51, [%rd107+12];
	mul.wide.s32 	%rd108, %r131, 4;
	add.s64 	%rd22, %rd5, %rd108;
	setp.gt.s32 	%p19, %r132, 0;
	mul.wide.s32 	%rd109, %r50, 4;
	add.s64 	%rd23, %rd4, %rd109;
	@%p19 bra 	$L__BB7_29;
	ld.local.u32 	%r150, [%rd23];
	bra.uni 	$L__BB7_30;
$L__BB7_29:
	ld.local.u32 	%r134, [%rd22];
	ld.local.u32 	%r135, [%rd23];
	mul.wide.s32 	%rd110, %r134, 4;
	add.s64 	%rd111, %rd4, %rd110;
	ld.local.u32 	%r136, [%rd111];
	max.s32 	%r150, %r135, %r136;
$L__BB7_30:
	add.s32 	%r137, %r150, %r51;
	st.local.u32 	[%rd23], %r137;
	max.s32 	%r151, %r137, %r151;
	st.local.u32 	[%rd22], %r50;
$L__BB7_31:
	mul.wide.s32 	%rd112, %r154, 4;
	add.s64 	%rd113, %rd3, %rd112;
	st.global.u32 	[%rd113], %r151;
	add.s32 	%r154, %r154, %r2;
	setp.lt.s32 	%p20, %r154, %r67;
	@%p20 bra 	$L__BB7_3;
	bra.uni 	$L__BB7_38;
$L__BB7_32:
	add.s32 	%r73, %r154, %r2;
	max.s32 	%r74, %r67, %r73;
	setp.lt.s32 	%p3, %r73, %r67;
	selp.u32 	%r75, 1, 0, %p3;
	add.s32 	%r76, %r73, %r75;
	sub.s32 	%r77, %r74, %r76;
	div.u32 	%r78, %r77, %r2;
	add.s32 	%r58, %r78, %r75;
	and.b32  	%r79, %r58, 3;
	setp.eq.s32 	%p4, %r79, 3;
	@%p4 bra 	$L__BB7_35;
	add.s32 	%r81, %r58, 1;
	and.b32  	%r59, %r81, 3;
	mov.b32 	%r153, 0;
$L__BB7_34:
	.pragma "nounroll";
	mul.wide.s32 	%rd29, %r154, 4;
	add.s64 	%rd30, %rd3, %rd29;
	mov.b32 	%r82, 0;
	st.global.u32 	[%rd30], %r82;
	add.s32 	%r154, %r154, %r2;
	add.s32 	%r153, %r153, 1;
	setp.ne.s32 	%p5, %r153, %r59;
	@%p5 bra 	$L__BB7_34;
$L__BB7_35:
	setp.lt.u32 	%p6, %r58, 3;
	@%p6 bra 	$L__BB7_38;
	mul.wide.s32 	%rd33, %r2, 4;
	shl.b32 	%r84, %r2, 2;
$L__BB7_37:
	mul.wide.s32 	%rd31, %r154, 4;
	add.s64 	%rd32, %rd3, %rd31;
	mov.b32 	%r83, 0;
	st.global.u32 	[%rd32], %r83;
	add.s64 	%rd34, %rd32, %rd33;
	st.global.u32 	[%rd34], %r83;
	add.s64 	%rd35, %rd34, %rd33;
	st.global.u32 	[%rd35], %r83;
	add.s64 	%rd36, %rd35, %rd33;
	st.global.u32 	[%rd36], %r83;
	add.s32 	%r154, %r84, %r154;
	setp.lt.s32 	%p7, %r154, %r67;
	@%p7 bra 	$L__BB7_37;
$L__BB7_38:
	ret;

}


// ===== COMPILED SASS (sm_100) =====

	.target	sm_100

	.elftype	@"ET_EXEC"


//--------------------- .note.nv.tkinfo           --------------------------
	.section	.note.nv.tkinfo,"",@"SHT_NOTE"
	.sectionflags	@"SHF_NOTE_NV_TKINFO"
	.tkinfo
        /*0018*/ 	.word	0x00000002
        /*0030*/ 	.string	""
        /*0030*/ 	.string	"ptxas"
        /*0030*/ 	.string	"Cuda compilation tools, release 13.0, V13.0.88"
        /*0030*/ 	.string	"Build cuda_13.0.r13.0/compiler.36424714_0"
        /*0030*/ 	.string	"-arch sm_100 -m 64 "



//--------------------- .note.nv.cuinfo           --------------------------
	.section	.note.nv.cuinfo,"",@"SHT_NOTE"
	.sectionflags	@"SHF_NOTE_NV_CUINFO"
        /*0018*/ 	.short	0x0002
        /*001a*/ 	.short	0x0064
        /*001c*/ 	.short	0x0082
	.zero		2


//--------------------- .nv.info                  --------------------------
	.section	.nv.info,"",@"SHT_CUDA_INFO"
	.align	4


	//----- nvinfo : EIATTR_REGCOUNT
	.align		4
        /*0000*/ 	.byte	0x04, 0x2f
        /*0002*/ 	.short	(.L_1 - .L_0)
	.align		4
.L_0:
        /*0004*/ 	.word	index@(_Z22init_rand_state_kernelPjij)
        /*0008*/ 	.word	0x0000001a


	//----- nvinfo : EIATTR_FRAME_SIZE
	.align		4
.L_1:
        /*000c*/ 	.byte	0x04, 0x11
        /*000e*/ 	.short	(.L_3 - .L_2)
	.align		4
.L_2:
        /*0010*/ 	.word	index@(_Z22init_rand_state_kernelPjij)
        /*0014*/ 	.word	0x00000000


	//----- nvinfo : EIATTR_REGCOUNT
	.align		4
.L_3:
        /*0018*/ 	.byte	0x04, 0x2f
        /*001a*/ 	.short	(.L_5 - .L_4)
	.align		4
.L_4:
        /*001c*/ 	.word	index@(_Z16fill_rand_kernelPiiiPj)
        /*0020*/ 	.word	0x0000001c


	//----- nvinfo : EIATTR_FRAME_SIZE
	.align		4
.L_5:
        /*0024*/ 	.byte	0x04, 0x11
        /*0026*/ 	.short	(.L_7 - .L_6)
	.align		4
.L_6:
        /*0028*/ 	.word	index@(_Z16fill_rand_kernelPiiiPj)
        /*002c*/ 	.word	0x00000000


	//----- nvinfo : EIATTR_REGCOUNT
	.align		4
.L_7:
        /*0030*/ 	.byte	0x04, 0x2f
        /*0032*/ 	.short	(.L_9 - .L_8)
	.align		4
.L_8:
        /*0034*/ 	.word	index@(_Z22init_population_kernelP4GeneiiPK3JobiPj)
        /*0038*/ 	.word	0x00000018


	//----- nvinfo : EIATTR_FRAME_SIZE
	.align		4
.L_9:
        /*003c*/ 	.byte	0x04, 0x11
        /*003e*/ 	.short	(.L_11 - .L_10)
	.align		4
.L_10:
        /*0040*/ 	.word	index@(_Z22init_population_kernelP4GeneiiPK3JobiPj)
        /*0044*/ 	.word	0x00000050


	//----- nvinfo : EIATTR_REGCOUNT
	.align		4
.L_11:
        /*0048*/ 	.byte	0x04, 0x2f
        /*004a*/ 	.short	(.L_13 - .L_12)
	.align		4
.L_12:
        /*004c*/ 	.word	index@(_Z19pick_parents_kernelPiPKiS1_i)
        /*0050*/ 	.word	0x00000020


	//----- nvinfo : EIATTR_FRAME_SIZE
	.align		4
.L_13:
        /*0054*/ 	.byte	0x04, 0x11
        /*0056*/ 	.short	(.L_15 - .L_14)
	.align		4
.L_14:
        /*0058*/ 	.word	index@(_Z19pick_parents_kernelPiPKiS1_i)
        /*005c*/ 	.word	0x00000000


	//----- nvinfo : EIATTR_REGCOUNT
	.align		4
.L_15:
        /*0060*/ 	.byte	0x04, 0x2f
        /*0062*/ 	.short	(.L_17 - .L_16)
	.align		4
.L_16:
        /*0064*/ 	.word	index@(_Z20stage_1_breed_kernelPKiPK4GenePS1_iiP3JobPj)
        /*0068*/ 	.word	0x00000030


	//----- nvinfo : EIATTR_FRAME_SIZE
	.align		4
.L_17:
        /*006c*/ 	.byte	0x04, 0x11
        /*006e*/ 	.short	(.L_19 - .L_18)
	.align		4
.L_18:
        /*0070*/ 	.word	index@(_Z20stage_1_breed_kernelPKiPK4GenePS1_iiP3JobPj)
        /*0074*/ 	.word	0x00000000


	//----- nvinfo : EIATTR_REGCOUNT
	.align		4
.L_19:
        /*0078*/ 	.byte	0x04, 0x2f
        /*007a*/ 	.short	(.L_21 - .L_20)
	.align		4
.L_20:
        /*007c*/ 	.word	index@(_Z20stage_2_breed_kernelPKiPK4GenePS1_iiP3JobPj)
        /*0080*/ 	.word	0x00000020


	//----- nvinfo : EIATTR_FRAME_SIZE
	.align		4
.L_21:
        /*0084*/ 	.byte	0x04, 0x11
        /*0086*/ 	.short	(.L_23 - .L_22)
	.align		4
.L_22:
        /*0088*/ 	.word	index@(_Z20stage_2_breed_kernelPKiPK4GenePS1_iiP3JobPj)
        /*008c*/ 	.word	0x00000640


	//----- nvinfo : EIATTR_REGCOUNT
	.align		4
.L_23:
        /*0090*/ 	.byte	0x04, 0x2f
        /*0092*/ 	.short	(.L_25 - .L_24)
	.align		4
.L_24:
        /*0094*/ 	.word	index@(_Z23stage_1_evaluate_kernelPiP4GeneiiP3Job)
        /*0098*/ 	.word	0x00000027


	//----- nvinfo : EIATTR_FRAME_SIZE
	.align		4
.L_25:
        /*009c*/ 	.byte	0x04, 0x11
        /*009e*/ 	.short	(.L_27 - .L_26)
	.align		4
.L_26:
        /*00a0*/ 	.word	index@(_Z23stage_1_evaluate_kernelPiP4GeneiiP3Job)
        /*00a4*/ 	.word	0x000000a0


	//----- nvinfo : EIATTR_REGCOUNT
	.align		4
.L_27:
        /*00a8*/ 	.byte	0x04, 0x2f
        /*00aa*/ 	.short	(.L_29 - .L_28)
	.align		4
.L_28:
        /*00ac*/ 	.word	index@(_Z23stage_2_evaluate_kernelPiPK4GeneiiP3Job)
        /*00b0*/ 	.word	0x0000001e


	//----- nvinfo : EIATTR_FRAME_SIZE
	.align		4
.L_29:
        /*00b4*/ 	.byte	0x04, 0x11
        /*00b6*/ 	.short	(.L_31 - .L_30)
	.align		4
.L_30:
        /*00b8*/ 	.word	index@(_Z23stage_2_evaluate_kernelPiPK4GeneiiP3Job)
        /*00bc*/ 	.word	0x000000a0


	//----- nvinfo : EIATTR_MIN_STACK_SIZE
	.align		4
.L_31:
        /*00c0*/ 	.byte	0x04, 0x12
        /*00c2*/ 	.short	(.L_33 - .L_32)
	.align		4
.L_32:
        /*00c4*/ 	.word	index@(_Z23stage_2_evaluate_kernelPiPK4GeneiiP3Job)
        /*00c8*/ 	.word	0x000000a0


	//----- nvinfo : EIATTR_MIN_STACK_SIZE
	.align		4
.L_33:
        /*00cc*/ 	.byte	0x04, 0x12
        /*00ce*/ 	.short	(.L_35 - .L_34)
	.align		4
.L_34:
        /*00d0*/ 	.word	index@(_Z23stage_1_evaluate_kernelPiP4GeneiiP3Job)
        /*00d4*/ 	.word	0x000000a0


	//----- nvinfo : EIATTR_MIN_STACK_SIZE
	.align		4
.L_35:
        /*00d8*/ 	.byte	0x04, 0x12
        /*00da*/ 	.short	(.L_37 - .L_36)
	.align		4
.L_36:
        /*00dc*/ 	.word	index@(_Z20stage_2_breed_kernelPKiPK4GenePS1_iiP3JobPj)
        /*00e0*/ 	.word	0x00000640


	//----- nvinfo : EIATTR_MIN_STACK_SIZE
	.align		4
.L_37:
        /*00e4*/ 	.byte	0x04, 0x12
        /*00e6*/ 	.short	(.L_39 - .L_38)
	.align		4
.L_38:
        /*00e8*/ 	.word	index@(_Z20stage_1_breed_kernelPKiPK4GenePS1_iiP3JobPj)
        /*00ec*/ 	.word	0x00000000


	//----- nvinfo : EIATTR_MIN_STACK_SIZE
	.align		4
.L_39:
        /*00f0*/ 	.byte	0x04, 0x12
        /*00f2*/ 	.short	(.L_41 - .L_40)
	.align		4
.L_40:
        /*00f4*/ 	.word	index@(_Z19pick_parents_kernelPiPKiS1_i)
        /*00f8*/ 	.word	0x00000000


	//----- nvinfo : EIATTR_MIN_STACK_SIZE
	.align		4
.L_41:
        /*00fc*/ 	.byte	0x04, 0x12
        /*00fe*/ 	.short	(.L_43 - .L_42)
	.align		4
.L_42:
        /*0100*/ 	.word	index@(_Z22init_population_kernelP4GeneiiPK3JobiPj)
        /*0104*/ 	.word	0x00000050


	//----- nvinfo : EIATTR_MIN_STACK_SIZE
	.align		4
.L_43:
        /*0108*/ 	.byte	0x04, 0x12
        /*010a*/ 	.short	(.L_45 - .L_44)
	.align		4
.L_44:
        /*010c*/ 	.word	index@(_Z16fill_rand_kernelPiiiPj)
        /*0110*/ 	.word	0x00000000


	//----- nvinfo : EIATTR_MIN_STACK_SIZE
	.align		4
.L_45:
        /*0114*/ 	.byte	0x04, 0x12
        /*0116*/ 	.short	(.L_47 - .L_46)
	.align		4
.L_46:
        /*0118*/ 	.word	index@(_Z22init_rand_state_kernelPjij)
        /*011c*/ 	.word	0x00000000
.L_47:


//--------------------- .nv.compat                --------------------------
	.section	.nv.compat,"",@"SHT_CUDA_COMPAT_INFO"
	.align	4
        /*0000*/ 	.byte	0x02, 0x09, 0x00, 0x00, 0x02, 0x02, 0x01, 0x00, 0x02, 0x05, 0x05, 0x00, 0x03, 0x07, 0x01, 0x01
        /*0010*/ 	.byte	0x02, 0x03, 0x00, 0x00, 0x02, 0x06, 0x01, 0x00, 0x04, 0x0b, 0x08, 0x00, 0x09, 0x00, 0x00, 0x00
        /*0020*/ 	.byte	0x00, 0x00, 0x00, 0x00


//--------------------- .nv.info._Z23stage_2_evaluate_kernelPiPK4GeneiiP3Job --------------------------
	.section	.nv.info._Z23stage_2_evaluate_kernelPiPK4GeneiiP3Job,"",@"SHT_CUDA_INFO"
	.sectionflags	@""
	.align	4


	//----- nvinfo : EIATTR_CUDA_API_VERSION
	.align		4
        /*0000*/ 	.byte	0x04, 0x37
        /*0002*/ 	.short	(.L_49 - .L_48)
.L_48:
        /*0004*/ 	.word	0x00000082


	//----- nvinfo : EIATTR_KPARAM_INFO
	.align		4
.L_49:
        /*0008*/ 	.byte	0x04, 0x17
        /*000a*/ 	.short	(.L_51 - .L_50)
.L_50:
        /*000c*/ 	.word	0x00000000
        /*0010*/ 	.short	0x0004
        /*0012*/ 	.short	0x0018
        /*0014*/ 	.byte	0x00, 0xf5, 0x21, 0x00


	//----- nvinfo : EIATTR_KPARAM_INFO
	.align		4
.L_51:
        /*0018*/ 	.byte	0x04, 0x17
        /*001a*/ 	.short	(.L_53 - .L_52)
.L_52:
        /*001c*/ 	.word	0x00000000
        /*0020*/ 	.short	0x0003
        /*0022*/ 	.short	0x0014
        /*0024*/ 	.byte	0x00, 0xf0, 0x11, 0x00


	//----- nvinfo : EIATTR_KPARAM_INFO
	.align		4
.L_53:
        /*0028*/ 	.byte	0x04, 0x17
        /*002a*/ 	.short	(.L_55 - .L_54)
.L_54:
        /*002c*/ 	.word	0x00000000
        /*0030*/ 	.short	0x0002
        /*0032*/ 	.short	0x0010
        /*0034*/ 	.byte	0x00, 0xf0, 0x11, 0x00


	//----- nvinfo : EIATTR_KPARAM_INFO
	.align		4
.L_55:
        /*0038*/ 	.byte	0x04, 0x17
        /*003a*/ 	.short	(.L_57 - .L_56)
.L_56:
        /*003c*/ 	.word	0x00000000
        /*0040*/ 	.short	0x0001
        /*0042*/ 	.short	0x0008
        /*0044*/ 	.byte	0x00, 0xf5, 0x21, 0x00


	//----- nvinfo : EIATTR_KPARAM_INFO
	.align		4
.L_57:
        /*0048*/ 	.byte	0x04, 0x17
        /*004a*/ 	.short	(.L_59 - .L_58)
.L_58:
        /*004c*/ 	.word	0x00000000
        /*0050*/ 	.short	0x0000
        /*0052*/ 	.short	0x0000
        /*0054*/ 	.byte	0x00, 0xf5, 0x21, 0x00


	//----- nvinfo : EIATTR_SPARSE_MMA_MASK
	.align		4
.L_59:
        /*0058*/ 	.byte	0x03, 0x50
        /*005a*/ 	.short	0x0000


	//----- nvinfo : EIATTR_MAXREG_COUNT
	.align		4
        /*005c*/ 	.byte	0x03, 0x1b
        /*005e*/ 	.short	0x00ff


	//----- nvinfo : EIATTR_MERCURY_ISA_VERSION
	.align		4
        /*0060*/ 	.byte	0x03, 0x5f
        /*0062*/ 	.short	0x0101


	//----- nvinfo : EIATTR_VRC_CTA_INIT_COUNT
	.align		4
        /*0064*/ 	.byte	0x02, 0x4a
	.zero		1
	.zero		1


	//----- nvinfo : EIATTR_EXIT_INSTR_OFFSETS
	.align		4
        /*0068*/ 	.byte	0x04, 0x1c
        /*006a*/ 	.short	(.L_61 - .L_60)


	//   ....[0]....
.L_60:
        /*006c*/ 	.word	0x000000a0


	//   ....[1]....
        /*0070*/ 	.word	0x00000ca0


	//   ....[2]....
        /*0074*/ 	.word	0x00000f30


	//   ....[3]....
        /*0078*/ 	.word	0x00001000


	//----- nvinfo : EIATTR_CRS_STACK_SIZE
	.align		4
.L_61:
        /*007c*/ 	.byte	0x04, 0x1e
        /*007e*/ 	.short	(.L_63 - .L_62)
.L_62:
        /*0080*/ 	.word	0x00000000


	//----- nvinfo : EIATTR_CBANK_PARAM_SIZE
	.align		4
.L_63:
        /*0084*/ 	.byte	0x03, 0x19
        /*0086*/ 	.short	0x0020


	//----- nvinfo : EIATTR_PARAM_CBANK
	.align		4
        /*0088*/ 	.byte	0x04, 0x0a
        /*008a*/ 	.short	(.L_65 - .L_64)
	.align		4
.L_64:
        /*008c*/ 	.word	index@(.nv.constant0._Z23stage_2_evaluate_kernelPiPK4GeneiiP3Job)
        /*0090*/ 	.short	0x0380
        /*0092*/ 	.short	0x0020


	//----- nvinfo : EIATTR_SW_WAR
	.align		4
.L_65:
        /*0094*/ 	.byte	0x04, 0x36
        /*0096*/ 	.short	(.L_67 - .L_66)
.L_66:
        /*0098*/ 	.word	0x00000008
.L_67:


//--------------------- .nv.info._Z23stage_1_evaluate_kernelPiP4GeneiiP3Job --------------------------
	.section	.nv.info._Z23stage_1_evaluate_kernelPiP4GeneiiP3Job,"",@"SHT_CUDA_INFO"
	.sectionflags	@""
	.align	4


	//----- nvinfo : EIATTR_CUDA_API_VERSION
	.align		4
        /*0000*/ 	.byte	0x04, 0x37
        /*0002*/ 	.short	(.L_69 - .L_68)
.L_68:
        /*0004*/ 	.word	0x00000082


	//----- nvinfo : EIATTR_KPARAM_INFO
	.align		4
.L_69:
        /*0008*/ 	.byte	0x04, 0x17
        /*000a*/ 	.short	(.L_71 - .L_70)
.L_70:
        /*000c*/ 	.word	0x00000000
        /*0010*/ 	.short	0x0004
        /*0012*/ 	.short	0x0018
        /*0014*/ 	.byte	0x00, 0xf5, 0x21, 0x00


	//----- nvinfo : EIATTR_KPARAM_INFO
	.align		4
.L_71:
        /*0018*/ 	.byte	0x04, 0x17
        /*001a*/ 	.short	(.L_73 - .L_72)
.L_72:
        /*001c*/ 	.word	0x00000000
        /*0020*/ 	.short	0x0003
        /*0022*/ 	.short	0x0014
        /*0024*/ 	.byte	0x00, 0xf0, 0x11, 0x00


	//----- nvinfo : EIATTR_KPARAM_INFO
	.align		4
.L_73:
        /*0028*/ 	.byte	0x04, 0x17
        /*002a*/ 	.short	(.L_75 - .L_74)
.L_74:
        /*002c*/ 	.word	0x00000000
        /*0030*/ 	.short	0x0002
        /*0032*/ 	.short	0x0010
        /*0034*/ 	.byte	0x00, 0xf0, 0x11, 0x00


	//----- nvinfo : EIATTR_KPARAM_INFO
	.align		4
.L_75:
        /*0038*/ 	.byte	0x04, 0x17
        /*003a*/ 	.short	(.L_77 - .L_76)
.L_76:
        /*003c*/ 	.word	0x00000000
        /*0040*/ 	.short	0x0001
        /*0042*/ 	.short	0x0008
        /*0044*/ 	.byte	0x00, 0xf5, 0x21, 0x00


	//----- nvinfo : EIATTR_KPARAM_INFO
	.align		4
.L_77:
        /*0048*/ 	.byte	0x04, 0x17
        /*004a*/ 	.short	(.L_79 - .L_78)
.L_78:
        /*004c*/ 	.word	0x00000000
        /*0050*/ 	.short	0x0000
        /*0052*/ 	.short	0x0000
        /*0054*/ 	.byte	0x00, 0xf5, 0x21, 0x00


	//----- nvinfo : EIATTR_SPARSE_MMA_MASK
	.align		4
.L_79:
        /*0058*/ 	.byte	0x03, 0x50
        /*005a*/ 	.short	0x0000


	//----- nvinfo : EIATTR_MAXREG_COUNT
	.align		4
        /*005c*/ 	.byte	0x03, 0x1b
        /*005e*/ 	.short	0x00ff


	//----- nvinfo : EIATTR_MERCURY_ISA_VERSION
	.align		4
        /*0060*/ 	.byte	0x03, 0x5f
        /*0062*/ 	.short	0x0101


	//----- nvinfo : EIATTR_VRC_CTA_INIT_COUNT
	.align		4
        /*0064*/ 	.byte	0x02, 0x4a
	.zero		1
	.zero		1


	//----- nvinfo : EIATTR_EXIT_INSTR_OFFSETS
	.align		4
        /*0068*/ 	.byte	0x04, 0x1c
        /*006a*/ 	.short	(.L_81 - .L_80)


	//   ....[0]....
.L_80:
        /*006c*/ 	.word	0x000000a0


	//   ....[1]....
        /*0070*/ 	.word	0x00000bb0


	//   ....[2]....
        /*0074*/ 	.word	0x00000e40


	//   ....[3]....
        /*0078*/ 	.word	0x00000f10


	//----- nvinfo : EIATTR_CRS_STACK_SIZE
	.align		4
.L_81:
        /*007c*/ 	.byte	0x04, 0x1e
        /*007e*/ 	.short	(.L_83 - .L_82)
.L_82:
        /*0080*/ 	.word	0x00000000


	//----- nvinfo : EIATTR_CBANK_PARAM_SIZE
	.align		4
.L_83:
        /*0084*/ 	.byte	0x03, 0x19
        /*0086*/ 	.short	0x0020


	//----- nvinfo : EIATTR_PARAM_CBANK
	.align		4
        /*0088*/ 	.byte	0x04, 0x0a
        /*008a*/ 	.short	(.L_85 - .L_84)
	.align		4
.L_84:
        /*008c*/ 	.word	index@(.nv.constant0._Z23stage_1_evaluate_kernelPiP4GeneiiP3Job)
        /*0090*/ 	.short	0x0380
        /*0092*/ 	.short	0x0020


	//----- nvinfo : EIATTR_SW_WAR
	.align		4
.L_85:
        /*0094*/ 	.byte	0x04, 0x36
        /*0096*/ 	.short	(.L_87 - .L_86)
.L_86:
        /*0098*/ 	.word	0x00000008
.L_87:


//--------------------- .nv.info._Z20stage_2_breed_kernelPKiPK4GenePS1_iiP3JobPj --------------------------
	.section	.nv.info._Z20stage_2_breed_kernelPKiPK4GenePS1_iiP3JobPj,"",@"SHT_CUDA_INFO"
	.sectionflags	@""
	.align	4


	//----- nvinfo : EIATTR_CUDA_API_VERSION
	.align		4
        /*0000*/ 	.byte	0x04, 0x37
        /*0002*/ 	.short	(.L_89 - .L_88)
.L_88:
        /*0004*/ 	.word	0x00000082


	//----- nvinfo : EIATTR_KPARAM_INFO
	.align		4
.L_89:
        /*0008*/ 	.byte	0x04, 0x17
        /*000a*/ 	.short	(.L_91 - .L_90)
.L_90:
        /*000c*/ 	.word	0x00000000
        /*0010*/ 	.short	0x0006
        /*0012*/ 	.short	0x0028
        /*0014*/ 	.byte	0x00, 0xf5, 0x21, 0x00


	//----- nvinfo : EIATTR_KPARAM_INFO
	.align		4
.L_91:
        /*0018*/ 	.byte	0x04, 0x17
        /*001a*/ 	.short	(.L_93 - .L_92)
.L_92:
        /*001c*/ 	.word	0x00000000
        /*0020*/ 	.short	0x0005
        /*0022*/ 	.short	0x0020
        /*0024*/ 	.byte	0x00, 0xf5, 0x21, 0x00


	//----- nvinfo : EIATTR_KPARAM_INFO
	.align		4
.L_93:
        /*0028*/ 	.byte	0x04, 0x17
        /*002a*/ 	.short	(.L_95 - .L_94)
.L_94:
        /*002c*/ 	.word	0x00000000
        /*0030*/ 	.short	0x0004
        /*0032*/ 	.short	0x001c
        /*0034*/ 	.byte	0x00, 0xf0, 0x11, 0x00


	//----- nvinfo : EIATTR_KPARAM_INFO
	.align		4
.L_95:
        /*0038*/ 	.byte	0x04, 0x17
        /*003a*/ 	.short	(.L_97 - .L_96)
.L_96:
        /*003c*/ 	.word	0x00000000
        /*0040*/ 	.short	0x0003
        /*0042*/ 	.short	0x0018
        /*0044*/ 	.byte	0x00, 0xf0, 0x11, 0x00


	//----- nvinfo : EIATTR_KPARAM_INFO
	.align		4
.L_97:
        /*0048*/ 	.byte	0x04, 0x17
        /*004a*/ 	.short	(.L_99 - .L_98)
.L_98:
        /*004c*/ 	.word	0x00000000
        /*0050*/ 	.short	0x0002
        /*0052*/ 	.short	0x0010
        /*0054*/ 	.byte	0x00, 0xf5, 0x21, 0x00


	//----- nvinfo : EIATTR_KPARAM_INFO
	.align		4
.L_99:
        /*0058*/ 	.byte	0x04, 0x17
        /*005a*/ 	.short	(.L_101 - .L_100)
.L_100:
        /*005c*/ 	.word	0x00000000
        /*0060*/ 	.short	0x0001
        /*0062*/ 	.short	0x0008
        /*0064*/ 	.byte	0x00, 0xf5, 0x21, 0x00


	//----- nvinfo : EIATTR_KPARAM_INFO
	.align		4
.L_101:
        /*0068*/ 	.byte	0x04, 0x17
        /*006a*/ 	.short	(.L_103 - .L_102)
.L_102:
        /*006c*/ 	.word	0x00000000
        /*0070*/ 	.short	0x0000
        /*0072*/ 	.short	0x0000
        /*0074*/ 	.byte	0x00, 0xf5, 0x21, 0x00


	//----- nvinfo : EIATTR_SPARSE_MMA_MASK
	.align		4
.L_103:
        /*0078*/ 	.byte	0x03, 0x50
        /*007a*/ 	.short	0x0000


	//----- nvinfo : EIATTR_MAXREG_COUNT
	.align		4
        /*007c*/ 	.byte	0x03, 0x1b
        /*007e*/ 	.short	0x00ff


	//----- nvinfo : EIATTR_MERCURY_ISA_VERSION
	.align		4
        /*0080*/ 	.byte	0x03, 0x5f
        /*0082*/ 	.short	0x0101


	//----- nvinfo : EIATTR_VRC_CTA_INIT_COUNT
	.align		4
        /*0084*/ 	.byte	0x02, 0x4a
	.zero		1
	.zero		1


	//----- nvinfo : EIATTR_EXIT_INSTR_OFFSETS
	.align		4
        /*0088*/ 	.byte	0x04, 0x1c
        /*008a*/ 	.short	(.L_105 - .L_104)


	//   ....[0]....
.L_104:
        /*008c*/ 	.word	0x00000080


	//   ....[1]....
        /*0090*/ 	.word	0x00005930


	//----- nvinfo : EIATTR_CRS_STACK_SIZE
	.align		4
.L_105:
        /*0094*/ 	.byte	0x04, 0x1e
        /*0096*/ 	.short	(.L_107 - .L_106)
.L_106:
        /*0098*/ 	.word	0x00000000


	//----- nvinfo : EIATTR_CBANK_PARAM_SIZE
	.align		4
.L_107:
        /*009c*/ 	.byte	0x03, 0x19
        /*009e*/ 	.short	0x0030


	//----- nvinfo : EIATTR_PARAM_CBANK
	.align		4
        /*00a0*/ 	.byte	0x04, 0x0a
        /*00a2*/ 	.short	(.L_109 - .L_108)
	.align		4
.L_108:
        /*00a4*/ 	.word	index@(.nv.constant0._Z20stage_2_breed_kernelPKiPK4GenePS1_iiP3JobPj)
        /*00a8*/ 	.short	0x0380
        /*00aa*/ 	.short	0x0030


	//----- nvinfo : EIATTR_SW_WAR
	.align		4
.L_109:
        /*00ac*/ 	.byte	0x04, 0x36
        /*00ae*/ 	.short	(.L_111 - .L_110)
.L_110:
        /*00b0*/ 	.word	0x00000008
.L_111:


//--------------------- .nv.info._Z20stage_1_breed_kernelPKiPK4GenePS1_iiP3JobPj --------------------------
	.section	.nv.info._Z20stage_1_breed_kernelPKiPK4GenePS1_iiP3JobPj,"",@"SHT_CUDA_INFO"
	.sectionflags	@""
	.align	4


	//----- nvinfo : EIATTR_CUDA_API_VERSION
	.align		4
        /*0000*/ 	.byte	0x04, 0x37
        /*0002*/ 	.short	(.L_113 - .L_112)
.L_112:
        /*0004*/ 	.word	0x00000082


	//----- nvinfo : EIATTR_KPARAM_INFO
	.align		4
.L_113:
        /*0008*/ 	.byte	0x04, 0x17
        /*000a*/ 	.short	(.L_115 - .L_114)
.L_114:
        /*000c*/ 	.word	0x00000000
        /*0010*/ 	.short	0x0006
        /*0012*/ 	.short	0x0028
        /*0014*/ 	.byte	0x00, 0xf5, 0x21, 0x00


	//----- nvinfo : EIATTR_KPARAM_INFO
	.align		4
.L_115:
        /*0018*/ 	.byte	0x04, 0x17
        /*001a*/ 	.short	(.L_117 - .L_116)
.L_116:
        /*001c*/ 	.word	0x00000000
        /*0020*/ 	.short	0x0005
        /*0022*/ 	.short	0x0020
        /*0024*/ 	.byte	0x00, 0xf5, 0x21, 0x00


	//----- nvinfo : EIATTR_KPARAM_INFO
	.align		4
.L_117:
        /*0028*/ 	.byte	0x04, 0x17
        /*002a*/ 	.short	(.L_119 - .L_118)
.L_118:
        /*002c*/ 	.word	0x00000000
        /*0030*/ 	.short	0x0004
        /*0032*/ 	.short	0x001c
        /*0034*/ 	.byte	0x00, 0xf0, 0x11, 0x00


	//----- nvinfo : EIATTR_KPARAM_INFO
	.align		4
.L_119:
        /*0038*/ 	.byte	0x04, 0x17
        /*003a*/ 	.short	(.L_121 - .L_120)
.L_120:
        /*003c*/ 	.word	0x00000000
        /*0040*/ 	.short	0x0003
        /*0042*/ 	.short	0x0018
        /*0044*/ 	.byte	0x00, 0xf0, 0x11, 0x00


	//----- nvinfo : EIATTR_KPARAM_INFO
	.align		4
.L_121:
        /*0048*/ 	.byte	0x04, 0x17
        /*004a*/ 	.short	(.L_123 - .L_122)
.L_122:
        /*004c*/ 	.word	0x00000000
        /*0050*/ 	.short	0x0002
        /*0052*/ 	.short	0x0010
        /*0054*/ 	.byte	0x00, 0xf5, 0x21, 0x00


	//----- nvinfo : EIATTR_KPARAM_INFO
	.align		4
.L_123:
        /*0058*/ 	.byte	0x04, 0x17
        /*005a*/ 	.short	(.L_125 - .L_124)
.L_124:
        /*005c*/ 	.word	0x00000000
        /*0060*/ 	.short	0x0001
        /*0062*/ 	.short	0x0008
        /*0064*/ 	.byte	0x00, 0xf5, 0x21, 0x00


	//----- nvinfo : EIATTR_KPARAM_INFO
	.align		4
.L_125:
        /*0068*/ 	.byte	0x04, 0x17
        /*006a*/ 	.short	(.L_127 - .L_126)
.L_126:
        /*006c*/ 	.word	0x00000000
        /*0070*/ 	.short	0x0000
        /*0072*/ 	.short	0x0000
        /*0074*/ 	.byte	0x00, 0xf5, 0x21, 0x00


	//----- nvinfo : EIATTR_SPARSE_MMA_MASK
	.align		4
.L_127:
        /*0078*/ 	.byte	0x03, 0x50
        /*007a*/ 	.short	0x0000


	//----- nvinfo : EIATTR_MAXREG_COUNT
	.align		4
        /*007c*/ 	.byte	0x03, 0x1b
        /*007e*/ 	.short	0x00ff


	//----- nvinfo : EIATTR_MERCURY_ISA_VERSION
	.align		4
        /*0080*/ 	.byte	0x03, 0x5f
        /*0082*/ 	.short	0x0101


	//----- nvinfo : EIATTR_VRC_CTA_INIT_COUNT
	.align		4
        /*0084*/ 	.byte	0x02, 0x4a
	.zero		1
	.zero		1


	//----- nvinfo : EIATTR_EXIT_INSTR_OFFSETS
	.align		4
        /*0088*/ 	.byte	0x04, 0x1c
        /*008a*/ 	.short	(.L_129 - .L_128)


	//   ....[0]....
.L_128:
        /*008c*/ 	.word	0x000000a0


	//   ....[1]....
        /*0090*/ 	.word	0x00001390


	//   ....[2]....
        /*0094*/ 	.word	0x00007760


	//----- nvinfo : EIATTR_CRS_STACK_SIZE
	.align		4
.L_129:
        /*0098*/ 	.byte	0x04, 0x1e
        /*009a*/ 	.short	(.L_131 - .L_130)
.L_130:
        /*009c*/ 	.word	0x00000000


	//----- nvinfo : EIATTR_CBANK_PARAM_SIZE
	.align		4
.L_131:
        /*00a0*/ 	.byte	0x03, 0x19
        /*00a2*/ 	.short	0x0030


	//----- nvinfo : EIATTR_PARAM_CBANK
	.align		4
        /*00a4*/ 	.byte	0x04, 0x0a
        /*00a6*/ 	.short	(.L_133 - .L_132)
	.align		4
.L_132:
        /*00a8*/ 	.word	index@(.nv.constant0._Z20stage_1_breed_kernelPKiPK4GenePS1_iiP3JobPj)
        /*00ac*/ 	.short	0x0380
        /*00ae*/ 	.short	0x0030


	//----- nvinfo : EIATTR_SW_WAR
	.align		4
.L_133:
        /*00b0*/ 	.byte	0x04, 0x36
        /*00b2*/ 	.short	(.L_135 - .L_134)
.L_134:
        /*00b4*/ 	.word	0x00000008
.L_135:


//--------------------- .nv.info._Z19pick_parents_kernelPiPKiS1_i --------------------------
	.section	.nv.info._Z19pick_parents_kernelPiPKiS1_i,"",@"SHT_CUDA_INFO"
	.sectionflags	@""
	.align	4


	//----- nvinfo : EIATTR_CUDA_API_VERSION
	.align		4
        /*0000*/ 	.byte	0x04, 0x37
        /*0002*/ 	.short	(.L_137 - .L_136)
.L_136:
        /*0004*/ 	.word	0x00000082


	//----- nvinfo : EIATTR_KPARAM_INFO
	.align		4
.L_137:
        /*0008*/ 	.byte	0x04, 0x17
        /*000a*/ 	.short	(.L_139 - .L_138)
.L_138:
        /*000c*/ 	.word	0x00000000
        /*0010*/ 	.short	0x0003
        /*0012*/ 	.short	0x0018
        /*0014*/ 	.byte	0x00, 0xf0, 0x11, 0x00


	//----- nvinfo : EIATTR_KPARAM_INFO
	.align		4
.L_139:
        /*0018*/ 	.byte	0x04, 0x17
        /*001a*/ 	.short	(.L_141 - .L_140)
.L_140:
        /*001c*/ 	.word	0x00000000
        /*0020*/ 	.short	0x0002
        /*0022*/ 	.short	0x0010
        /*0024*/ 	.byte	0x00, 0xf5, 0x21, 0x00


	//----- nvinfo : EIATTR_KPARAM_INFO
	.align		4
.L_141:
        /*0028*/ 	.byte	0x04, 0x17
        /*002a*/ 	.short	(.L_143 - .L_142)
.L_142:
        /*002c*/ 	.word	0x00000000
        /*0030*/ 	.short	0x0001
        /*0032*/ 	.short	0x0008
        /*0034*/ 	.byte	0x00, 0xf5, 0x21, 0x00


	//----- nvinfo : EIATTR_KPARAM_INFO
	.align		4
.L_143:
        /*0038*/ 	.byte	0x04, 0x17
        /*003a*/ 	.short	(.L_145 - .L_144)
.L_144:
        /*003c*/ 	.word	0x00000000
        /*0040*/ 	.short	0x0000
        /*0042*/ 	.short	0x0000
        /*0044*/ 	.byte	0x00, 0xf5, 0x21, 0x00


	//----- nvinfo : EIATTR_SPARSE_MMA_MASK
	.align		4
.L_145:
        /*0048*/ 	.byte	0x03, 0x50
        /*004a*/ 	.short	0x0000


	//----- nvinfo : EIATTR_MAXREG_COUNT
	.align		4
        /*004c*/ 	.byte	0x03, 0x1b
        /*004e*/ 	.short	0x00ff


	//----- nvinfo : EIATTR_MERCURY_ISA_VERSION
	.align		4
        /*0050*/ 	.byte	0x03, 0x5f
        /*0052*/ 	.short	0x0101


	//----- nvinfo : EIATTR_VRC_CTA_INIT_COUNT
	.align		4
        /*0054*/ 	.byte	0x02, 0x4a
	.zero		1
	.zero		1


	//----- nvinfo : EIATTR_EXIT_INSTR_OFFSETS
	.align		4
        /*0058*/ 	.byte	0x04, 0x1c
        /*005a*/ 	.short	(.L_147 - .L_146)


	//   ....[0]....
.L_146:
        /*005c*/ 	.word	0x00000090


	//   ....[1]....
        /*0060*/ 	.word	0x00000560


	//   ....[2]....
        /*0064*/ 	.word	0x00000ae0


	//----- nvinfo : EIATTR_CRS_STACK_SIZE
	.align		4
.L_147:
        /*0068*/ 	.byte	0x04, 0x1e
        /*006a*/ 	.short	(.L_149 - .L_148)
.L_148:
        /*006c*/ 	.word	0x00000000


	//----- nvinfo : EIATTR_CBANK_PARAM_SIZE
	.align		4
.L_149:
        /*0070*/ 	.byte	0x03, 0x19
        /*0072*/ 	.short	0x001c


	//----- nvinfo : EIATTR_PARAM_CBANK
	.align		4
        /*0074*/ 	.byte	0x04, 0x0a
        /*0076*/ 	.short	(.L_151 - .L_150)
	.align		4
.L_150:
        /*0078*/ 	.word	index@(.nv.constant0._Z19pick_parents_kernelPiPKiS1_i)
        /*007c*/ 	.short	0x0380
        /*007e*/ 	.short	0x001c


	//----- nvinfo : EIATTR_SW_WAR
	.align		4
.L_151:
        /*0080*/ 	.byte	0x04, 0x36
        /*0082*/ 	.short	(.L_153 - .L_152)
.L_152:
        /*0084*/ 	.word	0x00000008
.L_153:


//--------------------- .nv.info._Z22init_population_kernelP4GeneiiPK3JobiPj --------------------------
	.section	.nv.info._Z22init_population_kernelP4GeneiiPK3JobiPj,"",@"SHT_CUDA_INFO"
	.sectionflags	@""
	.align	4


	//----- nvinfo : EIATTR_CUDA_API_VERSION
	.align		4
        /*0000*/ 	.byte	0x04, 0x37
        /*0002*/ 	.short	(.L_155 - .L_154)
.L_154:
        /*0004*/ 	.word	0x00000082


	//----- nvinfo : EIATTR_KPARAM_INFO
	.align		4
.L_155:
        /*0008*/ 	.byte	0x04, 0x17
        /*000a*/ 	.short	(.L_157 - .L_156)
.L_156:
        /*000c*/ 	.word	0x00000000
        /*0010*/ 	.short	0x0005
        /*0012*/ 	.short	0x0020
        /*0014*/ 	.byte	0x00, 0xf5, 0x21, 0x00


	//----- nvinfo : EIATTR_KPARAM_INFO
	.align		4
.L_157:
        /*0018*/ 	.byte	0x04, 0x17
        /*001a*/ 	.short	(.L_159 - .L_158)
.L_158:
        /*001c*/ 	.word	0x00000000
        /*0020*/ 	.short	0x0004
        /*0022*/ 	.short	0x0018
        /*0024*/ 	.byte	0x00, 0xf0, 0x11, 0x00


	//----- nvinfo : EIATTR_KPARAM_INFO
	.align		4
.L_159:
        /*0028*/ 	.byte	0x04, 0x17
        /*002a*/ 	.short	(.L_161 - .L_160)
.L_160:
        /*002c*/ 	.word	0x00000000
        /*0030*/ 	.short	0x0003
        /*0032*/ 	.short	0x0010
        /*0034*/ 	.byte	0x00, 0xf5, 0x21, 0x00


	//----- nvinfo : EIATTR_KPARAM_INFO
	.align		4
.L_161:
        /*0038*/ 	.byte	0x04, 0x17
        /*003a*/ 	.short	(.L_163 - .L_162)
.L_162:
        /*003c*/ 	.word	0x00000000
        /*0040*/ 	.short	0x0002
        /*0042*/ 	.short	0x000c
        /*0044*/ 	.byte	0x00, 0xf0, 0x11, 0x00


	//----- nvinfo : EIATTR_KPARAM_INFO
	.align		4
.L_163:
        /*0048*/ 	.byte	0x04, 0x17
        /*004a*/ 	.short	(.L_165 - .L_164)
.L_164:
        /*004c*/ 	.word	0x00000000
        /*0050*/ 	.short	0x0001
        /*0052*/ 	.short	0x0008
        /*0054*/ 	.byte	0x00, 0xf0, 0x11, 0x00


	//----- nvinfo : EIATTR_KPARAM_INFO
	.align		4
.L_165:
        /*0058*/ 	.byte	0x04, 0x17
        /*005a*/ 	.short	(.L_167 - .L_166)
.L_166:
        /*005c*/ 	.word	0x00000000
        /*0060*/ 	.short	0x0000
        /*0062*/ 	.short	0x0000
        /*0064*/ 	.byte	0x00, 0xf5, 0x21, 0x00


	//----- nvinfo : EIATTR_SPARSE_MMA_MASK
	.align		4
.L_167:
        /*0068*/ 	.byte	0x03, 0x50
        /*006a*/ 	.short	0x0000


	//----- nvinfo : EIATTR_MAXREG_COUNT
	.align		4
        /*006c*/ 	.byte	0x03, 0x1b
        /*006e*/ 	.short	0x00ff


	//----- nvinfo : EIATTR_MERCURY_ISA_VERSION
	.align		4
        /*0070*/ 	.byte	0x03, 0x5f
        /*0072*/ 	.short	0x0101


	//----- nvinfo : EIATTR_VRC_CTA_INIT_COUNT
	.align		4
        /*0074*/ 	.byte	0x02, 0x4a
	.zero		1
	.zero		1


	//----- nvinfo : EIATTR_EXIT_INSTR_OFFSETS
	.align		4
        /*0078*/ 	.byte	0x04, 0x1c
        /*007a*/ 	.short	(.L_169 - .L_168)


	//   ....[0]....
.L_168:
        /*007c*/ 	.word	0x000000a0


	//   ....[1]....
        /*0080*/ 	.word	0x000000d0


	//   ....[2]....
        /*0084*/ 	.word	0x000004e0


	//----- nvinfo : EIATTR_CRS_STACK_SIZE
	.align		4
.L_169:
        /*0088*/ 	.byte	0x04, 0x1e
        /*008a*/ 	.short	(.L_171 - .L_170)
.L_170:
        /*008c*/ 	.word	0x00000000


	//----- nvinfo : EIATTR_CBANK_PARAM_SIZE
	.align		4
.L_171:
        /*0090*/ 	.byte	0x03, 0x19
        /*0092*/ 	.short	0x0028


	//----- nvinfo : EIATTR_PARAM_CBANK
	.align		4
        /*0094*/ 	.byte	0x04, 0x0a
        /*0096*/ 	.short	(.L_173 - .L_172)
	.align		4
.L_172:
        /*0098*/ 	.word	index@(.nv.constant0._Z22init_population_kernelP4GeneiiPK3JobiPj)
        /*009c*/ 	.short	0x0380
        /*009e*/ 	.short	0x0028


	//----- nvinfo : EIATTR_SW_WAR
	.align		4
.L_173:
        /*00a0*/ 	.byte	0x04, 0x36
        /*00a2*/ 	.short	(.L_175 - .L_174)
.L_174:
        /*00a4*/ 	.word	0x00000008
.L_175:


//--------------------- .nv.info._Z16fill_rand_kernelPiiiPj --------------------------
	.section	.nv.info._Z16fill_rand_kernelPiiiPj,"",@"SHT_CUDA_INFO"
	.sectionflags	@""
	.align	4


	//----- nvinfo : EIATTR_CUDA_API_VERSION
	.align		4
        /*0000*/ 	.byte	0x04, 0x37
        /*0002*/ 	.short	(.L_177 - .L_176)
.L_176:
        /*0004*/ 	.word	0x00000082


	//----- nvinfo : EIATTR_KPARAM_INFO
	.align		4
.L_177:
        /*0008*/ 	.byte	0x04, 0x17
        /*000a*/ 	.short	(.L_179 - .L_178)
.L_178:
        /*000c*/ 	.word	0x00000000
        /*0010*/ 	.short	0x0003
        /*0012*/ 	.short	0x0010
        /*0014*/ 	.byte	0x00, 0xf5, 0x21, 0x00


	//----- nvinfo : EIATTR_KPARAM_INFO
	.align		4
.L_179:
        /*0018*/ 	.byte	0x04, 0x17
        /*001a*/ 	.short	(.L_181 - .L_180)
.L_180:
        /*001c*/ 	.word	0x00000000
        /*0020*/ 	.short	0x0002
        /*0022*/ 	.short	0x000c
        /*0024*/ 	.byte	0x00, 0xf0, 0x11, 0x00


	//----- nvinfo : EIATTR_KPARAM_INFO
	.align		4
.L_181:
        /*0028*/ 	.byte	0x04, 0x17
        /*002a*/ 	.short	(.L_183 - .L_182)
.L_182:
        /*002c*/ 	.word	0x00000000
        /*0030*/ 	.short	0x0001
        /*0032*/ 	.short	0x0008
        /*0034*/ 	.byte	0x00, 0xf0, 0x11, 0x00


	//----- nvinfo : EIATTR_KPARAM_INFO
	.align		4
.L_183:
        /*0038*/ 	.byte	0x04, 0x17
        /*003a*/ 	.short	(.L_185 - .L_184)
.L_184:
        /*003c*/ 	.word	0x00000000
        /*0040*/ 	.short	0x0000
        /*0042*/ 	.short	0x0000
        /*0044*/ 	.byte	0x00, 0xf5, 0x21, 0x00


	//----- nvinfo : EIATTR_SPARSE_MMA_MASK
	.align		4
.L_185:
        /*0048*/ 	.byte	0x03, 0x50
        /*004a*/ 	.short	0x0000


	//----- nvinfo : EIATTR_MAXREG_COUNT
	.align		4
        /*004c*/ 	.byte	0x03, 0x1b
        /*004e*/ 	.short	0x00ff


	//----- nvinfo : EIATTR_MERCURY_ISA_VERSION
	.align		4
        /*0050*/ 	.byte	0x03, 0x5f
        /*0052*/ 	.short	0x0101


	//----- nvinfo : EIATTR_VRC_CTA_INIT_COUNT
	.align		4
        /*0054*/ 	.byte	0x02, 0x4a
	.zero		1
	.zero		1


	//----- nvinfo : EIATTR_EXIT_INSTR_OFFSETS
	.align		4
        /*0058*/ 	.byte	0x04, 0x1c
        /*005a*/ 	.short	(.L_187 - .L_186)


	//   ....[0]....
.L_186:
        /*005c*/ 	.word	0x00000080


	//   ....[1]....
        /*0060*/ 	.word	0x000004f0


	//   ....[2]....
        /*0064*/ 	.word	0x00000a40


	//----- nvinfo : EIATTR_CRS_STACK_SIZE
	.align		4
.L_187:
        /*0068*/ 	.byte	0x04, 0x1e
        /*006a*/ 	.short	(.L_189 - .L_188)
.L_188:
        /*006c*/ 	.word	0x00000000


	//----- nvinfo : EIATTR_CBANK_PARAM_SIZE
	.align		4
.L_189:
        /*0070*/ 	.byte	0x03, 0x19
        /*0072*/ 	.short	0x0018


	//----- nvinfo : EIATTR_PARAM_CBANK
	.align		4
        /*0074*/ 	.byte	0x04, 0x0a
        /*0076*/ 	.short	(.L_191 - .L_190)
	.align		4
.L_190:
        /*0078*/ 	.word	index@(.nv.constant0._Z16fill_rand_kernelPiiiPj)
        /*007c*/ 	.short	0x0380
        /*007e*/ 	.short	0x0018


	//----- nvinfo : EIATTR_SW_WAR
	.align		4
.L_191:
        /*0080*/ 	.byte	0x04, 0x36
        /*0082*/ 	.short	(.L_193 - .L_192)
.L_192:
        /*0084*/ 	.word	0x00000008
.L_193:


//--------------------- .nv.info._Z22init_rand_state_kernelPjij --------------------------
	.section	.nv.info._Z22init_rand_state_kernelPjij,"",@"SHT_CUDA_INFO"
	.sectionflags	@""
	.align	4


	//----- nvinfo : EIATTR_CUDA_API_VERSION
	.align		4
        /*0000*/ 	.byte	0x04, 0x37
        /*0002*/ 	.short	(.L_195 - .L_194)
.L_194:
        /*0004*/ 	.word	0x00000082


	//----- nvinfo : EIATTR_KPARAM_INFO
	.align		4
.L_195:
        /*0008*/ 	.byte	0x04, 0x17
        /*000a*/ 	.short	(.L_197 - .L_196)
.L_196:
        /*000c*/ 	.word	0x00000000
        /*0010*/ 	.short	0x0002
        /*0012*/ 	.short	0x000c
        /*0014*/ 	.byte	0x00, 0xf0, 0x11, 0x00


	//----- nvinfo : EIATTR_KPARAM_INFO
	.align		4
.L_197:
        /*0018*/ 	.byte	0x04, 0x17
        /*001a*/ 	.short	(.L_199 - .L_198)
.L_198:
        /*001c*/ 	.word	0x00000000
        /*0020*/ 	.short	0x0001
        /*0022*/ 	.short	0x0008
        /*0024*/ 	.byte	0x00, 0xf0, 0x11, 0x00


	//----- nvinfo : EIATTR_KPARAM_INFO
	.align		4
.L_199:
        /*0028*/ 	.byte	0x04, 0x17
        /*002a*/ 	.short	(.L_201 - .L_200)
.L_200:
        /*002c*/ 	.word	0x00000000
        /*0030*/ 	.short	0x0000
        /*0032*/ 	.short	0x0000
        /*0034*/ 	.byte	0x00, 0xf5, 0x21, 0x00


	//----- nvinfo : EIATTR_SPARSE_MMA_MASK
	.align		4
.L_201:
        /*0038*/ 	.byte	0x03, 0x50
        /*003a*/ 	.short	0x0000


	//----- nvinfo : EIATTR_MAXREG_COUNT
	.align		4
        /*003c*/ 	.byte	0x03, 0x1b
        /*003e*/ 	.short	0x00ff


	//----- nvinfo : EIATTR_MERCURY_ISA_VERSION
	.align		4
        /*0040*/ 	.byte	0x03, 0x5f
        /*0042*/ 	.short	0x0101


	//----- nvinfo : EIATTR_VRC_CTA_INIT_COUNT
	.align		4
        /*0044*/ 	.byte	0x02, 0x4a
	.zero		1
	.zero		1


	//----- nvinfo : EIATTR_EXIT_INSTR_OFFSETS
	.align		4
        /*0048*/ 	.byte	0x04, 0x1c
        /*004a*/ 	.short	(.L_203 - .L_202)


	//   ....[0]....
.L_202:
        /*004c*/ 	.word	0x00000090


	//   ....[1]....
        /*0050*/ 	.word	0x000003a0


	//   ....[2]....
        /*0054*/ 	.word	0x00000560


	//----- nvinfo : EIATTR_CRS_STACK_SIZE
	.align		4
.L_203:
        /*0058*/ 	.byte	0x04, 0x1e
        /*005a*/ 	.short	(.L_205 - .L_204)
.L_204:
        /*005c*/ 	.word	0x00000000


	//----- nvinfo : EIATTR_CBANK_PARAM_SIZE
	.align		4
.L_205:
        /*0060*/ 	.byte	0x03, 0x19
        /*0062*/ 	.short	0x0010


	//----- nvinfo : EIATTR_PARAM_CBANK
	.align		4
        /*0064*/ 	.byte	0x04, 0x0a
        /*0066*/ 	.short	(.L_207 - .L_206)
	.align		4
.L_206:
        /*0068*/ 	.word	index@(.nv.constant0._Z22init_rand_state_kernelPjij)
        /*006c*/ 	.short	0x0380
        /*006e*/ 	.short	0x0010


	//----- nvinfo : EIATTR_SW_WAR
	.align		4
.L_207:
        /*0070*/ 	.byte	0x04, 0x36
        /*0072*/ 	.short	(.L_209 - .L_208)
.L_208:
        /*0074*/ 	.word	0x00000008
.L_209:


//--------------------- .nv.callgraph             --------------------------
	.section	.nv.callgraph,"",@"SHT_CUDA_CALLGRAPH"
	.align	4
	.sectionentsize	8
	.align		4
        /*0000*/ 	.word	0x00000000
	.align		4
        /*0004*/ 	.word	0xffffffff
	.align		4
        /*0008*/ 	.word	0x00000000
	.align		4
        /*000c*/ 	.word	0xfffffffe
	.align		4
        /*0010*/ 	.word	0x00000000
	.align		4
        /*0014*/ 	.word	0xfffffffd
	.align		4
        /*0018*/ 	.word	0x00000000
	.align		4
        /*001c*/ 	.word	0xfffffffc


//--------------------- .text._Z23stage_2_evaluate_kernelPiPK4GeneiiP3Job --------------------------
	.section	.text._Z23stage_2_evaluate_kernelPiPK4GeneiiP3Job,"ax",@progbits
	.align	128
        .global         _Z23stage_2_evaluate_kernelPiPK4GeneiiP3Job
        .type           _Z23stage_2_evaluate_kernelPiPK4GeneiiP3Job,@function
        .size           _Z23stage_2_evaluate_kernelPiPK4GeneiiP3Job,(.L_x_109 - _Z23stage_2_evaluate_kernelPiPK4GeneiiP3Job)
        .other          _Z23stage_2_evaluate_kernelPiPK4GeneiiP3Job,@"STO_CUDA_ENTRY STV_DEFAULT"
_Z23stage_2_evaluate_kernelPiPK4GeneiiP3Job:
.text._Z23stage_2_evaluate_kernelPiPK4GeneiiP3Job:
[----:B------:R-:W0:Y:S01]  /*0000*/  LDC R1, c[0x0][0x37c] ;  /* 0x0000df00ff017b82 */ /* 0x000e220000000800 */
[----:B------:R-:W1:Y:S07]  /*0010*/  S2R R9, SR_TID.X ;  /* 0x0000000000097919 */ /* 0x000e6e0000002100 */
[----:B------:R-:W1:Y:S01]  /*0020*/  S2UR UR4, SR_CTAID.X ;  /* 0x00000000000479c3 */ /* 0x000e620000002500 */
[----:B------:R-:W2:Y:S01]  /*0030*/  LDCU UR8, c[0x0][0x390] ;  /* 0x00007200ff0877ac */ /* 0x000ea20008000800 */
[----:B0-----:R-:W-:-:S06]  /*0040*/  VIADD R1, R1, 0xffffff60 ;  /* 0xffffff6001017836 */ /* 0x001fcc0000000000 */
[----:B------:R-:W1:Y:S01]  /*0050*/  LDC R8, c[0x0][0x360] ;  /* 0x0000d800ff087b82 */ /* 0x000e620000000800 */
[----:B------:R-:W0:Y:S01]  /*0060*/  LDCU UR5, c[0x0][0x370] ;  /* 0x00006e00ff0577ac */ /* 0x000e220008000800 */
[C---:B-1----:R-:W-:Y:S02]  /*0070*/  IMAD R9, R8.reuse, UR4, R9 ;  /* 0x0000000408097c24 */ /* 0x042fe4000f8e0209 */
[----:B0-----:R-:W-:-:S03]  /*0080*/  IMAD R8, R8, UR5, RZ ;  /* 0x0000000508087c24 */ /* 0x001fc6000f8e02ff */
[----:B--2---:R-:W-:-:S13]  /*0090*/  ISETP.GE.AND P0, PT, R9, UR8, PT ;  /* 0x0000000809007c0c */ /* 0x004fda000bf06270 */
[----:B------:R-:W-:Y:S05]  /*00a0*/  @P0 EXIT ;  /* 0x000000000000094d */ /* 0x000fea0003800000 */
[----:B------:R-:W0:Y:S01]  /*00b0*/  LDCU UR4, c[0x0][0x394] ;  /* 0x00007280ff0477ac */ /* 0x000e220008000800 */
[----:B------:R-:W1:Y:S01]  /*00c0*/  LDCU.64 UR6, c[0x0][0x358] ;  /* 0x00006b00ff0677ac */ /* 0x000e620008000a00 */
[----:B0-----:R-:W-:-:S09]  /*00d0*/  UISETP.GE.AND UP0, UPT, UR4, 0x1, UPT ;  /* 0x000000010400788c */ /* 0x001fd2000bf06270 */
[----:B-1----:R-:W-:Y:S05]  /*00e0*/  BRA.U !UP0, `(.L_x_0) ;  /* 0x0000000908f07547 */ /* 0x002fea000b800000 */
[----:B------:R-:W-:Y:S01]  /*00f0*/  ULOP3.LUT UR5, UR4, 0x7ffffffc, URZ, 0xc0, !UPT ;  /* 0x7ffffffc04057892 */ /* 0x000fe2000f8ec0ff */
[----:B------:R-:W-:Y:S01]  /*0100*/  VIADD R10, R1, 0x50 ;  /* 0x00000050010a7836 */ /* 0x000fe20000000000 */
[----:B------:R-:W-:Y:S02]  /*0110*/  ULOP3.LUT UR4, UR4, 0x3, URZ, 0xc0, !UPT ;  /* 0x0000000304047892 */ /* 0x000fe4000f8ec0ff */
[----:B------:R-:W-:-:S12]  /*0120*/  UIADD3 UR5, UPT, UPT, -UR5, URZ, URZ ;  /* 0x000000ff05057290 */ /* 0x000fd8000fffe1ff */
.L_x_4:
[----:B0-----:R-:W0:Y:S01]  /*0130*/  LDC R12, c[0x0][0x394] ;  /* 0x0000e500ff0c7b82 */ /* 0x001e220000000800 */
[----:B-1----:R1:W-:Y:S01]  /*0140*/  STL.128 [R1], RZ ;  /* 0x000000ff01007387 */ /* 0x0023e20000100c00 */
[----:B--23--:R-:W-:-:S03]  /*0150*/  CS2R R2, SRZ ;  /* 0x0000000000027805 */ /* 0x00cfc6000001ff00 */
[----:B------:R1:W-:Y:S04]  /*0160*/  STL.128 [R1+0x10], RZ ;  /* 0x000010ff01007387 */ /* 0x0003e80000100c00 */
[----:B------:R1:W-:Y:S04]  /*0170*/  STL.128 [R1+0x20], RZ ;  /* 0x000020ff01007387 */ /* 0x0003e80000100c00 */
[----:B------:R1:W-:Y:S04]  /*0180*/  STL.128 [R1+0x30], RZ ;  /* 0x000030ff01007387 */ /* 0x0003e80000100c00 */
[----:B------:R1:W-:Y:S01]  /*0190*/  STL.128 [R1+0x40], RZ ;  /* 0x000040ff01007387 */ /* 0x0003e20000100c00 */
[----:B0-----:R-:W-:Y:S01]  /*01a0*/  ISETP.GE.U32.AND P0, PT, R12, 0x4, PT ;  /* 0x000000040c00780c */ /* 0x001fe20003f06070 */
[----:B------:R-:W-:-:S12]  /*01b0*/  IMAD R0, R9, R12, RZ ;  /* 0x0000000c09007224 */ /* 0x000fd800078e02ff */
[----:B-1----:R-:W-:Y:S05]  /*01c0*/  @!P0 BRA `(.L_x_1) ;  /* 0x0000000400808947 */ /* 0x002fea0003800000 */
[----:B------:R-:W0:Y:S01]  /*01d0*/  LDC.64 R6, c[0x0][0x388] ;  /* 0x0000e200ff067b82 */ /* 0x000e220000000a00 */
[----:B------:R-:W-:Y:S01]  /*01e0*/  LOP3.LUT R3, R12, 0x7ffffffc, RZ, 0xc0, !PT ;  /* 0x7ffffffc0c037812 */ /* 0x000fe200078ec0ff */
[----:B------:R-:W-:Y:S02]  /*01f0*/  IMAD.MOV.U32 R2, RZ, RZ, RZ ;  /* 0x000000ffff027224 */ /* 0x000fe400078e00ff */
[----:B------:R-:W-:-:S04]  /*0200*/  IMAD.U32 R11, RZ, RZ, UR5 ;  /* 0x00000005ff0b7e24 */ /* 0x000fc8000f8e00ff */
[----:B------:R-:W1:Y:S01]  /*0210*/  LDC.64 R4, c[0x0][0x398] ;  /* 0x0000e600ff047b82 */ /* 0x000e620000000a00 */
[----:B0-----:R-:W-:-:S03]  /*0220*/  IMAD.WIDE R6, R0, 0x10, R6 ;  /* 0x0000001000067825 */ /* 0x001fc600078e0206 */
[----:B------:R-:W-:-:S04]  /*0230*/  IADD3 R6, P0, PT, R6, 0x20, RZ ;  /* 0x0000002006067810 */ /* 0x000fc80007f1e0ff */
[----:B------:R-:W-:-:S09]  /*0240*/  IADD3.X R7, PT, PT, RZ, R7, RZ, P0, !PT ;  /* 0x00000007ff077210 */ /* 0x000fd200007fe4ff */
.L_x_2:
[----:B------:R-:W2:Y:S04]  /*0250*/  LDG.E.CONSTANT R15, desc[UR6][R6.64+-0x1c] ;  /* 0xffffe406060f7981 */ /* 0x000ea8000c1e9900 */
[----:B------:R-:W3:Y:S04]  /*0260*/  LDG.E.CONSTANT R13, desc[UR6][R6.64+-0x20] ;  /* 0xffffe006060d7981 */ /* 0x000ee8000c1e9900 */
[----:B------:R-:W4:Y:S04]  /*0270*/  LDG.E.CONSTANT R17, desc[UR6][R6.64+-0x18] ;  /* 0xffffe80606117981 */ /* 0x000f28000c1e9900 */
[----:B------:R-:W5:Y:S04]  /*0280*/  LDG.E.CONSTANT R19, desc[UR6][R6.64+-0x14] ;  /* 0xffffec0606137981 */ /* 0x000f68000c1e9900 */
[----:B0-----:R-:W5:Y:S04]  /*0290*/  LDG.E.CONSTANT R21, desc[UR6][R6.64+-0xc] ;  /* 0xfffff40606157981 */ /* 0x001f68000c1e9900 */
[----:B------:R-:W5:Y:S04]  /*02a0*/  LDG.E.CONSTANT R23, desc[UR6][R6.64+-0x10] ;  /* 0xfffff00606177981 */ /* 0x000f68000c1e9900 */
[----:B------:R-:W5:Y:S01]  /*02b0*/  LDG.E.CONSTANT R25, desc[UR6][R6.64+-0x4] ;  /* 0xfffffc0606197981 */ /* 0x000f62000c1e9900 */
[----:B--2---:R-:W-:-:S02]  /*02c0*/  ISETP.GT.AND P0, PT, R15, RZ, PT ;  /* 0x000000ff0f00720c */ /* 0x004fc40003f04270 */
[----:B---3--:R-:W-:-:S11]  /*02d0*/  LEA R16, R13, R10, 0x2 ;  /* 0x0000000a0d107211 */ /* 0x008fd600078e10ff */
[----:B------:R-:W2:Y:S01]  /*02e0*/  @P0 LDL R14, [R16] ;  /* 0x00000000100e0983 */ /* 0x000ea20000100800 */
[----:B-1----:R-:W-:-:S04]  /*02f0*/  IMAD.WIDE R12, R13, 0x374, R4 ;  /* 0x000003740d0c7825 */ /* 0x002fc800078e0204 */
[----:B------:R-:W-:-:S04]  /*0300*/  IMAD.WIDE R12, R15, 0x2c, R12 ;  /* 0x0000002c0f0c7825 */ /* 0x000fc800078e020c */
[--C-:B----4-:R-:W-:Y:S02]  /*0310*/  IMAD R20, R17, 0x4, R1.reuse ;  /* 0x0000000411147824 */ /* 0x110fe400078e0201 */
[----:B--2---:R-:W-:Y:S02]  /*0320*/  @P0 IMAD R22, R14, 0x4, R1 ;  /* 0x000000040e160824 */ /* 0x004fe400078e0201 */
[----:B-----5:R-:W-:Y:S02]  /*0330*/  IMAD.WIDE R14, R19, 0x8, R12 ;  /* 0x00000008130e7825 */ /* 0x020fe400078e020c */
[----:B------:R-:W2:Y:S04]  /*0340*/  LDL R13, [R20] ;  /* 0x00000000140d7983 */ /* 0x000ea80000100800 */
[----:B------:R-:W2:Y:S04]  /*0350*/  @P0 LDL R22, [R22] ;  /* 0x0000000016160983 */ /* 0x000ea80000100800 */
[----:B------:R-:W3:Y:S01]  /*0360*/  LDG.E.CONSTANT R14, desc[UR6][R14.64+0xc] ;  /* 0x00000c060e0e7981 */ /* 0x000ee2000c1e9900 */
[----:B------:R-:W-:Y:S01]  /*0370*/  ISETP.GT.AND P1, PT, R21, RZ, PT ;  /* 0x000000ff1500720c */ /* 0x000fe20003f24270 */
[----:B------:R-:W-:-:S02]  /*0380*/  IMAD R18, R23, 0x4, R10 ;  /* 0x0000000417127824 */ /* 0x000fc400078e020a */
[----:B------:R-:W4:Y:S01]  /*0390*/  LDG.E.CONSTANT R19, desc[UR6][R6.64+-0x8] ;  /* 0xfffff80606137981 */ /* 0x000f22000c1e9900 */
[----:B--2---:R-:W-:-:S04]  /*03a0*/  @P0 VIMNMX R13, PT, PT, R13, R22, !PT ;  /* 0x000000160d0d0248 */ /* 0x004fc80007fe0100 */
[----:B---3--:R-:W-:-:S05]  /*03b0*/  IADD3 R13, PT, PT, R14, R13, RZ ;  /* 0x0000000d0e0d7210 */ /* 0x008fca0007ffe0ff */
[----:B------:R-:W-:Y:S04]  /*03c0*/  STL [R20], R13 ;  /* 0x0000000d14007387 */ /* 0x000fe80000100800 */
[----:B------:R0:W-:Y:S04]  /*03d0*/  STL [R16], R17 ;  /* 0x0000001110007387 */ /* 0x0001e80000100800 */
[----:B------:R-:W2:Y:S01]  /*03e0*/  @P1 LDL R12, [R18] ;  /* 0x00000000120c1983 */ /* 0x000ea20000100800 */
[----:B------:R-:W-:-:S04]  /*03f0*/  IMAD.WIDE R14, R23, 0x374, R4 ;  /* 0x00000374170e7825 */ /* 0x000fc800078e0204 */
[----:B----4-:R-:W-:Y:S01]  /*0400*/  IMAD R23, R19, 0x4, R1 ;  /* 0x0000000413177824 */ /* 0x010fe200078e0201 */
[----:B0-----:R-:W3:Y:S01]  /*0410*/  LDG.E.CONSTANT R16, desc[UR6][R6.64+0x8] ;  /* 0x0000080606107981 */ /* 0x001ee2000c1e9900 */
[----:B------:R-:W-:-:S03]  /*0420*/  IMAD.WIDE R14, R21, 0x2c, R14 ;  /* 0x0000002c150e7825 */ /* 0x000fc600078e020e */
[----:B------:R-:W4:Y:S01]  /*0430*/  LDG.E.CONSTANT R21, desc[UR6][R6.64+0x4] ;  /* 0x0000040606157981 */ /* 0x000f22000c1e9900 */
[----:B------:R-:W-:-:S03]  /*0440*/  IMAD.WIDE R14, R25, 0x8, R14 ;  /* 0x00000008190e7825 */ /* 0x000fc600078e020e */
[----:B------:R-:W5:Y:S04]  /*0450*/  @P1 LDL R27, [R23] ;  /* 0x00000000171b1983 */ /* 0x000f680000100800 */
[----:B------:R-:W3:Y:S04]  /*0460*/  LDG.E.CONSTANT R25, desc[UR6][R6.64] ;  /* 0x0000000606197981 */ /* 0x000ee8000c1e9900 */
[----:B------:R-:W5:Y:S01]  /*0470*/  LDG.E.CONSTANT R15, desc[UR6][R14.64+0xc] ;  /* 0x00000c060e0f7981 */ /* 0x000f62000c1e9900 */
[----:B--2---:R-:W-:-:S03]  /*0480*/  @P1 LEA R22, R12, R1, 0x2 ;  /* 0x000000010c161211 */ /* 0x004fc600078e10ff */
[----:B------:R-:W2:Y:S04]  /*0490*/  @!P1 LDL R12, [R23] ;  /* 0x00000000170c9983 */ /* 0x000ea80000100800 */
[----:B------:R-:W5:Y:S01]  /*04a0*/  @P1 LDL R22, [R22] ;  /* 0x0000000016161983 */ /* 0x000f620000100800 */
[----:B----4-:R-:W-:Y:S02]  /*04b0*/  ISETP.GT.AND P0, PT, R21, RZ, PT ;  /* 0x000000ff1500720c */ /* 0x010fe40003f04270 */
[----:B---3--:R-:W-:Y:S02]  /*04c0*/  LEA R17, R25, R10, 0x2 ;  /* 0x0000000a19117211 */ /* 0x008fe400078e10ff */
[----:B-----5:R-:W-:Y:S02]  /*04d0*/  @P1 VIMNMX R12, PT, PT, R27, R22, !PT ;  /* 0x000000161b0c1248 */ /* 0x020fe40007fe0100 */
[----:B------:R-:W3:Y:S03]  /*04e0*/  LDG.E.CONSTANT R27, desc[UR6][R6.64+0xc] ;  /* 0x00000c06061b7981 */ /* 0x000ee6000c1e9900 */
[----:B--2---:R-:W-:-:S05]  /*04f0*/  IMAD.IADD R12, R15, 0x1, R12 ;  /* 0x000000010f0c7824 */ /* 0x004fca00078e020c */
[----:B------:R0:W-:Y:S04]  /*0500*/  STL [R23], R12 ;  /* 0x0000000c17007387 */ /* 0x0001e80000100800 */
[----:B------:R1:W-:Y:S04]  /*0510*/  STL [R18], R19 ;  /* 0x0000001312007387 */ /* 0x0003e80000100800 */
[----:B------:R-:W2:Y:S01]  /*0520*/  @P0 LDL R24, [R17] ;  /* 0x0000000011180983 */ /* 0x000ea20000100800 */
[----:B------:R-:W-:-:S03]  /*0530*/  IMAD.WIDE R14, R25, 0x374, R4 ;  /* 0x00000374190e7825 */ /* 0x000fc600078e0204 */
[----:B0-----:R-:W1:Y:S01]  /*0540*/  LDG.E.CONSTANT R23, desc[UR6][R6.64+0x10] ;  /* 0x0000100606177981 */ /* 0x001e62000c1e9900 */
[----:B------:R-:W-:Y:S02]  /*0550*/  IMAD R20, R16, 0x4, R1 ;  /* 0x0000000410147824 */ /* 0x000fe400078e0201 */
[----:B------:R-:W-:Y:S02]  /*0560*/  IMAD.WIDE R14, R21, 0x2c, R14 ;  /* 0x0000002c150e7825 */ /* 0x000fe400078e020e */
[----:B------:R-:W4:Y:S04]  /*0570*/  LDG.E.CONSTANT R21, desc[UR6][R6.64+0x14] ;  /* 0x0000140606157981 */ /* 0x000f28000c1e9900 */
[----:B------:R-:W5:Y:S04]  /*0580*/  @!P0 LDL R22, [R20] ;  /* 0x0000000014168983 */ /* 0x000f680000100800 */
[----:B------:R-:W5:Y:S01]  /*0590*/  @P0 LDL R25, [R20] ;  /* 0x0000000014190983 */ /* 0x000f620000100800 */
[----:B---3--:R-:W-:-:S06]  /*05a0*/  IMAD.WIDE R14, R27, 0x8, R14 ;  /* 0x000000081b0e7825 */ /* 0x008fcc00078e020e */
[----:B------:R-:W3:Y:S01]  /*05b0*/  LDG.E.CONSTANT R15, desc[UR6][R14.64+0xc] ;  /* 0x00000c060e0f7981 */ /* 0x000ee2000c1e9900 */
[----:B--2---:R-:W-:-:S06]  /*05c0*/  @P0 LEA R24, R24, R1, 0x2 ;  /* 0x0000000118180211 */ /* 0x004fcc00078e10ff */
[----:B------:R-:W5:Y:S01]  /*05d0*/  @P0 LDL R24, [R24] ;  /* 0x0000000018180983 */ /* 0x000f620000100800 */
[----:B----4-:R-:W-:Y:S02]  /*05e0*/  ISETP.GT.AND P1, PT, R21, RZ, PT ;  /* 0x000000ff1500720c */ /* 0x010fe40003f24270 */
[----:B-1----:R-:W-:Y:S02]  /*05f0*/  LEA R18, R23, R10, 0x2 ;  /* 0x0000000a17127211 */ /* 0x002fe400078e10ff */
[----:B-----5:R-:W-:Y:S02]  /*0600*/  @P0 VIMNMX R22, PT, PT, R25, R24, !PT ;  /* 0x0000001819160248 */ /* 0x020fe40007fe0100 */
[----:B------:R-:W2:Y:S03]  /*0610*/  LDG.E.CONSTANT R25, desc[UR6][R6.64+0x1c] ;  /* 0x00001c0606197981 */ /* 0x000ea6000c1e9900 */
[----:B---3--:R-:W-:-:S02]  /*0620*/  IMAD.IADD R19, R15, 0x1, R22 ;  /* 0x000000010f137824 */ /* 0x008fc400078e0216 */
[----:B------:R-:W3:Y:S04]  /*0630*/  LDG.E.CONSTANT R22, desc[UR6][R6.64+0x18] ;  /* 0x0000180606167981 */ /* 0x000ee8000c1e9900 */
[----:B------:R0:W-:Y:S04]  /*0640*/  STL [R20], R19 ;  /* 0x0000001314007387 */ /* 0x0001e80000100800 */
[----:B------:R1:W-:Y:S04]  /*0650*/  STL [R17], R16 ;  /* 0x0000001011007387 */ /* 0x0003e80000100800 */
[----:B------:R-:W4:Y:S01]  /*0660*/  @P1 LDL R26, [R18] ;  /* 0x00000000121a1983 */ /* 0x000f220000100800 */
[----:B------:R-:W-:-:S04]  /*0670*/  IMAD.WIDE R14, R23, 0x374, R4 ;  /* 0x00000374170e7825 */ /* 0x000fc800078e0204 */
[----:B------:R-:W-:-:S04]  /*0680*/  IMAD.WIDE R14, R21, 0x2c, R14 ;  /* 0x0000002c150e7825 */ /* 0x000fc800078e020e */
[----:B--2---:R-:W-:-:S04]  /*0690*/  IMAD.WIDE R14, R25, 0x8, R14 ;  /* 0x00000008190e7825 */ /* 0x004fc800078e020e */
[----:B---3--:R-:W-:Y:S02]  /*06a0*/  IMAD R21, R22, 0x4, R1 ;  /* 0x0000000416157824 */ /* 0x008fe400078e0201 */
[----:B------:R-:W1:Y:S04]  /*06b0*/  LDG.E.CONSTANT R14, desc[UR6][R14.64+0xc] ;  /* 0x00000c060e0e7981 */ /* 0x000e68000c1e9900 */
[----:B------:R-:W1:Y:S04]  /*06c0*/  @!P1 LDL R23, [R21] ;  /* 0x0000000015179983 */ /* 0x000e680000100800 */
[----:B------:R-:W2:Y:S01]  /*06d0*/  @P1 LDL R25, [R21] ;  /* 0x0000000015191983 */ /* 0x000ea20000100800 */
[----:B----4-:R-:W-:-:S06]  /*06e0*/  @P1 LEA R26, R26, R1, 0x2 ;  /* 0x000000011a1a1211 */ /* 0x010fcc00078e10ff */
[----:B------:R-:W2:Y:S01]  /*06f0*/  @P1 LDL R26, [R26] ;  /* 0x000000001a1a1983 */ /* 0x000ea20000100800 */
[----:B------:R-:W-:-:S04]  /*0700*/  IADD3 R11, PT, PT, R11, 0x4, RZ ;  /* 0x000000040b0b7810 */ /* 0x000fc80007ffe0ff */
[----:B------:R-:W-:Y:S02]  /*0710*/  ISETP.NE.AND P0, PT, R11, RZ, PT ;  /* 0x000000ff0b00720c */ /* 0x000fe40003f05270 */
[----:B------:R-:W-:-:S04]  /*0720*/  VIMNMX R13, PT, PT, R13, R2, !PT ;  /* 0x000000020d0d7248 */ /* 0x000fc80007fe0100 */
[----:B------:R-:W-:-:S04]  /*0730*/  VIMNMX R12, PT, PT, R13, R12, !PT ;  /* 0x0000000c0d0c7248 */ /* 0x000fc80007fe0100 */
[----:B0-----:R-:W-:Y:S02]  /*0740*/  VIMNMX R19, PT, PT, R12, R19, !PT ;  /* 0x000000130c137248 */ /* 0x001fe40007fe0100 */
[----:B--2---:R-:W-:-:S05]  /*0750*/  @P1 VIMNMX R23, PT, PT, R25, R26, !PT ;  /* 0x0000001a19171248 */ /* 0x004fca0007fe0100 */
[----:B-1----:R-:W-:-:S05]  /*0760*/  IMAD.IADD R16, R14, 0x1, R23 ;  /* 0x000000010e107824 */ /* 0x002fca00078e0217 */
[----:B------:R0:W-:Y:S04]  /*0770*/  STL [R21], R16 ;  /* 0x0000001015007387 */ /* 0x0001e80000100800 */
[----:B------:R0:W-:Y:S01]  /*0780*/  STL [R18], R22 ;  /* 0x0000001612007387 */ /* 0x0001e20000100800 */
[----:B------:R-:W-:Y:S02]  /*0790*/  IADD3 R6, P1, PT, R6, 0x40, RZ ;  /* 0x0000004006067810 */ /* 0x000fe40007f3e0ff */
[----:B------:R-:W-:-:S03]  /*07a0*/  VIMNMX R2, PT, PT, R19, R16, !PT ;  /* 0x0000001013027248 */ /* 0x000fc60007fe0100 */
[----:B------:R-:W-:Y:S01]  /*07b0*/  IMAD.X R7, RZ, RZ, R7, P1 ;  /* 0x000000ffff077224 */ /* 0x000fe200008e0607 */
[----:B------:R-:W-:Y:S07]  /*07c0*/  @P0 BRA `(.L_x_2) ;  /* 0xfffffff800a00947 */ /* 0x000fee000383ffff */
.L_x_1:
[----:B------:R-:W-:-:S09]  /*07d0*/  UISETP.NE.AND UP0, UPT, UR4, URZ, UPT ;  /* 0x000000ff0400728c */ /* 0x000fd2000bf05270 */
[----:B------:R-:W-:Y:S05]  /*07e0*/  BRA.U !UP0, `(.L_x_3) ;  /* 0x0000000508107547 */ /* 0x000fea000b800000 */
[----:B------:R-:W1:Y:S02]  /*07f0*/  LDC.64 R4, c[0x0][0x388] ;  /* 0x0000e200ff047b82 */ /* 0x000e640000000a00 */
[----:B-1----:R-:W-:-:S04]  /*0800*/  IMAD.WIDE R4, R0, 0x10, R4 ;  /* 0x0000001000047825 */ /* 0x002fc800078e0204 */
[----:B------:R-:W-:Y:S02]  /*0810*/  IMAD.WIDE.U32 R6, R3, 0x10, R4 ;  /* 0x0000001003067825 */ /* 0x000fe400078e0004 */
[----:B------:R-:W1:Y:S03]  /*0820*/  LDC.64 R4, c[0x0][0x398] ;  /* 0x0000e600ff047b82 */ /* 0x000e660000000a00 */
[----:B------:R-:W2:Y:S04]  /*0830*/  LDG.E.CONSTANT R3, desc[UR6][R6.64+0x4] ;  /* 0x0000040606037981 */ /* 0x000ea8000c1e9900 */
[----:B------:R-:W3:Y:S04]  /*0840*/  LDG.E.CONSTANT R13, desc[UR6][R6.64] ;  /* 0x00000006060d7981 */ /* 0x000ee8000c1e9900 */
[----:B0-----:R-:W4:Y:S04]  /*0850*/  LDG.E.CONSTANT R16, desc[UR6][R6.64+0x8] ;  /* 0x0000080606107981 */ /* 0x001f28000c1e9900 */
[----:B------:R-:W5:Y:S01]  /*0860*/  LDG.E.CONSTANT R11, desc[UR6][R6.64+0xc] ;  /* 0x00000c06060b7981 */ /* 0x000f62000c1e9900 */
[----:B--2---:R-:W-:-:S02]  /*0870*/  ISETP.GT.AND P0, PT, R3, RZ, PT ;  /* 0x000000ff0300720c */ /* 0x004fc40003f04270 */
[----:B---3--:R-:W-:-:S11]  /*0880*/  LEA R0, R13, R10, 0x2 ;  /* 0x0000000a0d007211 */ /* 0x008fd600078e10ff */
[----:B------:R-:W2:Y:S01]  /*0890*/  @P0 LDL R14, [R0] ;  /* 0x00000000000e0983 */ /* 0x000ea20000100800 */
[----:B-1----:R-:W-:-:S04]  /*08a0*/  IMAD.WIDE R12, R13, 0x374, R4 ;  /* 0x000003740d0c7825 */ /* 0x002fc800078e0204 */
[----:B------:R-:W-:-:S04]  /*08b0*/  IMAD.WIDE R12, R3, 0x2c, R12 ;  /* 0x0000002c030c7825 */ /* 0x000fc800078e020c */
[----:B----4-:R-:W-:Y:S02]  /*08c0*/  IMAD R3, R16, 0x4, R1 ;  /* 0x0000000410037824 */ /* 0x010fe400078e0201 */
[----:B-----5:R-:W-:-:S06]  /*08d0*/  IMAD.WIDE R12, R11, 0x8, R12 ;  /* 0x000000080b0c7825 */ /* 0x020fcc00078e020c */
[----:B------:R-:W3:Y:S01]  /*08e0*/  LDG.E.CONSTANT R13, desc[UR6][R12.64+0xc] ;  /* 0x00000c060c0d7981 */ /* 0x000ee2000c1e9900 */
[----:B--2---:R-:W-:-:S03]  /*08f0*/  @P0 LEA R15, R14, R1, 0x2 ;  /* 0x000000010e0f0211 */ /* 0x004fc600078e10ff */
[----:B------:R-:W2:Y:S04]  /*0900*/  LDL R14, [R3] ;  /* 0x00000000030e7983 */ /* 0x000ea80000100800 */
[----:B------:R-:W2:Y:S01]  /*0910*/  @P0 LDL R15, [R15] ;  /* 0x000000000f0f0983 */ /* 0x000ea20000100800 */
[----:B------:R-:W-:Y:S01]  /*0920*/  UISETP.NE.AND UP0, UPT, UR4, 0x1, UPT ;  /* 0x000000010400788c */ /* 0x000fe2000bf05270 */
[----:B--2---:R-:W-:-:S05]  /*0930*/  @P0 VIMNMX R14, PT, PT, R14, R15, !PT ;  /* 0x0000000f0e0e0248 */ /* 0x004fca0007fe0100 */
[----:B---3--:R-:W-:-:S05]  /*0940*/  IMAD.IADD R14, R13, 0x1, R14 ;  /* 0x000000010d0e7824 */ /* 0x008fca00078e020e */
[----:B------:R1:W-:Y:S04]  /*0950*/  STL [R3], R14 ;  /* 0x0000000e03007387 */ /* 0x0003e80000100800 */
[----:B------:R1:W-:Y:S01]  /*0960*/  STL [R0], R16 ;  /* 0x0000001000007387 */ /* 0x0003e20000100800 */
[----:B------:R-:W-:Y:S01]  /*0970*/  VIMNMX R2, PT, PT, R2, R14, !PT ;  /* 0x0000000e02027248 */ /* 0x000fe20007fe0100 */
[----:B------:R-:W-:Y:S06]  /*0980*/  BRA.U !UP0, `(.L_x_3) ;  /* 0x0000000108a87547 */ /* 0x000fec000b800000 */
[----:B-1----:R-:W2:Y:S04]  /*0990*/  LDG.E.CONSTANT R3, desc[UR6][R6.64+0x14] ;  /* 0x0000140606037981 */ /* 0x002ea8000c1e9900 */
[----:B------:R-:W3:Y:S04]  /*09a0*/  LDG.E.CONSTANT R13, desc[UR6][R6.64+0x10] ;  /* 0x00001006060d7981 */ /* 0x000ee8000c1e9900 */
[----:B------:R-:W4:Y:S04]  /*09b0*/  LDG.E.CONSTANT R16, desc[UR6][R6.64+0x18] ;  /* 0x0000180606107981 */ /* 0x000f28000c1e9900 */
[----:B------:R-:W5:Y:S01]  /*09c0*/  LDG.E.CONSTANT R11, desc[UR6][R6.64+0x1c] ;  /* 0x00001c06060b7981 */ /* 0x000f62000c1e9900 */
[----:B--2---:R-:W-:-:S02]  /*09d0*/  ISETP.GT.AND P0, PT, R3, RZ, PT ;  /* 0x000000ff0300720c */ /* 0x004fc40003f04270 */
[----:B---3--:R-:W-:-:S11]  /*09e0*/  LEA R0, R13, R10, 0x2 ;  /* 0x0000000a0d007211 */ /* 0x008fd600078e10ff */
[----:B------:R-:W2:Y:S01]  /*09f0*/  @P0 LDL R14, [R0] ;  /* 0x00000000000e0983 */ /* 0x000ea20000100800 */
[----:B------:R-:W-:-:S04]  /*0a00*/  IMAD.WIDE R12, R13, 0x374, R4 ;  /* 0x000003740d0c7825 */ /* 0x000fc800078e0204 */
        /* <DEDUP_REMOVED lines=14> */
[----:B------:R-:W3:Y:S04]  /*0af0*/  LDG.E.CONSTANT R11, desc[UR6][R6.64+0x24] ;  /* 0x00002406060b7981 */ /* 0x000ee8000c1e9900 */
[----:B--2---:R-:W2:Y:S04]  /*0b00*/  LDG.E.CONSTANT R3, desc[UR6][R6.64+0x20] ;  /* 0x0000200606037981 */ /* 0x004ea8000c1e9900 */
[----:B------:R-:W4:Y:S04]  /*0b10*/  LDG.E.CONSTANT R14, desc[UR6][R6.64+0x28] ;  /* 0x00002806060e7981 */ /* 0x000f28000c1e9900 */
[----:B------:R-:W5:Y:S01]  /*0b20*/  LDG.E.CONSTANT R13, desc[UR6][R6.64+0x2c] ;  /* 0x00002c06060d7981 */ /* 0x000f62000c1e9900 */
[----:B---3--:R-:W-:-:S02]  /*0b30*/  ISETP.GT.AND P0, PT, R11, RZ, PT ;  /* 0x000000ff0b00720c */ /* 0x008fc40003f04270 */
[----:B--2---:R-:W-:-:S11]  /*0b40*/  LEA R0, R3, R10, 0x2 ;  /* 0x0000000a03007211 */ /* 0x004fd600078e10ff */
[----:B------:R-:W2:Y:S01]  /*0b50*/  @P0 LDL R12, [R0] ;  /* 0x00000000000c0983 */ /* 0x000ea20000100800 */
[----:B------:R-:W-:-:S04]  /*0b60*/  IMAD.WIDE R4, R3, 0x374, R4 ;  /* 0x0000037403047825 */ /* 0x000fc800078e0204 */
[----:B----4-:R-:W-:Y:S02]  /*0b70*/  IMAD R3, R14, 0x4, R1 ;  /* 0x000000040e037824 */ /* 0x010fe400078e0201 */
[----:B------:R-:W-:-:S03]  /*0b80*/  IMAD.WIDE R4, R11, 0x2c, R4 ;  /* 0x0000002c0b047825 */ /* 0x000fc600078e0204 */
[----:B------:R-:W3:Y:S01]  /*0b90*/  LDL R11, [R3] ;  /* 0x00000000030b7983 */ /* 0x000ee20000100800 */
[----:B-----5:R-:W-:-:S06]  /*0ba0*/  IMAD.WIDE R4, R13, 0x8, R4 ;  /* 0x000000080d047825 */ /* 0x020fcc00078e0204 */
[----:B------:R-:W4:Y:S01]  /*0bb0*/  LDG.E.CONSTANT R4, desc[UR6][R4.64+0xc] ;  /* 0x00000c0604047981 */ /* 0x000f22000c1e9900 */
[----:B--2---:R-:W-:-:S06]  /*0bc0*/  @P0 LEA R12, R12, R1, 0x2 ;  /* 0x000000010c0c0211 */ /* 0x004fcc00078e10ff */
[----:B------:R-:W3:Y:S02]  /*0bd0*/  @P0 LDL R12, [R12] ;  /* 0x000000000c0c0983 */ /* 0x000ee40000100800 */
[----:B---3--:R-:W-:-:S05]  /*0be0*/  @P0 VIMNMX R11, PT, PT, R11, R12, !PT ;  /* 0x0000000c0b0b0248 */ /* 0x008fca0007fe0100 */
[----:B----4-:R-:W-:-:S05]  /*0bf0*/  IMAD.IADD R11, R4, 0x1, R11 ;  /* 0x00000001040b7824 */ /* 0x010fca00078e020b */
[----:B------:R3:W-:Y:S04]  /*0c00*/  STL [R3], R11 ;  /* 0x0000000b03007387 */ /* 0x0007e80000100800 */
[----:B------:R3:W-:Y:S01]  /*0c10*/  STL [R0], R14 ;  /* 0x0000000e00007387 */ /* 0x0007e20000100800 */
[----:B------:R-:W-:-:S07]  /*0c20*/  VIMNMX R2, PT, PT, R2, R11, !PT ;  /* 0x0000000b02027248 */ /* 0x000fce0007fe0100 */
.L_x_3:
[----:B------:R-:W4:Y:S01]  /*0c30*/  LDC.64 R4, c[0x0][0x380] ;  /* 0x0000e000ff047b82 */ /* 0x000f220000000a00 */
[----:B------:R-:W5:Y:S01]  /*0c40*/  LDCU UR8, c[0x0][0x390] ;  /* 0x00007200ff0877ac */ /* 0x000f620008000800 */
[----:B----4-:R-:W-:Y:S01]  /*0c50*/  IMAD.WIDE R4, R9, 0x4, R4 ;  /* 0x0000000409047825 */ /* 0x010fe200078e0204 */
[----:B------:R-:W-:-:S04]  /*0c60*/  IADD3 R9, PT, PT, R8, R9, RZ ;  /* 0x0000000908097210 */ /* 0x000fc80007ffe0ff */
[----:B------:R4:W-:Y:S01]  /*0c70*/  STG.E desc[UR6][R4.64], R2 ;  /* 0x0000000204007986 */ /* 0x0009e2000c101906 */
[----:B-----5:R-:W-:-:S13]  /*0c80*/  ISETP.GE.AND P0, PT, R9, UR8, PT ;  /* 0x0000000809007c0c */ /* 0x020fda000bf06270 */
[----:B----4-:R-:W-:Y:S05]  /*0c90*/  @!P0 BRA `(.L_x_4) ;  /* 0xfffffff400248947 */ /* 0x010fea000383ffff */
[----:B------:R-:W-:Y:S05]  /*0ca0*/  EXIT ;  /* 0x000000000000794d */ /* 0x000fea0003800000 */
.L_x_0:
[----:B------:R-:W0:Y:S01]  /*0cb0*/  I2F.U32.RP R6, R8 ;  /* 0x0000000800067306 */ /* 0x000e220000209000 */
[C---:B------:R-:W-:Y:S01]  /*0cc0*/  IMAD.IADD R0, R8.reuse, 0x1, R9 ;  /* 0x0000000108007824 */ /* 0x040fe200078e0209 */
[----:B------:R-:W-:Y:S01]  /*0cd0*/  IADD3 R7, PT, PT, RZ, -R8, RZ ;  /* 0x80000008ff077210 */ /* 0x000fe20007ffe0ff */
[----:B------:R-:W-:Y:S01]  /*0ce0*/  BSSY.RECONVERGENT B0, `(.L_x_5) ;  /* 0x0000024000007945 */ /* 0x000fe20003800200 */
[----:B------:R-:W-:Y:S02]  /*0cf0*/  ISETP.NE.U32.AND P2, PT, R8, RZ, PT ;  /* 0x000000ff0800720c */ /* 0x000fe40003f45070 */
[C---:B------:R-:W-:Y:S02]  /*0d00*/  ISETP.GE.AND P0, PT, R0.reuse, UR8, PT ;  /* 0x0000000800007c0c */ /* 0x040fe4000bf06270 */
[----:B------:R-:W-:Y:S02]  /*0d10*/  VIMNMX R5, PT, PT, R0, UR8, !PT ;  /* 0x0000000800057c48 */ /* 0x000fe4000ffe0100 */
[----:B------:R-:W-:-:S04]  /*0d20*/  SEL R4, RZ, 0x1, P0 ;  /* 0x00000001ff047807 */ /* 0x000fc80000000000 */
[----:B------:R-:W-:Y:S01]  /*0d30*/  IADD3 R5, PT, PT, R5, -R0, -R4 ;  /* 0x8000000005057210 */ /* 0x000fe20007ffe804 */
[----:B0-----:R-:W0:Y:S02]  /*0d40*/  MUFU.RCP R6, R6 ;  /* 0x0000000600067308 */ /* 0x001e240000001000 */
[----:B0-----:R-:W-:-:S06]  /*0d50*/  VIADD R2, R6, 0xffffffe ;  /* 0x0ffffffe06027836 */ /* 0x001fcc0000000000 */
[----:B------:R0:W1:Y:S02]  /*0d60*/  F2I.FTZ.U32.TRUNC.NTZ R3, R2 ;  /* 0x0000000200037305 */ /* 0x000064000021f000 */
[----:B0-----:R-:W-:Y:S02]  /*0d70*/  HFMA2 R2, -RZ, RZ, 0, 0 ;  /* 0x00000000ff027431 */ /* 0x001fe400000001ff */
[----:B-1----:R-:W-:-:S04]  /*0d80*/  IMAD R7, R7, R3, RZ ;  /* 0x0000000307077224 */ /* 0x002fc800078e02ff */
[----:B------:R-:W-:-:S06]  /*0d90*/  IMAD.HI.U32 R6, R3, R7, R2 ;  /* 0x0000000703067227 */ /* 0x000fcc00078e0002 */
[----:B------:R-:W-:-:S04]  /*0da0*/  IMAD.HI.U32 R3, R6, R5, RZ ;  /* 0x0000000506037227 */ /* 0x000fc800078e00ff */
[----:B------:R-:W-:-:S04]  /*0db0*/  IMAD.MOV R0, RZ, RZ, -R3 ;  /* 0x000000ffff007224 */ /* 0x000fc800078e0a03 */
[----:B------:R-:W-:-:S05]  /*0dc0*/  IMAD R5, R8, R0, R5 ;  /* 0x0000000008057224 */ /* 0x000fca00078e0205 */
[----:B------:R-:W-:-:S13]  /*0dd0*/  ISETP.GE.U32.AND P0, PT, R5, R8, PT ;  /* 0x000000080500720c */ /* 0x000fda0003f06070 */
[----:B------:R-:W-:Y:S01]  /*0de0*/  @P0 IADD3 R5, PT, PT, -R8, R5, RZ ;  /* 0x0000000508050210 */ /* 0x000fe20007ffe1ff */
[----:B------:R-:W-:-:S03]  /*0df0*/  @P0 VIADD R3, R3, 0x1 ;  /* 0x0000000103030836 */ /* 0x000fc60000000000 */
[----:B------:R-:W-:-:S13]  /*0e00*/  ISETP.GE.U32.AND P1, PT, R5, R8, PT ;  /* 0x000000080500720c */ /* 0x000fda0003f26070 */
[----:B------:R-:W-:Y:S02]  /*0e10*/  @P1 IADD3 R3, PT, PT, R3, 0x1, RZ ;  /* 0x0000000103031810 */ /* 0x000fe40007ffe0ff */
[----:B------:R-:W-:-:S05]  /*0e20*/  @!P2 LOP3.LUT R3, RZ, R8, RZ, 0x33, !PT ;  /* 0x00000008ff03a212 */ /* 0x000fca00078e33ff */
[----:B------:R-:W-:-:S05]  /*0e30*/  IMAD.IADD R0, R4, 0x1, R3 ;  /* 0x0000000104007824 */ /* 0x000fca00078e0203 */
[C---:B------:R-:W-:Y:S02]  /*0e40*/  LOP3.LUT R2, R0.reuse, 0x3, RZ, 0xc0, !PT ;  /* 0x0000000300027812 */ /* 0x040fe400078ec0ff */
[----:B------:R-:W-:Y:S02]  /*0e50*/  ISETP.GE.U32.AND P1, PT, R0, 0x3, PT ;  /* 0x000000030000780c */ /* 0x000fe40003f26070 */
[----:B------:R-:W-:-:S13]  /*0e60*/  ISETP.NE.AND P0, PT, R2, 0x3, PT ;  /* 0x000000030200780c */ /* 0x000fda0003f05270 */
[----:B------:R-:W-:Y:S05]  /*0e70*/  @!P0 BRA `(.L_x_6) ;  /* 0x0000000000288947 */ /* 0x000fea0003800000 */
[----:B------:R-:W0:Y:S01]  /*0e80*/  LDC.64 R4, c[0x0][0x380] ;  /* 0x0000e000ff047b82 */ /* 0x000e220000000a00 */
[----:B------:R-:W-:Y:S01]  /*0e90*/  IADD3 R0, PT, PT, R0, 0x1, RZ ;  /* 0x0000000100007810 */ /* 0x000fe20007ffe0ff */
[----:B------:R-:W-:-:S03]  /*0ea0*/  IMAD.MOV.U32 R6, RZ, RZ, RZ ;  /* 0x000000ffff067224 */ /* 0x000fc600078e00ff */
[----:B------:R-:W-:-:S07]  /*0eb0*/  LOP3.LUT R7, R0, 0x3, RZ, 0xc0, !PT ;  /* 0x0000000300077812 */ /* 0x000fce00078ec0ff */
.L_x_7:
[----:B0-----:R-:W-:Y:S01]  /*0ec0*/  IMAD.WIDE R2, R9, 0x4, R4 ;  /* 0x0000000409027825 */ /* 0x001fe200078e0204 */
[----:B------:R-:W-:-:S03]  /*0ed0*/  IADD3 R6, PT, PT, R6, 0x1, RZ ;  /* 0x0000000106067810 */ /* 0x000fc60007ffe0ff */
[----:B------:R-:W-:Y:S01]  /*0ee0*/  IMAD.IADD R9, R8, 0x1, R9 ;  /* 0x0000000108097824 */ /* 0x000fe200078e0209 */
[----:B------:R1:W-:Y:S01]  /*0ef0*/  STG.E desc[UR6][R2.64], RZ ;  /* 0x000000ff02007986 */ /* 0x0003e2000c101906 */
[----:B------:R-:W-:-:S13]  /*0f00*/  ISETP.NE.AND P0, PT, R6, R7, PT ;  /* 0x000000070600720c */ /* 0x000fda0003f05270 */
[----:B-1----:R-:W-:Y:S05]  /*0f10*/  @P0 BRA `(.L_x_7) ;  /* 0xfffffffc00e80947 */ /* 0x002fea000383ffff */
.L_x_6:
[----:B------:R-:W-:Y:S05]  /*0f20*/  BSYNC.RECONVERGENT B0 ;  /* 0x0000000000007941 */ /* 0x000fea0003800200 */
.L_x_5:
[----:B------:R-:W-:Y:S05]  /*0f30*/  @!P1 EXIT ;  /* 0x000000000000994d */ /* 0x000fea0003800000 */
[----:B------:R-:W0:Y:S02]  /*0f40*/  LDC.64 R10, c[0x0][0x380] ;  /* 0x0000e000ff0a7b82 */ /* 0x000e240000000a00 */
.L_x_8:
[----:B01----:R-:W-:Y:S01]  /*0f50*/  IMAD.WIDE R12, R9, 0x4, R10 ;  /* 0x00000004090c7825 */ /* 0x003fe200078e020a */
[----:B------:R-:W-:-:S04]  /*0f60*/  LEA R9, R8, R9, 0x2 ;  /* 0x0000000908097211 */ /* 0x000fc800078e10ff */
[----:B------:R1:W-:Y:S01]  /*0f70*/  STG.E desc[UR6][R12.64], RZ ;  /* 0x000000ff0c007986 */ /* 0x0003e2000c101906 */
[----:B------:R-:W-:Y:S01]  /*0f80*/  IMAD.WIDE R2, R8, 0x4, R12 ;  /* 0x0000000408027825 */ /* 0x000fe200078e020c */
[----:B------:R-:W-:-:S04]  /*0f90*/  ISETP.GE.AND P0, PT, R9, UR8, PT ;  /* 0x0000000809007c0c */ /* 0x000fc8000bf06270 */
[----:B------:R1:W-:Y:S01]  /*0fa0*/  STG.E desc[UR6][R2.64], RZ ;  /* 0x000000ff02007986 */ /* 0x0003e2000c101906 */
[----:B------:R-:W-:-:S05]  /*0fb0*/  IMAD.WIDE R4, R8, 0x4, R2 ;  /* 0x0000000408047825 */ /* 0x000fca00078e0202 */
[----:B------:R1:W-:Y:S01]  /*0fc0*/  STG.E desc[UR6][R4.64], RZ ;  /* 0x000000ff04007986 */ /* 0x0003e2000c101906 */
[----:B------:R-:W-:-:S05]  /*0fd0*/  IMAD.WIDE R6, R8, 0x4, R4 ;  /* 0x0000000408067825 */ /* 0x000fca00078e0204 */
[----:B------:R1:W-:Y:S01]  /*0fe0*/  STG.E desc[UR6][R6.64], RZ ;  /* 0x000000ff06007986 */ /* 0x0003e2000c101906 */
[----:B------:R-:W-:Y:S05]  /*0ff0*/  @!P0 BRA `(.L_x_8) ;  /* 0xfffffffc00d48947 */ /* 0x000fea000383ffff */
[----:B------:R-:W-:Y:S05]  /*1000*/  EXIT ;  /* 0x000000000000794d */ /* 0x000fea0003800000 */
.L_x_9:
[----:B------:R-:W-:-:S00]  /*1010*/  BRA `(.L_x_9) ;  /* 0xfffffffc00fc7947 */ /* 0x000fc0000383ffff */
[----:B------:R-:W-:-:S00]  /*1020*/  NOP ;  /* 0x0000000000007918 */ /* 0x000fc00000000000 */
        /* <DEDUP_REMOVED lines=13> */
.L_x_109:


//--------------------- .text._Z23stage_1_evaluate_kernelPiP4GeneiiP3Job --------------------------
	.section	.text._Z23stage_1_evaluate_kernelPiP4GeneiiP3Job,"ax",@progbits
	.align	128
        .global         _Z23stage_1_evaluate_kernelPiP4GeneiiP3Job
        .type           _Z23stage_1_evaluate_kernelPiP4GeneiiP3Job,@function
        .size           _Z23stage_1_evaluate_kernelPiP4GeneiiP3Job,(.L_x_110 - _Z23stage_1_evaluate_kernelPiP4GeneiiP3Job)
        .other          _Z23stage_1_evaluate_kernelPiP4GeneiiP3Job,@"STO_CUDA_ENTRY STV_DEFAULT"
_Z23stage_1_evaluate_kernelPiP4GeneiiP3Job:
.text._Z23stage_1_evaluate_kernelPiP4GeneiiP3Job:
        /* <DEDUP_REMOVED lines=15> */
[----:B------:R-:W-:-:S07]  /*00f0*/  VIADD R13, R1, 0x50 ;  /* 0x00000050010d7836 */ /* 0x000fce0000000000 */
.L_x_17:
[----:B------:R-:W0:Y:S01]  /*0100*/  LDCU UR6, c[0x0][0x394] ;  /* 0x00007280ff0677ac */ /* 0x000e220008000800 */
[----:B-1----:R1:W-:Y:S01]  /*0110*/  STL.128 [R1], RZ ;  /* 0x000000ff01007387 */ /* 0x0023e20000100c00 */
[----:B------:R-:W-:-:S03]  /*0120*/  CS2R R2, SRZ ;  /* 0x0000000000027805 */ /* 0x000fc6000001ff00 */
[----:B------:R1:W-:Y:S04]  /*0130*/  STL.128 [R1+0x10], RZ ;  /* 0x000010ff01007387 */ /* 0x0003e80000100c00 */
[----:B------:R1:W-:Y:S04]  /*0140*/  STL.128 [R1+0x20], RZ ;  /* 0x000020ff01007387 */ /* 0x0003e80000100c00 */
[----:B------:R1:W-:Y:S04]  /*0150*/  STL.128 [R1+0x30], RZ ;  /* 0x000030ff01007387 */ /* 0x0003e80000100c00 */
[----:B------:R1:W-:Y:S01]  /*0160*/  STL.128 [R1+0x40], RZ ;  /* 0x000040ff01007387 */ /* 0x0003e20000100c00 */
[----:B0-----:R-:W-:-:S05]  /*0170*/  IMAD R0, R12, UR6, RZ ;  /* 0x000000060c007c24 */ /* 0x001fca000f8e02ff */
[----:B------:R-:W-:-:S07]  /*0180*/  SHF.R.S32.HI R4, RZ, 0x1f, R0 ;  /* 0x0000001fff047819 */ /* 0x000fce0000011400 */
.L_x_16:
[----:B------:R-:W0:Y:S01]  /*0190*/  LDCU.64 UR6, c[0x0][0x388] ;  /* 0x00007100ff0677ac */ /* 0x000e220008000a00 */
[----:B------:R-:W-:-:S05]  /*01a0*/  IADD3 R6, P0, PT, R0, R3, RZ ;  /* 0x0000000300067210 */ /* 0x000fca0007f1e0ff */
[----:B------:R-:W-:Y:S01]  /*01b0*/  IMAD.X R7, RZ, RZ, R4, P0 ;  /* 0x000000ffff077224 */ /* 0x000fe200000e0604 */
[----:B0-----:R-:W-:-:S04]  /*01c0*/  LEA R8, P0, R6, UR6, 0x4 ;  /* 0x0000000606087c11 */ /* 0x001fc8000f8020ff */
[----:B------:R-:W-:Y:S02]  /*01d0*/  LEA.HI.X R9, R6, UR7, R7, 0x4, P0 ;  /* 0x0000000706097c11 */ /* 0x000fe400080f2407 */
[----:B------:R-:W0:Y:S03]  /*01e0*/  LDC.64 R6, c[0x0][0x398] ;  /* 0x0000e600ff067b82 */ /* 0x000e260000000a00 */
[----:B------:R-:W0:Y:S04]  /*01f0*/  LDG.E R26, desc[UR4][R8.64] ;  /* 0x00000004081a7981 */ /* 0x000e28000c1e1900 */
[----:B------:R-:W2:Y:S01]  /*0200*/  LDG.E R16, desc[UR4][R8.64+0x4] ;  /* 0x0000040408107981 */ /* 0x000ea2000c1e1900 */
[----:B0-----:R-:W-:-:S04]  /*0210*/  IMAD.WIDE R6, R26, 0x374, R6 ;  /* 0x000003741a067825 */ /* 0x001fc800078e0206 */
[----:B--2---:R-:W-:-:S05]  /*0220*/  IMAD.WIDE R10, R16, 0x2c, R6 ;  /* 0x0000002c100a7825 */ /* 0x004fca00078e0206 */
[----:B------:R-:W2:Y:S01]  /*0230*/  LDG.E.CONSTANT R24, desc[UR4][R10.64+0x4] ;  /* 0x000004040a187981 */ /* 0x000ea2000c1e9900 */
[----:B------:R-:W-:Y:S01]  /*0240*/  IADD3 R6, P1, PT, R10, 0x4, RZ ;  /* 0x000000040a067810 */ /* 0x000fe20007f3e0ff */
[----:B------:R-:W-:Y:S01]  /*0250*/  BSSY.RECONVERGENT B0, `(.L_x_11) ;  /* 0x0000084000007945 */ /* 0x000fe20003800200 */
[----:B------:R-:W-:Y:S02]  /*0260*/  IMAD.MOV.U32 R15, RZ, RZ, -0x1 ;  /* 0xffffffffff0f7424 */ /* 0x000fe400078e00ff */
[----:B------:R-:W-:Y:S02]  /*0270*/  IMAD.MOV.U32 R23, RZ, RZ, 0x7fffffff ;  /* 0x7fffffffff177424 */ /* 0x000fe400078e00ff */
[----:B------:R-:W-:Y:S02]  /*0280*/  IMAD.X R7, RZ, RZ, R11, P1 ;  /* 0x000000ffff077224 */ /* 0x000fe400008e060b */
[----:B------:R-:W-:Y:S02]  /*0290*/  IMAD.MOV.U32 R21, RZ, RZ, -0x1 ;  /* 0xffffffffff157424 */ /* 0x000fe400078e00ff */
[----:B------:R-:W-:Y:S01]  /*02a0*/  IMAD R14, R26, 0x4, R13 ;  /* 0x000000041a0e7824 */ /* 0x000fe200078e020d */
[----:B--2---:R-:W-:-:S13]  /*02b0*/  ISETP.GT.AND P0, PT, R24, RZ, PT ;  /* 0x000000ff1800720c */ /* 0x004fda0003f04270 */
[----:B------:R-:W-:Y:S05]  /*02c0*/  @!P0 BRA `(.L_x_12) ;  /* 0x0000000400f08947 */ /* 0x000fea0003800000 */
[C---:B------:R-:W-:Y:S01]  /*02d0*/  ISETP.GE.U32.AND P1, PT, R24.reuse, 0x4, PT ;  /* 0x000000041800780c */ /* 0x040fe20003f26070 */
[----:B------:R-:W-:Y:S01]  /*02e0*/  BSSY.RECONVERGENT B1, `(.L_x_13) ;  /* 0x000004c000017945 */ /* 0x000fe20003800200 */
[----:B------:R-:W-:Y:S01]  /*02f0*/  LOP3.LUT R25, R24, 0x3, RZ, 0xc0, !PT ;  /* 0x0000000318197812 */ /* 0x000fe200078ec0ff */
[----:B------:R-:W-:Y:S02]  /*0300*/  HFMA2 R22, -RZ, RZ, 0, 0 ;  /* 0x00000000ff167431 */ /* 0x000fe400000001ff */
[----:B------:R-:W-:Y:S01]  /*0310*/  IMAD.MOV.U32 R23, RZ, RZ, 0x7fffffff ;  /* 0x7fffffffff177424 */ /* 0x000fe200078e00ff */
[----:B------:R-:W-:Y:S01]  /*0320*/  ISETP.NE.AND P0, PT, R25, RZ, PT ;  /* 0x000000ff1900720c */ /* 0x000fe20003f05270 */
[----:B------:R-:W-:Y:S02]  /*0330*/  IMAD.MOV.U32 R21, RZ, RZ, -0x1 ;  /* 0xffffffffff157424 */ /* 0x000fe400078e00ff */
[----:B------:R-:W-:-:S04]  /*0340*/  IMAD.MOV.U32 R15, RZ, RZ, -0x1 ;  /* 0xffffffffff0f7424 */ /* 0x000fc800078e00ff */
[----:B------:R-:W-:Y:S06]  /*0350*/  @!P1 BRA `(.L_x_14) ;  /* 0x0000000400109947 */ /* 0x000fec0003800000 */
[----:B------:R-:W-:Y:S01]  /*0360*/  ISETP.GE.AND P1, PT, R16, 0x1, PT ;  /* 0x000000011000780c */ /* 0x000fe20003f26270 */
[----:B------:R-:W0:-:S12]  /*0370*/  LDCU.64 UR6, c[0x0][0x398] ;  /* 0x00007300ff0677ac */ /* 0x000e180008000a00 */
[----:B------:R-:W2:Y:S04]  /*0380*/  @P1 LDL R20, [R14] ;  /* 0x000000000e141983 */ /* 0x000ea80000100800 */
[----:B------:R-:W3:Y:S04]  /*0390*/  @P1 LDL R10, [R14] ;  /* 0x000000000e0a1983 */ /* 0x000ee80000100800 */
[----:B------:R-:W4:Y:S04]  /*03a0*/  @P1 LDL R18, [R14] ;  /* 0x000000000e121983 */ /* 0x000f280000100800 */
[----:B------:R-:W4:Y:S01]  /*03b0*/  @P1 LDL R22, [R14] ;  /* 0x000000000e161983 */ /* 0x000f220000100800 */
[----:B--2---:R-:W-:-:S02]  /*03c0*/  @P1 IMAD R19, R20, 0x4, R1 ;  /* 0x0000000414131824 */ /* 0x004fc400078e0201 */
[----:B---3--:R-:W-:-:S04]  /*03d0*/  @P1 IMAD R17, R10, 0x4, R1 ;  /* 0x000000040a111824 */ /* 0x008fc800078e0201 */
[----:B------:R-:W5:Y:S01]  /*03e0*/  @P1 LDL R19, [R19] ;  /* 0x0000000013131983 */ /* 0x000f620000100800 */
[----:B----4-:R-:W-:-:S03]  /*03f0*/  @P1 IMAD R18, R18, 0x4, R1 ;  /* 0x0000000412121824 */ /* 0x010fc600078e0201 */
[----:B------:R-:W5:Y:S01]  /*0400*/  @P1 LDL R17, [R17] ;  /* 0x0000000011111983 */ /* 0x000f620000100800 */
[----:B------:R-:W-:-:S03]  /*0410*/  @P1 IMAD R20, R22, 0x4, R1 ;  /* 0x0000000416141824 */ /* 0x000fc600078e0201 */
[----:B------:R-:W5:Y:S04]  /*0420*/  @P1 LDL R18, [R18] ;  /* 0x0000000012121983 */ /* 0x000f680000100800 */
[----:B------:R-:W5:Y:S01]  /*0430*/  @P1 LDL R20, [R20] ;  /* 0x0000000014141983 */ /* 0x000f620000100800 */
[----:B------:R-:W-:-:S04]  /*0440*/  IMAD.WIDE R10, R16, 0x2c, RZ ;  /* 0x0000002c100a7825 */ /* 0x000fc800078e02ff */
[----:B------:R-:W-:-:S03]  /*0450*/  IMAD.WIDE R10, R26, 0x374, R10 ;  /* 0x000003741a0a7825 */ /* 0x000fc600078e020a */
[----:B0-----:R-:W-:-:S04]  /*0460*/  IADD3 R10, P2, PT, R10, UR6, RZ ;  /* 0x000000060a0a7c10 */ /* 0x001fc8000ff5e0ff */
[----:B------:R-:W-:Y:S01]  /*0470*/  IADD3 R10, P3, PT, R10, 0x14, RZ ;  /* 0x000000140a0a7810 */ /* 0x000fe20007f7e0ff */
[----:B------:R-:W-:Y:S01]  /*0480*/  IMAD.MOV.U32 R23, RZ, RZ, 0x7fffffff ;  /* 0x7fffffffff177424 */ /* 0x000fe200078e00ff */
[----:B------:R-:W-:Y:S01]  /*0490*/  LOP3.LUT R22, R24, 0x7ffffffc, RZ, 0xc0, !PT ;  /* 0x7ffffffc18167812 */ /* 0x000fe200078ec0ff */
[----:B------:R-:W-:Y:S01]  /*04a0*/  IMAD.MOV.U32 R21, RZ, RZ, -0x1 ;  /* 0xffffffffff157424 */ /* 0x000fe200078e00ff */
[----:B------:R-:W-:Y:S01]  /*04b0*/  IADD3.X R11, PT, PT, RZ, UR7, R11, P3, P2 ;  /* 0x00000007ff0b7c10 */ /* 0x000fe20009fe440b */
[----:B------:R-:W-:-:S08]  /*04c0*/  IMAD.MOV.U32 R24, RZ, RZ, RZ ;  /* 0x000000ffff187224 */ /* 0x000fd000078e00ff */
.L_x_15:
[----:B------:R-:W2:Y:S04]  /*04d0*/  LDG.E.CONSTANT R28, desc[UR4][R10.64+-0xc] ;  /* 0xfffff4040a1c7981 */ /* 0x000ea8000c1e9900 */
[----:B------:R-:W3:Y:S04]  /*04e0*/  LDG.E.CONSTANT R26, desc[UR4][R10.64+-0x4] ;  /* 0xfffffc040a1a7981 */ /* 0x000ee8000c1e9900 */
[----:B------:R-:W4:Y:S04]  /*04f0*/  LDG.E.CONSTANT R33, desc[UR4][R10.64+-0x8] ;  /* 0xfffff8040a217981 */ /* 0x000f28000c1e9900 */
[----:B------:R-:W4:Y:S04]  /*0500*/  LDG.E.CONSTANT R30, desc[UR4][R10.64+0x4] ;  /* 0x000004040a1e7981 */ /* 0x000f28000c1e9900 */
[----:B------:R-:W4:Y:S04]  /*0510*/  LDG.E.CONSTANT R36, desc[UR4][R10.64] ;  /* 0x000000040a247981 */ /* 0x000f28000c1e9900 */
[----:B------:R-:W4:Y:S04]  /*0520*/  LDG.E.CONSTANT R32, desc[UR4][R10.64+0xc] ;  /* 0x00000c040a207981 */ /* 0x000f28000c1e9900 */
[----:B------:R-:W4:Y:S01]  /*0530*/  LDG.E.CONSTANT R35, desc[UR4][R10.64+0x10] ;  /* 0x000010040a237981 */ /* 0x000f22000c1e9900 */
[----:B--2---:R-:W-:-:S05]  /*0540*/  LEA R27, R28, R1, 0x2 ;  /* 0x000000011c1b7211 */ /* 0x004fca00078e10ff */
[----:B------:R-:W2:Y:S01]  /*0550*/  LDL R34, [R27] ;  /* 0x000000001b227983 */ /* 0x000ea20000100800 */
[----:B---3--:R-:W-:-:S05]  /*0560*/  IMAD R29, R26, 0x4, R1 ;  /* 0x000000041a1d7824 */ /* 0x008fca00078e0201 */
[----:B------:R4:W3:Y:S02]  /*0570*/  LDL R31, [R29] ;  /* 0x000000001d1f7983 */ /* 0x0008e40000100800 */
[----:B----4-:R-:W-:-:S05]  /*0580*/  IMAD R29, R32, 0x4, R1 ;  /* 0x00000004201d7824 */ /* 0x010fca00078e0201 */
[----:B------:R-:W4:Y:S01]  /*0590*/  LDL R27, [R29] ;  /* 0x000000001d1b7983 */ /* 0x000f220000100800 */
[----:B--2--5:R-:W-:-:S05]  /*05a0*/  @P1 VIMNMX R34, PT, PT, R34, R17, !PT ;  /* 0x0000001122221248 */ /* 0x024fca0007fe0100 */
[----:B------:R-:W-:Y:S01]  /*05b0*/  IMAD.IADD R34, R33, 0x1, R34 ;  /* 0x0000000121227824 */ /* 0x000fe200078e0222 */
[----:B---3--:R-:W-:Y:S01]  /*05c0*/  @P1 VIMNMX R31, PT, PT, R18, R31, !PT ;  /* 0x0000001f121f1248 */ /* 0x008fe20007fe0100 */
[----:B------:R-:W-:-:S03]  /*05d0*/  IMAD R33, R30, 0x4, R1 ;  /* 0x000000041e217824 */ /* 0x000fc600078e0201 */
[CC--:B------:R-:W-:Y:S02]  /*05e0*/  ISETP.GE.AND P4, PT, R34.reuse, R23.reuse, PT ;  /* 0x000000172200720c */ /* 0x0c0fe40003f86270 */
[----:B------:R-:W-:Y:S01]  /*05f0*/  VIMNMX R23, PT, PT, R34, R23, PT ;  /* 0x0000001722177248 */ /* 0x000fe20003fe0100 */
[----:B------:R-:W-:Y:S02]  /*0600*/  IMAD.IADD R34, R36, 0x1, R31 ;  /* 0x0000000124227824 */ /* 0x000fe400078e021f */
[----:B------:R-:W2:Y:S04]  /*0610*/  LDL R36, [R33] ;  /* 0x0000000021247983 */ /* 0x000ea80000100800 */
[----:B------:R0:W3:Y:S01]  /*0620*/  LDG.E.CONSTANT R31, desc[UR4][R10.64+0x8] ;  /* 0x000008040a1f7981 */ /* 0x0000e2000c1e9900 */
[----:B------:R-:W-:-:S02]  /*0630*/  ISETP.GE.AND P5, PT, R34, R23, PT ;  /* 0x000000172200720c */ /* 0x000fc40003fa6270 */
[----:B------:R-:W-:Y:S02]  /*0640*/  VIMNMX R34, PT, PT, R23, R34, PT ;  /* 0x0000002217227248 */ /* 0x000fe40003fe0100 */
[----:B----4-:R-:W-:Y:S02]  /*0650*/  @P1 VIMNMX R27, PT, PT, R20, R27, !PT ;  /* 0x0000001b141b1248 */ /* 0x010fe40007fe0100 */
[----:B------:R-:W-:-:S07]  /*0660*/  SEL R15, R24, R15, !P4 ;  /* 0x0000000f180f7207 */ /* 0x000fce0006000000 */
[----:B------:R-:W-:Y:S01]  /*0670*/  @!P5 VIADD R15, R24, 0x1 ;  /* 0x00000001180fd836 */ /* 0x000fe20000000000 */
[----:B------:R-:W-:-:S04]  /*0680*/  SEL R21, R28, R21, !P4 ;  /* 0x000000151c157207 */ /* 0x000fc80006000000 */
[----:B------:R-:W-:Y:S02]  /*0690*/  SEL R21, R26, R21, !P5 ;  /* 0x000000151a157207 */ /* 0x000fe40006800000 */
[----:B0-----:R-:W-:-:S05]  /*06a0*/  IADD3 R10, P5, PT, R10, 0x20, RZ ;  /* 0x000000200a0a7810 */ /* 0x001fca0007fbe0ff */
[----:B------:R-:W-:Y:S01]  /*06b0*/  IMAD.X R11, RZ, RZ, R11, P5 ;  /* 0x000000ffff0b7224 */ /* 0x000fe200028e060b */
[----:B--2---:R-:W-:-:S05]  /*06c0*/  @P1 VIMNMX R36, PT, PT, R19, R36, !PT ;  /* 0x0000002413241248 */ /* 0x004fca0007fe0100 */
[----:B---3--:R-:W-:-:S05]  /*06d0*/  IMAD.IADD R23, R31, 0x1, R36 ;  /* 0x000000011f177824 */ /* 0x008fca00078e0224 */
[----:B------:R-:W-:Y:S02]  /*06e0*/  ISETP.GE.AND P3, PT, R23, R34, PT ;  /* 0x000000221700720c */ /* 0x000fe40003f66270 */
[----:B------:R-:W-:Y:S01]  /*06f0*/  VIMNMX R23, PT, PT, R34, R23, PT ;  /* 0x0000001722177248 */ /* 0x000fe20003fe0100 */
[----:B------:R-:W-:-:S05]  /*0700*/  IMAD.IADD R34, R35, 0x1, R27 ;  /* 0x0000000123227824 */ /* 0x000fca00078e021b */
[----:B------:R-:W-:-:S05]  /*0710*/  ISETP.GE.AND P2, PT, R34, R23, PT ;  /* 0x000000172200720c */ /* 0x000fca0003f46270 */
[----:B------:R-:W-:-:S08]  /*0720*/  @!P3 IADD3 R15, PT, PT, R24, 0x2, RZ ;  /* 0x00000002180fb810 */ /* 0x000fd00007ffe0ff */
[C---:B------:R-:W-:Y:S02]  /*0730*/  @!P2 VIADD R15, R24.reuse, 0x3 ;  /* 0x00000003180fa836 */ /* 0x040fe40000000000 */
[----:B------:R-:W-:-:S05]  /*0740*/  VIADD R24, R24, 0x4 ;  /* 0x0000000418187836 */ /* 0x000fca0000000000 */
[----:B------:R-:W-:Y:S02]  /*0750*/  ISETP.NE.AND P4, PT, R24, R22, PT ;  /* 0x000000161800720c */ /* 0x000fe40003f85270 */
[----:B------:R-:W-:Y:S02]  /*0760*/  SEL R21, R30, R21, !P3 ;  /* 0x000000151e157207 */ /* 0x000fe40005800000 */
[----:B------:R-:W-:Y:S02]  /*0770*/  VIMNMX R23, PT, PT, R23, R34, PT ;  /* 0x0000002217177248 */ /* 0x000fe40003fe0100 */
[----:B------:R-:W-:-:S07]  /*0780*/  SEL R21, R32, R21, !P2 ;  /* 0x0000001520157207 */ /* 0x000fce0005000000 */
[----:B------:R-:W-:Y:S05]  /*0790*/  @P4 BRA `(.L_x_15) ;  /* 0xfffffffc004c4947 */ /* 0x000fea000383ffff */
.L_x_14:
[----:B------:R-:W-:Y:S05]  /*07a0*/  BSYNC.RECONVERGENT B1 ;  /* 0x0000000000017941 */ /* 0x000fea0003800200 */
.L_x_13:
[----:B------:R-:W-:Y:S05]  /*07b0*/  @!P0 BRA `(.L_x_12) ;  /* 0x0000000000b48947 */ /* 0x000fea0003800000 */
[----:B------:R-:W-:Y:S01]  /*07c0*/  ISETP.GE.AND P2, PT, R16, 0x1, PT ;  /* 0x000000011000780c */ /* 0x000fe20003f46270 */
[----:B------:R-:W-:-:S05]  /*07d0*/  IMAD.WIDE.U32 R6, R22, 0x8, R6 ;  /* 0x0000000816067825 */ /* 0x000fca00078e0006 */
[----:B------:R-:W2:Y:S04]  /*07e0*/  LDG.E.CONSTANT R18, desc[UR4][R6.64+0x4] ;  /* 0x0000040406127981 */ /* 0x000ea8000c1e9900 */
[----:B------:R-:W3:Y:S04]  /*07f0*/  LDG.E.CONSTANT R16, desc[UR4][R6.64+0x8] ;  /* 0x0000080406107981 */ /* 0x000ee8000c1e9900 */
[----:B------:R-:W4:Y:S02]  /*0800*/  @P2 LDL R10, [R14] ;  /* 0x000000000e0a2983 */ /* 0x000f240000100800 */
[----:B----4-:R-:W-:-:S02]  /*0810*/  @P2 IMAD R17, R10, 0x4, R1 ;  /* 0x000000040a112824 */ /* 0x010fc400078e0201 */
[----:B--2---:R-:W-:-:S03]  /*0820*/  IMAD R10, R18, 0x4, R1 ;  /* 0x00000004120a7824 */ /* 0x004fc600078e0201 */
[----:B------:R-:W2:Y:S04]  /*0830*/  @P2 LDL R20, [R17] ;  /* 0x0000000011142983 */ /* 0x000ea80000100800 */
[----:B------:R-:W2:Y:S01]  /*0840*/  LDL R11, [R10] ;  /* 0x000000000a0b7983 */ /* 0x000ea20000100800 */
[----:B------:R-:W-:Y:S02]  /*0850*/  ISETP.NE.AND P1, PT, R25, 0x1, PT ;  /* 0x000000011900780c */ /* 0x000fe40003f25270 */
[----:B--2---:R-:W-:-:S05]  /*0860*/  @P2 VIMNMX R11, PT, PT, R20, R11, !PT ;  /* 0x0000000b140b2248 */ /* 0x004fca0007fe0100 */
[----:B---3--:R-:W-:-:S05]  /*0870*/  IMAD.IADD R16, R16, 0x1, R11 ;  /* 0x0000000110107824 */ /* 0x008fca00078e020b */
[----:B------:R-:W-:Y:S02]  /*0880*/  ISETP.GE.AND P0, PT, R16, R23, PT ;  /* 0x000000171000720c */ /* 0x000fe40003f06270 */
[----:B------:R-:W-:Y:S02]  /*0890*/  VIMNMX R23, PT, PT, R23, R16, PT ;  /* 0x0000001017177248 */ /* 0x000fe40003fe0100 */
[----:B------:R-:W-:Y:S02]  /*08a0*/  SEL R21, R18, R21, !P0 ;  /* 0x0000001512157207 */ /* 0x000fe40004000000 */
[----:B------:R-:W-:Y:S01]  /*08b0*/  SEL R15, R22, R15, !P0 ;  /* 0x0000000f160f7207 */ /* 0x000fe20004000000 */
[----:B------:R-:W-:Y:S06]  /*08c0*/  @!P1 BRA `(.L_x_12) ;  /* 0x0000000000709947 */ /* 0x000fec0003800000 */
[----:B------:R-:W2:Y:S04]  /*08d0*/  @P2 LDL R10, [R14] ;  /* 0x000000000e0a2983 */ /* 0x000ea80000100800 */
[----:B------:R-:W3:Y:S04]  /*08e0*/  LDG.E.CONSTANT R18, desc[UR4][R6.64+0xc] ;  /* 0x00000c0406127981 */ /* 0x000ee8000c1e9900 */
[----:B------:R-:W4:Y:S01]  /*08f0*/  LDG.E.CONSTANT R16, desc[UR4][R6.64+0x10] ;  /* 0x0000100406107981 */ /* 0x000f22000c1e9900 */
[--C-:B--2---:R-:W-:Y:S02]  /*0900*/  @P2 IMAD R17, R10, 0x4, R1.reuse ;  /* 0x000000040a112824 */ /* 0x104fe400078e0201 */
[----:B---3--:R-:W-:-:S03]  /*0910*/  IMAD R10, R18, 0x4, R1 ;  /* 0x00000004120a7824 */ /* 0x008fc600078e0201 */
[----:B------:R-:W2:Y:S04]  /*0920*/  @P2 LDL R20, [R17] ;  /* 0x0000000011142983 */ /* 0x000ea80000100800 */
[----:B------:R-:W2:Y:S01]  /*0930*/  LDL R11, [R10] ;  /* 0x000000000a0b7983 */ /* 0x000ea20000100800 */
[----:B------:R-:W-:Y:S02]  /*0940*/  ISETP.NE.AND P1, PT, R25, 0x2, PT ;  /* 0x000000021900780c */ /* 0x000fe40003f25270 */
[----:B--2---:R-:W-:-:S04]  /*0950*/  @P2 VIMNMX R11, PT, PT, R20, R11, !PT ;  /* 0x0000000b140b2248 */ /* 0x004fc80007fe0100 */
[----:B----4-:R-:W-:-:S04]  /*0960*/  IADD3 R16, PT, PT, R16, R11, RZ ;  /* 0x0000000b10107210 */ /* 0x010fc80007ffe0ff */
[----:B------:R-:W-:Y:S02]  /*0970*/  ISETP.GE.AND P0, PT, R16, R23, PT ;  /* 0x000000171000720c */ /* 0x000fe40003f06270 */
[----:B------:R-:W-:Y:S02]  /*0980*/  VIMNMX R23, PT, PT, R23, R16, PT ;  /* 0x0000001017177248 */ /* 0x000fe40003fe0100 */
[----:B------:R-:W-:-:S09]  /*0990*/  SEL R21, R18, R21, !P0 ;  /* 0x0000001512157207 */ /* 0x000fd20004000000 */
[----:B------:R-:W-:Y:S01]  /*09a0*/  @!P0 VIADD R15, R22, 0x1 ;  /* 0x00000001160f8836 */ /* 0x000fe20000000000 */
[----:B------:R-:W-:Y:S06]  /*09b0*/  @!P1 BRA `(.L_x_12) ;  /* 0x0000000000349947 */ /* 0x000fec0003800000 */
[----:B------:R-:W2:Y:S04]  /*09c0*/  LDG.E.CONSTANT R18, desc[UR4][R6.64+0x14] ;  /* 0x0000140406127981 */ /* 0x000ea8000c1e9900 */
[----:B------:R-:W3:Y:S01]  /*09d0*/  @P2 LDL R16, [R14] ;  /* 0x000000000e102983 */ /* 0x000ee20000100800 */
[--C-:B--2---:R-:W-:Y:S02]  /*09e0*/  IMAD R10, R18, 0x4, R1.reuse ;  /* 0x00000004120a7824 */ /* 0x104fe400078e0201 */
[----:B---3--:R-:W-:-:S03]  /*09f0*/  @P2 IMAD R17, R16, 0x4, R1 ;  /* 0x0000000410112824 */ /* 0x008fc600078e0201 */
[----:B------:R-:W2:Y:S04]  /*0a00*/  LDL R11, [R10] ;  /* 0x000000000a0b7983 */ /* 0x000ea80000100800 */
[----:B------:R-:W2:Y:S04]  /*0a10*/  @P2 LDL R20, [R17] ;  /* 0x0000000011142983 */ /* 0x000ea80000100800 */
[----:B------:R-:W3:Y:S01]  /*0a20*/  LDG.E.CONSTANT R16, desc[UR4][R6.64+0x18] ;  /* 0x0000180406107981 */ /* 0x000ee2000c1e9900 */
[----:B--2---:R-:W-:-:S05]  /*0a30*/  @P2 VIMNMX R11, PT, PT, R20, R11, !PT ;  /* 0x0000000b140b2248 */ /* 0x004fca0007fe0100 */
[----:B---3--:R-:W-:-:S05]  /*0a40*/  IMAD.IADD R16, R16, 0x1, R11 ;  /* 0x0000000110107824 */ /* 0x008fca00078e020b */
[----:B------:R-:W-:Y:S02]  /*0a50*/  ISETP.GE.AND P0, PT, R16, R23, PT ;  /* 0x000000171000720c */ /* 0x000fe40003f06270 */
[----:B------:R-:W-:Y:S02]  /*0a60*/  VIMNMX R23, PT, PT, R23, R16, PT ;  /* 0x0000001017177248 */ /* 0x000fe40003fe0100 */
[----:B------:R-:W-:-:S09]  /*0a70*/  SEL R21, R18, R21, !P0 ;  /* 0x0000001512157207 */ /* 0x000fd20004000000 */
[----:B------:R-:W-:-:S07]  /*0a80*/  @!P0 VIADD R15, R22, 0x2 ;  /* 0x00000002160f8836 */ /* 0x000fce0000000000 */
.L_x_12:
[----:B------:R-:W-:Y:S05]  /*0a90*/  BSYNC.RECONVERGENT B0 ;  /* 0x0000000000007941 */ /* 0x000fea0003800200 */
.L_x_11:
[----:B------:R-:W0:Y:S01]  /*0aa0*/  LDCU UR6, c[0x0][0x394] ;  /* 0x00007280ff0677ac */ /* 0x000e220008000800 */
[----:B------:R-:W-:Y:S01]  /*0ab0*/  IMAD R6, R21, 0x4, R1 ;  /* 0x0000000415067824 */ /* 0x000fe200078e0201 */
[----:B------:R2:W-:Y:S01]  /*0ac0*/  STG.E desc[UR4][R8.64+0xc], R15 ;  /* 0x00000c0f08007986 */ /* 0x0005e2000c101904 */
[----:B------:R-:W-:Y:S01]  /*0ad0*/  VIADD R3, R3, 0x1 ;  /* 0x0000000103037836 */ /* 0x000fe20000000000 */
[----:B------:R-:W-:Y:S02]  /*0ae0*/  VIMNMX R2, PT, PT, R2, R23, !PT ;  /* 0x0000001702027248 */ /* 0x000fe40007fe0100 */
[----:B------:R2:W-:Y:S04]  /*0af0*/  STL [R6], R23 ;  /* 0x0000001706007387 */ /* 0x0005e80000100800 */
[----:B------:R2:W-:Y:S04]  /*0b00*/  STG.E desc[UR4][R8.64+0x8], R21 ;  /* 0x0000081508007986 */ /* 0x0005e8000c101904 */
[----:B------:R2:W-:Y:S01]  /*0b10*/  STL [R14], R21 ;  /* 0x000000150e007387 */ /* 0x0005e20000100800 */
[----:B0-----:R-:W-:-:S13]  /*0b20*/  ISETP.NE.AND P0, PT, R3, UR6, PT ;  /* 0x0000000603007c0c */ /* 0x001fda000bf05270 */
[----:B--2---:R-:W-:Y:S05]  /*0b30*/  @P0 BRA `(.L_x_16) ;  /* 0xfffffff400940947 */ /* 0x004fea000383ffff */
[----:B------:R-:W0:Y:S01]  /*0b40*/  LDC.64 R6, c[0x0][0x380] ;  /* 0x0000e000ff067b82 */ /* 0x000e220000000a00 */
[----:B------:R-:W2:Y:S01]  /*0b50*/  LDCU UR6, c[0x0][0x390] ;  /* 0x00007200ff0677ac */ /* 0x000ea20008000800 */
[----:B0-----:R-:W-:Y:S01]  /*0b60*/  IMAD.WIDE R6, R12, 0x4, R6 ;  /* 0x000000040c067825 */ /* 0x001fe200078e0206 */
[----:B------:R-:W-:-:S04]  /*0b70*/  IADD3 R12, PT, PT, R5, R12, RZ ;  /* 0x0000000c050c7210 */ /* 0x000fc80007ffe0ff */
[----:B------:R0:W-:Y:S01]  /*0b80*/  STG.E desc[UR4][R6.64], R2 ;  /* 0x0000000206007986 */ /* 0x0001e2000c101904 */
[----:B--2---:R-:W-:-:S13]  /*0b90*/  ISETP.GE.AND P0, PT, R12, UR6, PT ;  /* 0x000000060c007c0c */ /* 0x004fda000bf06270 */
[----:B0-----:R-:W-:Y:S05]  /*0ba0*/  @!P0 BRA `(.L_x_17) ;  /* 0xfffffff400548947 */ /* 0x001fea000383ffff */
[----:B------:R-:W-:Y:S05]  /*0bb0*/  EXIT ;  /* 0x000000000000794d */ /* 0x000fea0003800000 */
.L_x_10:
[----:B------:R-:W0:Y:S01]  /*0bc0*/  I2F.U32.RP R6, R5 ;  /* 0x0000000500067306 */ /* 0x000e220000209000 */
[C---:B------:R-:W-:Y:S01]  /*0bd0*/  IMAD.IADD R0, R5.reuse, 0x1, R12 ;  /* 0x0000000105007824 */ /* 0x040fe200078e020c */
[----:B------:R-:W-:Y:S01]  /*0be0*/  ISETP.NE.U32.AND P2, PT, R5, RZ, PT ;  /* 0x000000ff0500720c */ /* 0x000fe20003f45070 */
[----:B------:R-:W-:Y:S01]  /*0bf0*/  IMAD.MOV R9, RZ, RZ, -R5 ;  /* 0x000000ffff097224 */ /* 0x000fe200078e0a05 */
[----:B------:R-:W-:Y:S02]  /*0c00*/  BSSY.RECONVERGENT B0, `(.L_x_18) ;  /* 0x0000023000007945 */ /* 0x000fe40003800200 */
[C---:B------:R-:W-:Y:S02]  /*0c10*/  ISETP.GE.AND P0, PT, R0.reuse, UR6, PT ;  /* 0x0000000600007c0c */ /* 0x040fe4000bf06270 */
[----:B------:R-:W-:Y:S02]  /*0c20*/  VIMNMX R7, PT, PT, R0, UR6, !PT ;  /* 0x0000000600077c48 */ /* 0x000fe4000ffe0100 */
[----:B------:R-:W-:-:S04]  /*0c30*/  SEL R4, RZ, 0x1, P0 ;  /* 0x00000001ff047807 */ /* 0x000fc80000000000 */
[----:B------:R-:W-:Y:S01]  /*0c40*/  IADD3 R0, PT, PT, R7, -R0, -R4 ;  /* 0x8000000007007210 */ /* 0x000fe20007ffe804 */
[----:B0-----:R-:W0:Y:S02]  /*0c50*/  MUFU.RCP R6, R6 ;  /* 0x0000000600067308 */ /* 0x001e240000001000 */
[----:B0-----:R-:W-:-:S06]  /*0c60*/  VIADD R2, R6, 0xffffffe ;  /* 0x0ffffffe06027836 */ /* 0x001fcc0000000000 */
[----:B------:R0:W1:Y:S02]  /*0c70*/  F2I.FTZ.U32.TRUNC.NTZ R3, R2 ;  /* 0x0000000200037305 */ /* 0x000064000021f000 */
[----:B0-----:R-:W-:Y:S02]  /*0c80*/  IMAD.MOV.U32 R2, RZ, RZ, RZ ;  /* 0x000000ffff027224 */ /* 0x001fe400078e00ff */
[----:B-1----:R-:W-:-:S04]  /*0c90*/  IMAD R9, R9, R3, RZ ;  /* 0x0000000309097224 */ /* 0x002fc800078e02ff */
[----:B------:R-:W-:-:S06]  /*0ca0*/  IMAD.HI.U32 R3, R3, R9, R2 ;  /* 0x0000000903037227 */ /* 0x000fcc00078e0002 */
[----:B------:R-:W-:-:S04]  /*0cb0*/  IMAD.HI.U32 R3, R3, R0, RZ ;  /* 0x0000000003037227 */ /* 0x000fc800078e00ff */
[----:B------:R-:W-:-:S04]  /*0cc0*/  IMAD.MOV R2, RZ, RZ, -R3 ;  /* 0x000000ffff027224 */ /* 0x000fc800078e0a03 */
[----:B------:R-:W-:-:S05]  /*0cd0*/  IMAD R0, R5, R2, R0 ;  /* 0x0000000205007224 */ /* 0x000fca00078e0200 */
[----:B------:R-:W-:-:S13]  /*0ce0*/  ISETP.GE.U32.AND P0, PT, R0, R5, PT ;  /* 0x000000050000720c */ /* 0x000fda0003f06070 */
[----:B------:R-:W-:Y:S02]  /*0cf0*/  @P0 IMAD.IADD R0, R0, 0x1, -R5 ;  /* 0x0000000100000824 */ /* 0x000fe400078e0a05 */
        /* <DEDUP_REMOVED lines=10> */
[----:B------:R-:W-:Y:S02]  /*0da0*/  VIADD R0, R0, 0x1 ;  /* 0x0000000100007836 */ /* 0x000fe40000000000 */
[----:B------:R-:W-:-:S03]  /*0db0*/  IMAD.MOV.U32 R4, RZ, RZ, RZ ;  /* 0x000000ffff047224 */ /* 0x000fc600078e00ff */
[----:B------:R-:W-:-:S07]  /*0dc0*/  LOP3.LUT R9, R0, 0x3, RZ, 0xc0, !PT ;  /* 0x0000000300097812 */ /* 0x000fce00078ec0ff */
.L_x_20:
[----:B0-----:R-:W-:-:S04]  /*0dd0*/  IMAD.WIDE R2, R12, 0x4, R6 ;  /* 0x000000040c027825 */ /* 0x001fc800078e0206 */
[----:B------:R-:W-:Y:S01]  /*0de0*/  VIADD R4, R4, 0x1 ;  /* 0x0000000104047836 */ /* 0x000fe20000000000 */
[----:B------:R1:W-:Y:S01]  /*0df0*/  STG.E desc[UR4][R2.64], RZ ;  /* 0x000000ff02007986 */ /* 0x0003e2000c101904 */
[----:B------:R-:W-:-:S03]  /*0e00*/  IMAD.IADD R12, R5, 0x1, R12 ;  /* 0x00000001050c7824 */ /* 0x000fc600078e020c */
[----:B------:R-:W-:-:S13]  /*0e10*/  ISETP.NE.AND P0, PT, R4, R9, PT ;  /* 0x000000090400720c */ /* 0x000fda0003f05270 */
[----:B-1----:R-:W-:Y:S05]  /*0e20*/  @P0 BRA `(.L_x_20) ;  /* 0xfffffffc00e80947 */ /* 0x002fea000383ffff */
.L_x_19:
[----:B------:R-:W-:Y:S05]  /*0e30*/  BSYNC.RECONVERGENT B0 ;  /* 0x0000000000007941 */ /* 0x000fea0003800200 */
.L_x_18:
[----:B------:R-:W-:Y:S05]  /*0e40*/  @!P1 EXIT ;  /* 0x000000000000994d */ /* 0x000fea0003800000 */
[----:B------:R-:W0:Y:S02]  /*0e50*/  LDC.64 R10, c[0x0][0x380] ;  /* 0x0000e000ff0a7b82 */ /* 0x000e240000000a00 */
.L_x_21:
[----:B01----:R-:W-:-:S04]  /*0e60*/  IMAD.WIDE R14, R12, 0x4, R10 ;  /* 0x000000040c0e7825 */ /* 0x003fc800078e020a */
[C---:B------:R-:W-:Y:S01]  /*0e70*/  IMAD R12, R5.reuse, 0x4, R12 ;  /* 0x00000004050c7824 */ /* 0x040fe200078e020c */
[----:B------:R1:W-:Y:S01]  /*0e80*/  STG.E desc[UR4][R14.64], RZ ;  /* 0x000000ff0e007986 */ /* 0x0003e2000c101904 */
[----:B------:R-:W-:-:S03]  /*0e90*/  IMAD.WIDE R2, R5, 0x4, R14 ;  /* 0x0000000405027825 */ /* 0x000fc600078e020e */
[----:B------:R-:W-:Y:S02]  /*0ea0*/  ISETP.GE.AND P0, PT, R12, UR6, PT ;  /* 0x000000060c007c0c */ /* 0x000fe4000bf06270 */
[----:B------:R1:W-:Y:S01]  /*0eb0*/  STG.E desc[UR4][R2.64], RZ ;  /* 0x000000ff02007986 */ /* 0x0003e2000c101904 */
[----:B------:R-:W-:-:S05]  /*0ec0*/  IMAD.WIDE R6, R5, 0x4, R2 ;  /* 0x0000000405067825 */ /* 0x000fca00078e0202 */
[----:B------:R1:W-:Y:S01]  /*0ed0*/  STG.E desc[UR4][R6.64], RZ ;  /* 0x000000ff06007986 */ /* 0x0003e2000c101904 */
[----:B------:R-:W-:-:S05]  /*0ee0*/  IMAD.WIDE R8, R5, 0x4, R6 ;  /* 0x0000000405087825 */ /* 0x000fca00078e0206 */
[----:B------:R1:W-:Y:S01]  /*0ef0*/  STG.E desc[UR4][R8.64], RZ ;  /* 0x000000ff08007986 */ /* 0x0003e2000c101904 */
[----:B------:R-:W-:Y:S05]  /*0f00*/  @!P0 BRA `(.L_x_21) ;  /* 0xfffffffc00d48947 */ /* 0x000fea000383ffff */
[----:B------:R-:W-:Y:S05]  /*0f10*/  EXIT ;  /* 0x000000000000794d */ /* 0x000fea0003800000 */
.L_x_22:
        /* <DEDUP_REMOVED lines=14> */
.L_x_110:


//--------------------- .text._Z20stage_2_breed_kernelPKiPK4GenePS1_iiP3JobPj --------------------------
	.section	.text._Z20stage_2_breed_kernelPKiPK4GenePS1_iiP3JobPj,"ax",@progbits
	.align	128
        .global         _Z20stage_2_breed_kernelPKiPK4GenePS1_iiP3JobPj
        .type           _Z20stage_2_breed_kernelPKiPK4GenePS1_iiP3JobPj,@function
        .size           _Z20stage_2_breed_kernelPKiPK4GenePS1_iiP3JobPj,(.L_x_111 - _Z20stage_2_breed_kernelPKiPK4GenePS1_iiP3JobPj)
        .other          _Z20stage_2_breed_kernelPKiPK4GenePS1_iiP3JobPj,@"STO_CUDA_ENTRY STV_DEFAULT"
_Z20stage_2_breed_kernelPKiPK4GenePS1_iiP3JobPj:
.text._Z20stage_2_breed_kernelPKiPK4GenePS1_iiP3JobPj:
[----:B------:R-:W0:Y:S01]  /*0000*/  LDC R1, c[0x0][0x37c] ;  /* 0x0000df00ff017b82 */ /* 0x000e220000000800 */
[----:B------:R-:W1:Y:S07]  /*0010*/  S2R R0, SR_TID.X ;  /* 0x0000000000007919 */ /* 0x000e6e0000002100 */
[----:B------:R-:W1:Y:S01]  /*0020*/  S2UR UR4, SR_CTAID.X ;  /* 0x00000000000479c3 */ /* 0x000e620000002500 */
[----:B------:R-:W2:Y:S01]  /*0030*/  LDCU UR8, c[0x0][0x398] ;  /* 0x00007300ff0877ac */ /* 0x000ea20008000800 */
[----:B0-----:R-:W-:-:S06]  /*0040*/  IADD3 R1, PT, PT, R1, -0x640, RZ ;  /* 0xfffff9c001017810 */ /* 0x001fcc0007ffe0ff */
[----:B------:R-:W1:Y:S02]  /*0050*/  LDC R11, c[0x0][0x360] ;  /* 0x0000d800ff0b7b82 */ /* 0x000e640000000800 */
[----:B-1----:R-:W-:-:S05]  /*0060*/  IMAD R11, R11, UR4, R0 ;  /* 0x000000040b0b7c24 */ /* 0x002fca000f8e0200 */
[----:B--2---:R-:W-:-:S13]  /*0070*/  ISETP.GE.AND P0, PT, R11, UR8, PT ;  /* 0x000000080b007c0c */ /* 0x004fda000bf06270 */
[----:B------:R-:W-:Y:S05]  /*0080*/  @P0 EXIT ;  /* 0x000000000000094d */ /* 0x000fea0003800000 */
[----:B------:R-:W0:Y:S01]  /*0090*/  LDC R0, c[0x0][0x39c] ;  /* 0x0000e700ff007b82 */ /* 0x000e220000000800 */
[----:B------:R-:W-:Y:S02]  /*00a0*/  USHF.L.U32 UR4, UR8, 0x2, URZ ;  /* 0x0000000208047899 */ /* 0x000fe400080006ff */
[----:B------:R-:W-:Y:S02]  /*00b0*/  USHF.L.U32 UR6, UR8, 0x3, URZ ;  /* 0x0000000308067899 */ /* 0x000fe400080006ff */
[----:B------:R-:W-:Y:S02]  /*00c0*/  UIMAD UR8, UR8, 0x9, URZ ;  /* 0x00000009080878a4 */ /* 0x000fe4000f8e02ff */
[----:B------:R-:W-:Y:S02]  /*00d0*/  UIMAD.WIDE UR4, UR4, 0x66666667, URZ ;  /* 0x66666667040478a5 */ /* 0x000fe4000f8e02ff */
[----:B------:R-:W-:Y:S02]  /*00e0*/  UIMAD.WIDE UR6, UR6, 0x66666667, URZ ;  /* 0x66666667060678a5 */ /* 0x000fe4000f8e02ff */
[----:B------:R-:W-:-:S02]  /*00f0*/  UIMAD.WIDE UR8, UR8, 0x66666667, URZ ;  /* 0x66666667080878a5 */ /* 0x000fc4000f8e02ff */
[----:B------:R-:W-:Y:S02]  /*0100*/  USHF.R.U32.HI UR4, URZ, 0x1f, UR5 ;  /* 0x0000001fff047899 */ /* 0x000fe40008011605 */
[----:B------:R-:W-:Y:S02]  /*0110*/  USHF.R.U32.HI UR6, URZ, 0x1f, UR7 ;  /* 0x0000001fff067899 */ /* 0x000fe40008011607 */
[----:B------:R-:W-:Y:S01]  /*0120*/  USHF.R.U32.HI UR8, URZ, 0x1f, UR9 ;  /* 0x0000001fff087899 */ /* 0x000fe20008011609 */
[----:B------:R-:W1:Y:S01]  /*0130*/  LDCU.64 UR10, c[0x0][0x358] ;  /* 0x00006b00ff0a77ac */ /* 0x000e620008000a00 */
[----:B------:R-:W-:Y:S01]  /*0140*/  ULEA.HI.SX32 UR4, UR5, UR4, 0x1e ;  /* 0x0000000405047291 */ /* 0x000fe2000f8ff2ff */
[C---:B0-----:R-:W-:Y:S01]  /*0150*/  VIADD R10, R0.reuse, 0xffffffff ;  /* 0xffffffff000a7836 */ /* 0x041fe20000000000 */
[C---:B------:R-:W-:Y:S01]  /*0160*/  LOP3.LUT R9, R0.reuse, 0x7, RZ, 0xc0, !PT ;  /* 0x0000000700097812 */ /* 0x040fe200078ec0ff */
[----:B------:R-:W-:Y:S01]  /*0170*/  ULEA.HI.SX32 UR6, UR7, UR6, 0x1e ;  /* 0x0000000607067291 */ /* 0x000fe2000f8ff2ff */
[C---:B------:R-:W-:Y:S01]  /*0180*/  LOP3.LUT R8, R0.reuse, 0x3, RZ, 0xc0, !PT ;  /* 0x0000000300087812 */ /* 0x040fe200078ec0ff */
[----:B------:R-:W-:Y:S01]  /*0190*/  ULEA.HI.SX32 UR8, UR9, UR8, 0x1e ;  /* 0x0000000809087291 */ /* 0x000fe2000f8ff2ff */
[----:B------:R-:W-:-:S02]  /*01a0*/  LOP3.LUT R3, R0, 0xf, RZ, 0xc0, !PT ;  /* 0x0000000f00037812 */ /* 0x000fc400078ec0ff */
[C---:B------:R-:W-:Y:S02]  /*01b0*/  LOP3.LUT R2, R0.reuse, 0x7ffffff8, RZ, 0xc0, !PT ;  /* 0x7ffffff800027812 */ /* 0x040fe400078ec0ff */
[----:B-1----:R-:W-:-:S07]  /*01c0*/  LOP3.LUT R0, R0, 0x1, RZ, 0xc0, !PT ;  /* 0x0000000100007812 */ /* 0x002fce00078ec0ff */
.L_x_56:
[----:B------:R-:W-:Y:S01]  /*01d0*/  ISETP.GE.AND P0, PT, R11, UR4, PT ;  /* 0x000000040b007c0c */ /* 0x000fe2000bf06270 */
[----:B------:R-:W-:-:S12]  /*01e0*/  BSSY.RECONVERGENT B0, `(.L_x_23) ;  /* 0x000056e000007945 */ /* 0x000fd80003800200 */
[----:B-1--45:R-:W-:Y:S05]  /*01f0*/  @P0 BRA `(.L_x_24) ;  /* 0x0000001800ec0947 */ /* 0x032fea0003800000 */
[----:B------:R-:W0:Y:S02]  /*0200*/  LDC R12, c[0x0][0x39c] ;  /* 0x0000e700ff0c7b82 */ /* 0x000e240000000800 */
[----:B0-----:R-:W-:-:S13]  /*0210*/  ISETP.GE.AND P0, PT, R12, 0x1, PT ;  /* 0x000000010c00780c */ /* 0x001fda0003f06270 */
[----:B------:R-:W-:Y:S05]  /*0220*/  @!P0 BRA `(.L_x_25) ;  /* 0x0000005400a48947 */ /* 0x000fea0003800000 */
[----:B------:R-:W0:Y:S01]  /*0230*/  LDC.64 R6, c[0x0][0x380] ;  /* 0x0000e000ff067b82 */ /* 0x000e220000000a00 */
[----:B------:R-:W1:Y:S01]  /*0240*/  LDCU.64 UR12, c[0x0][0x388] ;  /* 0x00007100ff0c77ac */ /* 0x000e620008000a00 */
[----:B0-----:R-:W-:-:S05]  /*0250*/  IMAD.WIDE R6, R11, 0x4, R6 ;  /* 0x000000040b067825 */ /* 0x001fca00078e0206 */
[----:B------:R-:W2:Y:S04]  /*0260*/  LDG.E.CONSTANT R5, desc[UR10][R6.64+0x4] ;  /* 0x0000040a06057981 */ /* 0x000ea8000c1e9900 */
[----:B------:R-:W3:Y:S01]  /*0270*/  LDG.E.CONSTANT R13, desc[UR10][R6.64] ;  /* 0x0000000a060d7981 */ /* 0x000ee2000c1e9900 */
[----:B------:R-:W-:Y:S01]  /*0280*/  ISETP.GE.U32.AND P0, PT, R10, 0xf, PT ;  /* 0x0000000f0a00780c */ /* 0x000fe20003f06070 */
[----:B------:R-:W-:Y:S02]  /*0290*/  HFMA2 R15, -RZ, RZ, 0, 0 ;  /* 0x00000000ff0f7431 */ /* 0x000fe400000001ff */
[-C--:B--2---:R-:W-:Y:S02]  /*02a0*/  IMAD R5, R5, R12.reuse, RZ ;  /* 0x0000000c05057224 */ /* 0x084fe400078e02ff */
[----:B---3--:R-:W-:-:S03]  /*02b0*/  IMAD R13, R13, R12, RZ ;  /* 0x0000000c0d0d7224 */ /* 0x008fc600078e02ff */
[----:B------:R-:W-:Y:S02]  /*02c0*/  SHF.R.S32.HI R14, RZ, 0x1f, R5 ;  /* 0x0000001fff0e7819 */ /* 0x000fe40000011405 */
[----:B-1----:R-:W-:-:S04]  /*02d0*/  LEA R4, P1, R5, UR12, 0x4 ;  /* 0x0000000c05047c11 */ /* 0x002fc8000f8220ff */
[----:B------:R-:W-:Y:S02]  /*02e0*/  LEA.HI.X R5, R5, UR13, R14, 0x4, P1 ;  /* 0x0000000d05057c11 */ /* 0x000fe400088f240e */
[----:B------:R-:W-:Y:S01]  /*02f0*/  SHF.R.S32.HI R14, RZ, 0x1f, R13 ;  /* 0x0000001fff0e7819 */ /* 0x000fe2000001140d */
[----:B------:R-:W-:Y:S06]  /*0300*/  @!P0 BRA `(.L_x_26) ;  /* 0x0000000400988947 */ /* 0x000fec0003800000 */
[----:B------:R-:W-:-:S07]  /*0310*/  IMAD.MOV.U32 R15, RZ, RZ, RZ ;  /* 0x000000ffff0f7224 */ /* 0x000fce00078e00ff */
.L_x_27:
[----:B------:R-:W-:-:S05]  /*0320*/  IMAD.WIDE.U32 R6, R15, 0x10, R4 ;  /* 0x000000100f067825 */ /* 0x000fca00078e0004 */
[----:B------:R-:W2:Y:S04]  /*0330*/  LDG.E.CONSTANT R22, desc[UR10][R6.64] ;  /* 0x0000000a06167981 */ /* 0x000ea8000c1e9900 */
[----:B------:R-:W3:Y:S04]  /*0340*/  LDG.E.CONSTANT R19, desc[UR10][R6.64+0x4] ;  /* 0x0000040a06137981 */ /* 0x000ee8000c1e9900 */
[----:B------:R-:W4:Y:S04]  /*0350*/  LDG.E.CONSTANT R20, desc[UR10][R6.64+0x10] ;  /* 0x0000100a06147981 */ /* 0x000f28000c1e9900 */
[----:B------:R-:W5:Y:S04]  /*0360*/  LDG.E.CONSTANT R18, desc[UR10][R6.64+0x20] ;  /* 0x0000200a06127981 */ /* 0x000f68000c1e9900 */
[----:B------:R-:W5:Y:S04]  /*0370*/  LDG.E.CONSTANT R17, desc[UR10][R6.64+0x14] ;  /* 0x0000140a06117981 */ /* 0x000f68000c1e9900 */
[----:B------:R-:W5:Y:S04]  /*0380*/  LDG.E.CONSTANT R16, desc[UR10][R6.64+0x24] ;  /* 0x0000240a06107981 */ /* 0x000f68000c1e9900 */
[----:B------:R-:W5:Y:S04]  /*0390*/  LDG.E.CONSTANT R26, desc[UR10][R6.64+0x40] ;  /* 0x0000400a061a7981 */ /* 0x000f68000c1e9900 */
[----:B------:R-:W5:Y:S04]  /*03a0*/  LDG.E.CONSTANT R21, desc[UR10][R6.64+0x34] ;  /* 0x0000340a06157981 */ /* 0x000f68000c1e9900 */
[----:B------:R-:W5:Y:S01]  /*03b0*/  LDG.E.CONSTANT R23, desc[UR10][R6.64+0x54] ;  /* 0x0000540a06177981 */ /* 0x000f62000c1e9900 */
[----:B--2---:R-:W-:-:S03]  /*03c0*/  IMAD R24, R22, 0x50, R1 ;  /* 0x0000005016187824 */ /* 0x004fc600078e0201 */
[----:B------:R-:W2:Y:S02]  /*03d0*/  LDG.E.CONSTANT R22, desc[UR10][R6.64+0x30] ;  /* 0x0000300a06167981 */ /* 0x000ea4000c1e9900 */
[----:B---3--:R-:W-:Y:S02]  /*03e0*/  LEA R28, R19, R24, 0x2 ;  /* 0x00000018131c7211 */ /* 0x008fe400078e10ff */
[----:B------:R-:W3:Y:S04]  /*03f0*/  LDG.E.CONSTANT R24, desc[UR10][R6.64+0x50] ;  /* 0x0000500a06187981 */ /* 0x000ee8000c1e9900 */
[----:B------:R-:W3:Y:S01]  /*0400*/  LDG.E.CONSTANT R19, desc[UR10][R6.64+0x44] ;  /* 0x0000440a06137981 */ /* 0x000ee2000c1e9900 */
[--C-:B----4-:R-:W-:Y:S02]  /*0410*/  IMAD R20, R20, 0x50, R1.reuse ;  /* 0x0000005014147824 */ /* 0x110fe400078e0201 */
[--C-:B-----5:R-:W-:Y:S01]  /*0420*/  IMAD R27, R18, 0x50, R1.reuse ;  /* 0x00000050121b7824 */ /* 0x120fe200078e0201 */
[----:B------:R0:W-:Y:S01]  /*0430*/  STL [R28], R15 ;  /* 0x0000000f1c007387 */ /* 0x0001e20000100800 */
[----:B------:R-:W-:Y:S01]  /*0440*/  IMAD R25, R17, 0x4, R20 ;  /* 0x0000000411197824 */ /* 0x000fe200078e0214 */
[C---:B------:R-:W-:Y:S01]  /*0450*/  IADD3 R20, PT, PT, R15.reuse, 0x2, RZ ;  /* 0x000000020f147810 */ /* 0x040fe20007ffe0ff */
[----:B------:R-:W-:Y:S01]  /*0460*/  VIADD R18, R15, 0x1 ;  /* 0x000000010f127836 */ /* 0x000fe20000000000 */
[----:B------:R-:W4:Y:S01]  /*0470*/  LDG.E.CONSTANT R17, desc[UR10][R6.64+0x64] ;  /* 0x0000640a06117981 */ /* 0x000f22000c1e9900 */
[----:B------:R-:W-:Y:S01]  /*0480*/  LEA R27, R16, R27, 0x2 ;  /* 0x0000001b101b7211 */ /* 0x000fe200078e10ff */
[----:B0-----:R-:W-:-:S02]  /*0490*/  IMAD R28, R26, 0x50, R1 ;  /* 0x000000501a1c7824 */ /* 0x001fc400078e0201 */
[----:B------:R0:W-:Y:S01]  /*04a0*/  STL [R25], R18 ;  /* 0x0000001219007387 */ /* 0x0001e20000100800 */
[----:B------:R-:W-:-:S03]  /*04b0*/  IADD3 R26, PT, PT, R15, 0x3, RZ ;  /* 0x000000030f1a7810 */ /* 0x000fc60007ffe0ff */
[----:B------:R1:W-:Y:S04]  /*04c0*/  STL [R27], R20 ;  /* 0x000000141b007387 */ /* 0x0003e80000100800 */
[----:B------:R-:W5:Y:S04]  /*04d0*/  LDG.E.CONSTANT R16, desc[UR10][R6.64+0x60] ;  /* 0x0000600a06107981 */ /* 0x000f68000c1e9900 */
[----:B0-----:R-:W4:Y:S01]  /*04e0*/  LDG.E.CONSTANT R18, desc[UR10][R6.64+0x70] ;  /* 0x0000700a06127981 */ /* 0x001f22000c1e9900 */
[----:B-1----:R-:W-:-:S03]  /*04f0*/  IADD3 R27, PT, PT, R15, 0x5, RZ ;  /* 0x000000050f1b7810 */ /* 0x002fc60007ffe0ff */
[----:B------:R-:W4:Y:S04]  /*0500*/  LDG.E.CONSTANT R20, desc[UR10][R6.64+0x80] ;  /* 0x0000800a06147981 */ /* 0x000f28000c1e9900 */
[----:B------:R-:W4:Y:S01]  /*0510*/  LDG.E.CONSTANT R25, desc[UR10][R6.64+0x74] ;  /* 0x0000740a06197981 */ /* 0x000f22000c1e9900 */
[--C-:B--2---:R-:W-:Y:S02]  /*0520*/  IMAD R22, R22, 0x50, R1.reuse ;  /* 0x0000005016167824 */ /* 0x104fe400078e0201 */
[--C-:B---3--:R-:W-:Y:S02]  /*0530*/  IMAD R24, R24, 0x50, R1.reuse ;  /* 0x0000005018187824 */ /* 0x108fe400078e0201 */
[----:B------:R-:W-:Y:S02]  /*0540*/  IMAD R29, R21, 0x4, R22 ;  /* 0x00000004151d7824 */ /* 0x000fe400078e0216 */
[----:B------:R-:W-:Y:S01]  /*0550*/  IMAD R19, R19, 0x4, R28 ;  /* 0x0000000413137824 */ /* 0x000fe200078e021c */
[----:B------:R-:W-:Y:S01]  /*0560*/  LEA R24, R23, R24, 0x2 ;  /* 0x0000001817187211 */ /* 0x000fe200078e10ff */
[----:B------:R-:W-:Y:S01]  /*0570*/  VIADD R28, R15, 0x4 ;  /* 0x000000040f1c7836 */ /* 0x000fe20000000000 */
[----:B------:R-:W-:Y:S04]  /*0580*/  STL [R29], R26 ;  /* 0x0000001a1d007387 */ /* 0x000fe80000100800 */
[----:B------:R-:W-:Y:S04]  /*0590*/  STL [R19], R28 ;  /* 0x0000001c13007387 */ /* 0x000fe80000100800 */
[----:B------:R0:W-:Y:S04]  /*05a0*/  STL [R24], R27 ;  /* 0x0000001b18007387 */ /* 0x0001e80000100800 */
[----:B------:R-:W2:Y:S04]  /*05b0*/  LDG.E.CONSTANT R22, desc[UR10][R6.64+0xa0] ;  /* 0x0000a00a06167981 */ /* 0x000ea8000c1e9900 */
[----:B------:R-:W3:Y:S04]  /*05c0*/  LDG.E.CONSTANT R21, desc[UR10][R6.64+0x94] ;  /* 0x0000940a06157981 */ /* 0x000ee8000c1e9900 */
[----:B0-----:R-:W3:Y:S04]  /*05d0*/  LDG.E.CONSTANT R24, desc[UR10][R6.64+0x90] ;  /* 0x0000900a06187981 */ /* 0x001ee8000c1e9900 */
[----:B------:R-:W3:Y:S04]  /*05e0*/  LDG.E.CONSTANT R23, desc[UR10][R6.64+0x84] ;  /* 0x0000840a06177981 */ /* 0x000ee8000c1e9900 */
[----:B------:R-:W3:Y:S01]  /*05f0*/  LDG.E.CONSTANT R19, desc[UR10][R6.64+0xa4] ;  /* 0x0000a40a06137981 */ /* 0x000ee2000c1e9900 */
[----:B-----5:R-:W-:-:S02]  /*0600*/  IMAD R16, R16, 0x50, R1 ;  /* 0x0000005010107824 */ /* 0x020fc400078e0201 */
[--C-:B----4-:R-:W-:Y:S01]  /*0610*/  IMAD R18, R18, 0x50, R1.reuse ;  /* 0x0000005012127824 */ /* 0x110fe200078e0201 */
[----:B------:R-:W4:Y:S01]  /*0620*/  LDG.E.CONSTANT R29, desc[UR10][R6.64+0xb0] ;  /* 0x0000b00a061d7981 */ /* 0x000f22000c1e9900 */
[--C-:B------:R-:W-:Y:S02]  /*0630*/  IMAD R20, R20, 0x50, R1.reuse ;  /* 0x0000005014147824 */ /* 0x100fe400078e0201 */
[----:B------:R-:W-:Y:S01]  /*0640*/  IMAD R17, R17, 0x4, R16 ;  /* 0x0000000411117824 */ /* 0x000fe200078e0210 */
[----:B------:R-:W-:Y:S01]  /*0650*/  IADD3 R16, PT, PT, R15, 0x6, RZ ;  /* 0x000000060f107810 */ /* 0x000fe20007ffe0ff */
[----:B------:R-:W-:Y:S02]  /*0660*/  IMAD R25, R25, 0x4, R18 ;  /* 0x0000000419197824 */ /* 0x000fe400078e0212 */
[C---:B------:R-:W-:Y:S01]  /*0670*/  VIADD R18, R15.reuse, 0x7 ;  /* 0x000000070f127836 */ /* 0x040fe20000000000 */
[----:B------:R-:W-:Y:S01]  /*0680*/  IADD3 R27, PT, PT, R15, 0xa, RZ ;  /* 0x0000000a0f1b7810 */ /* 0x000fe20007ffe0ff */
[----:B------:R0:W-:Y:S04]  /*0690*/  STL [R17], R16 ;  /* 0x0000001011007387 */ /* 0x0001e80000100800 */
[----:B------:R1:W-:Y:S04]  /*06a0*/  STL [R25], R18 ;  /* 0x0000001219007387 */ /* 0x0003e80000100800 */
[----:B0-----:R-:W5:Y:S04]  /*06b0*/  LDG.E.CONSTANT R17, desc[UR10][R6.64+0xd4] ;  /* 0x0000d40a06117981 */ /* 0x001f68000c1e9900 */
[----:B-1----:R-:W5:Y:S04]  /*06c0*/  LDG.E.CONSTANT R18, desc[UR10][R6.64+0xc4] ;  /* 0x0000c40a06127981 */ /* 0x002f68000c1e9900 */
[----:B------:R-:W5:Y:S01]  /*06d0*/  LDG.E.CONSTANT R16, desc[UR10][R6.64+0xe4] ;  /* 0x0000e40a06107981 */ /* 0x000f62000c1e9900 */
[----:B--2---:R-:W-:-:S02]  /*06e0*/  IMAD R22, R22, 0x50, R1 ;  /* 0x0000005016167824 */ /* 0x004fc400078e0201 */
[----:B---3--:R-:W-:Y:S01]  /*06f0*/  IMAD R26, R24, 0x50, R1 ;  /* 0x00000050181a7824 */ /* 0x008fe200078e0201 */
[----:B------:R-:W-:-:S04]  /*0700*/  LEA R24, R23, R20, 0x2 ;  /* 0x0000001417187211 */ /* 0x000fc800078e10ff */
[----:B------:R-:W-:Y:S01]  /*0710*/  LEA R26, R21, R26, 0x2 ;  /* 0x0000001a151a7211 */ /* 0x000fe200078e10ff */
[C---:B------:R-:W-:Y:S01]  /*0720*/  VIADD R21, R15.reuse, 0x8 ;  /* 0x000000080f157836 */ /* 0x040fe20000000000 */
[----:B------:R-:W-:Y:S01]  /*0730*/  IADD3 R23, PT, PT, R15, 0x9, RZ ;  /* 0x000000090f177810 */ /* 0x000fe20007ffe0ff */
[----:B------:R-:W-:Y:S01]  /*0740*/  IMAD R28, R19, 0x4, R22 ;  /* 0x00000004131c7824 */ /* 0x000fe200078e0216 */
[----:B------:R-:W2:Y:S04]  /*0750*/  LDG.E.CONSTANT R20, desc[UR10][R6.64+0xb4] ;  /* 0x0000b40a06147981 */ /* 0x000ea8000c1e9900 */
[----:B------:R0:W-:Y:S04]  /*0760*/  STL [R24], R21 ;  /* 0x0000001518007387 */ /* 0x0001e80000100800 */
[----:B------:R1:W-:Y:S04]  /*0770*/  STL [R26], R23 ;  /* 0x000000171a007387 */ /* 0x0003e80000100800 */
[----:B------:R3:W-:Y:S04]  /*0780*/  STL [R28], R27 ;  /* 0x0000001b1c007387 */ /* 0x0007e80000100800 */
[----:B0-----:R-:W5:Y:S04]  /*0790*/  LDG.E.CONSTANT R24, desc[UR10][R6.64+0xc0] ;  /* 0x0000c00a06187981 */ /* 0x001f68000c1e9900 */
[----:B-1----:R-:W5:Y:S04]  /*07a0*/  LDG.E.CONSTANT R26, desc[UR10][R6.64+0xd0] ;  /* 0x0000d00a061a7981 */ /* 0x002f68000c1e9900 */
[----:B---3--:R-:W3:Y:S04]  /*07b0*/  LDG.E.CONSTANT R28, desc[UR10][R6.64+0xe0] ;  /* 0x0000e00a061c7981 */ /* 0x008ee8000c1e9900 */
[----:B------:R-:W3:Y:S04]  /*07c0*/  LDG.E.CONSTANT R22, desc[UR10][R6.64+0xf0] ;  /* 0x0000f00a06167981 */ /* 0x000ee8000c1e9900 */
[----:B------:R0:W3:Y:S01]  /*07d0*/  LDG.E.CONSTANT R19, desc[UR10][R6.64+0xf4] ;  /* 0x0000f40a06137981 */ /* 0x0000e2000c1e9900 */
[----:B----4-:R-:W-:Y:S01]  /*07e0*/  IMAD R29, R29, 0x50, R1 ;  /* 0x000000501d1d7824 */ /* 0x010fe200078e0201 */
[----:B0-----:R-:W-:-:S02]  /*07f0*/  IADD3 R7, PT, PT, R15, 0xb, RZ ;  /* 0x0000000b0f077810 */ /* 0x001fc40007ffe0ff */
[----:B------:R-:W-:Y:S01]  /*0800*/  IADD3 R6, PT, PT, R15, 0xd, RZ ;  /* 0x0000000d0f067810 */ /* 0x000fe20007ffe0ff */
[----:B--2---:R-:W-:-:S05]  /*0810*/  IMAD R20, R20, 0x4, R29 ;  /* 0x0000000414147824 */ /* 0x004fca00078e021d */
[----:B------:R0:W-:Y:S01]  /*0820*/  STL [R20], R7 ;  /* 0x0000000714007387 */ /* 0x0001e20000100800 */
[--C-:B-----5:R-:W-:Y:S02]  /*0830*/  IMAD R21, R24, 0x50, R1.reuse ;  /* 0x0000005018157824 */ /* 0x120fe400078e0201 */
[----:B------:R-:W-:-:S03]  /*0840*/  IMAD R26, R26, 0x50, R1 ;  /* 0x000000501a1a7824 */ /* 0x000fc600078e0201 */
[----:B------:R-:W-:Y:S01]  /*0850*/  LEA R18, R18, R21, 0x2 ;  /* 0x0000001512127211 */ /* 0x000fe200078e10ff */
[--C-:B---3--:R-:W-:Y:S02]  /*0860*/  IMAD R23, R28, 0x50, R1.reuse ;  /* 0x000000501c177824 */ /* 0x108fe400078e0201 */
[----:B------:R-:W-:Y:S02]  /*0870*/  IMAD R21, R17, 0x4, R26 ;  /* 0x0000000411157824 */ /* 0x000fe400078e021a */
[----:B------:R-:W-:Y:S01]  /*0880*/  IMAD R22, R22, 0x50, R1 ;  /* 0x0000005016167824 */ /* 0x000fe200078e0201 */
[----:B------:R-:W-:Y:S01]  /*0890*/  LEA R23, R16, R23, 0x2 ;  /* 0x0000001710177211 */ /* 0x000fe200078e10ff */
[----:B------:R-:W-:Y:S02]  /*08a0*/  VIADD R17, R15, 0xc ;  /* 0x0000000c0f117836 */ /* 0x000fe40000000000 */
[----:B------:R-:W-:Y:S01]  /*08b0*/  IMAD R22, R19, 0x4, R22 ;  /* 0x0000000413167824 */ /* 0x000fe200078e0216 */
[C---:B------:R-:W-:Y:S01]  /*08c0*/  IADD3 R19, PT, PT, R15.reuse, 0xf, RZ ;  /* 0x0000000f0f137810 */ /* 0x040fe20007ffe0ff */
[C---:B------:R-:W-:Y:S01]  /*08d0*/  VIADD R16, R15.reuse, 0xe ;  /* 0x0000000e0f107836 */ /* 0x040fe20000000000 */
[----:B------:R0:W-:Y:S01]  /*08e0*/  STL [R18], R17 ;  /* 0x0000001112007387 */ /* 0x0001e20000100800 */
[----:B------:R-:W-:-:S03]  /*08f0*/  VIADD R15, R15, 0x10 ;  /* 0x000000100f0f7836 */ /* 0x000fc60000000000 */
[----:B------:R0:W-:Y:S01]  /*0900*/  STL [R21], R6 ;  /* 0x0000000615007387 */ /* 0x0001e20000100800 */
[----:B------:R-:W-:-:S03]  /*0910*/  LOP3.LUT R24, R12, 0x7ffffff0, RZ, 0xc0, !PT ;  /* 0x7ffffff00c187812 */ /* 0x000fc600078ec0ff */
[----:B------:R0:W-:Y:S04]  /*0920*/  STL [R23], R16 ;  /* 0x0000001017007387 */ /* 0x0001e80000100800 */
[----:B------:R0:W-:Y:S01]  /*0930*/  STL [R22], R19 ;  /* 0x0000001316007387 */ /* 0x0001e20000100800 */
[----:B------:R-:W-:-:S13]  /*0940*/  ISETP.NE.AND P0, PT, R15, R24, PT ;  /* 0x000000180f00720c */ /* 0x000fda0003f05270 */
[----:B0-----:R-:W-:Y:S05]  /*0950*/  @P0 BRA `(.L_x_27) ;  /* 0xfffffff800700947 */ /* 0x001fea000383ffff */
[----:B------:R-:W-:-:S07]  /*0960*/  MOV R15, R24 ;  /* 0x00000018000f7202 */ /* 0x000fce0000000f00 */
.L_x_26:
[----:B------:R-:W-:-:S13]  /*0970*/  ISETP.NE.AND P0, PT, R3, RZ, PT ;  /* 0x000000ff0300720c */ /* 0x000fda0003f05270 */
[----:B------:R-:W-:Y:S05]  /*0980*/  @!P0 BRA `(.L_x_28) ;  /* 0x0000000400a48947 */ /* 0x000fea0003800000 */
[----:B------:R-:W-:Y:S01]  /*0990*/  VIADD R6, R3, 0xffffffff ;  /* 0xffffffff03067836 */ /* 0x000fe20000000000 */
[----:B------:R-:W-:-:S04]  /*09a0*/  ISETP.NE.AND P1, PT, R9, RZ, PT ;  /* 0x000000ff0900720c */ /* 0x000fc80003f25270 */
[----:B------:R-:W-:-:S13]  /*09b0*/  ISETP.GE.U32.AND P0, PT, R6, 0x7, PT ;  /* 0x000000070600780c */ /* 0x000fda0003f06070 */
[----:B------:R-:W-:Y:S05]  /*09c0*/  @!P0 BRA `(.L_x_29) ;  /* 0x0000000000c48947 */ /* 0x000fea0003800000 */
        /* <DEDUP_REMOVED lines=9> */
[----:B------:R-:W5:Y:S04]  /*0a60*/  LDG.E.CONSTANT R27, desc[UR10][R6.64+0x50] ;  /* 0x0000500a061b7981 */ /* 0x000f68000c1e9900 */
[----:B------:R-:W5:Y:S04]  /*0a70*/  LDG.E.CONSTANT R29, desc[UR10][R6.64+0x60] ;  /* 0x0000600a061d7981 */ /* 0x000f68000c1e9900 */
[----:B------:R-:W5:Y:S01]  /*0a80*/  LDG.E.CONSTANT R22, desc[UR10][R6.64+0x70] ;  /* 0x0000700a06167981 */ /* 0x000f62000c1e9900 */
[----:B--2---:R-:W-:-:S02]  /*0a90*/  IMAD R16, R16, 0x50, R1 ;  /* 0x0000005010107824 */ /* 0x004fc400078e0201 */
[--C-:B---3--:R-:W-:Y:S02]  /*0aa0*/  IMAD R18, R18, 0x50, R1.reuse ;  /* 0x0000005012127824 */ /* 0x108fe400078e0201 */
[----:B----4-:R-:W-:Y:S01]  /*0ab0*/  IMAD R20, R20, 0x50, R1 ;  /* 0x0000005014147824 */ /* 0x010fe200078e0201 */
[----:B-----5:R-:W-:Y:S02]  /*0ac0*/  LEA R16, R17, R16, 0x2 ;  /* 0x0000001011107211 */ /* 0x020fe400078e10ff */
[----:B------:R-:W2:Y:S01]  /*0ad0*/  LDG.E.CONSTANT R17, desc[UR10][R6.64+0x54] ;  /* 0x0000540a06117981 */ /* 0x000ea2000c1e9900 */
[----:B------:R-:W-:Y:S01]  /*0ae0*/  IMAD R24, R19, 0x4, R18 ;  /* 0x0000000413187824 */ /* 0x000fe200078e0212 */
[----:B------:R-:W-:Y:S02]  /*0af0*/  IADD3 R19, PT, PT, R15, 0x1, RZ ;  /* 0x000000010f137810 */ /* 0x000fe40007ffe0ff */
[----:B------:R0:W-:Y:S01]  /*0b00*/  STL [R16], R15 ;  /* 0x0000000f10007387 */ /* 0x0001e20000100800 */
[----:B------:R-:W-:Y:S01]  /*0b10*/  IMAD R26, R21, 0x4, R20 ;  /* 0x00000004151a7824 */ /* 0x000fe200078e0214 */
[----:B------:R-:W-:-:S02]  /*0b20*/  IADD3 R21, PT, PT, R15, 0x2, RZ ;  /* 0x000000020f157810 */ /* 0x000fc40007ffe0ff */
[----:B------:R-:W3:Y:S04]  /*0b30*/  LDG.E.CONSTANT R20, desc[UR10][R6.64+0x34] ;  /* 0x0000340a06147981 */ /* 0x000ee8000c1e9900 */
[----:B------:R-:W4:Y:S04]  /*0b40*/  LDG.E.CONSTANT R18, desc[UR10][R6.64+0x44] ;  /* 0x0000440a06127981 */ /* 0x000f28000c1e9900 */
[----:B------:R1:W-:Y:S04]  /*0b50*/  STL [R24], R19 ;  /* 0x0000001318007387 */ /* 0x0003e80000100800 */
[----:B0-----:R-:W5:Y:S04]  /*0b60*/  LDG.E.CONSTANT R16, desc[UR10][R6.64+0x64] ;  /* 0x0000640a06107981 */ /* 0x001f68000c1e9900 */
[----:B-1----:R0:W5:Y:S01]  /*0b70*/  LDG.E.CONSTANT R19, desc[UR10][R6.64+0x74] ;  /* 0x0000740a06137981 */ /* 0x002162000c1e9900 */
[----:B------:R-:W-:-:S02]  /*0b80*/  IMAD R23, R28, 0x50, R1 ;  /* 0x000000501c177824 */ /* 0x000fc400078e0201 */
[--C-:B------:R-:W-:Y:S02]  /*0b90*/  IMAD R25, R25, 0x50, R1.reuse ;  /* 0x0000005019197824 */ /* 0x100fe400078e0201 */
[--C-:B------:R-:W-:Y:S02]  /*0ba0*/  IMAD R24, R27, 0x50, R1.reuse ;  /* 0x000000501b187824 */ /* 0x100fe400078e0201 */
[--C-:B------:R-:W-:Y:S01]  /*0bb0*/  IMAD R29, R29, 0x50, R1.reuse ;  /* 0x000000501d1d7824 */ /* 0x100fe200078e0201 */
[----:B------:R2:W-:Y:S01]  /*0bc0*/  STL [R26], R21 ;  /* 0x000000151a007387 */ /* 0x0005e20000100800 */
[----:B------:R-:W-:Y:S01]  /*0bd0*/  IMAD R22, R22, 0x50, R1 ;  /* 0x0000005016167824 */ /* 0x000fe200078e0201 */
[C---:B0-----:R-:W-:Y:S02]  /*0be0*/  IADD3 R7, PT, PT, R15.reuse, 0x3, RZ ;  /* 0x000000030f077810 */ /* 0x041fe40007ffe0ff */
[----:B------:R-:W-:Y:S01]  /*0bf0*/  IADD3 R6, PT, PT, R15, 0x5, RZ ;  /* 0x000000050f067810 */ /* 0x000fe20007ffe0ff */
[----:B--2---:R-:W-:-:S02]  /*0c00*/  IMAD R21, R17, 0x4, R24 ;  /* 0x0000000411157824 */ /* 0x004fc400078e0218 */
[----:B------:R-:W-:Y:S02]  /*0c10*/  VIADD R17, R15, 0x4 ;  /* 0x000000040f117836 */ /* 0x000fe40000000000 */
[----:B---3--:R-:W-:Y:S01]  /*0c20*/  IMAD R20, R20, 0x4, R23 ;  /* 0x0000000414147824 */ /* 0x008fe200078e0217 */
[----:B----4-:R-:W-:-:S04]  /*0c30*/  LEA R18, R18, R25, 0x2 ;  /* 0x0000001912127211 */ /* 0x010fc800078e10ff */
[----:B------:R0:W-:Y:S01]  /*0c40*/  STL [R20], R7 ;  /* 0x0000000714007387 */ /* 0x0001e20000100800 */
[----:B-----5:R-:W-:Y:S01]  /*0c50*/  LEA R29, R16, R29, 0x2 ;  /* 0x0000001d101d7211 */ /* 0x020fe200078e10ff */
[----:B------:R-:W-:Y:S02]  /*0c60*/  VIADD R16, R15, 0x6 ;  /* 0x000000060f107836 */ /* 0x000fe40000000000 */
[----:B------:R0:W-:Y:S01]  /*0c70*/  STL [R18], R17 ;  /* 0x0000001112007387 */ /* 0x0001e20000100800 */
[----:B------:R-:W-:Y:S01]  /*0c80*/  IMAD R22, R19, 0x4, R22 ;  /* 0x0000000413167824 */ /* 0x000fe200078e0216 */
[C---:B------:R-:W-:Y:S02]  /*0c90*/  IADD3 R19, PT, PT, R15.reuse, 0x7, RZ ;  /* 0x000000070f137810 */ /* 0x040fe40007ffe0ff */
[----:B------:R0:W-:Y:S04]  /*0ca0*/  STL [R21], R6 ;  /* 0x0000000615007387 */ /* 0x0001e80000100800 */
[----:B------:R0:W-:Y:S04]  /*0cb0*/  STL [R29], R16 ;  /* 0x000000101d007387 */ /* 0x0001e80000100800 */
[----:B------:R0:W-:Y:S01]  /*0cc0*/  STL [R22], R19 ;  /* 0x0000001316007387 */ /* 0x0001e20000100800 */
[----:B------:R-:W-:-:S07]  /*0cd0*/  VIADD R15, R15, 0x8 ;  /* 0x000000080f0f7836 */ /* 0x000fce0000000000 */
.L_x_29:
[----:B------:R-:W-:Y:S05]  /*0ce0*/  @!P1 BRA `(.L_x_28) ;  /* 0x0000000000cc9947 */ /* 0x000fea0003800000 */
[----:B0-----:R-:W-:Y:S02]  /*0cf0*/  IADD3 R6, PT, PT, R9, -0x1, RZ ;  /* 0xffffffff09067810 */ /* 0x001fe40007ffe0ff */
[----:B------:R-:W-:Y:S02]  /*0d00*/  ISETP.NE.AND P1, PT, R8, RZ, PT ;  /* 0x000000ff0800720c */ /* 0x000fe40003f25270 */
        /* <DEDUP_REMOVED lines=10> */
[----:B------:R0:W5:Y:S02]  /*0db0*/  LDG.E.CONSTANT R23, desc[UR10][R6.64+0x34] ;  /* 0x0000340a06177981 */ /* 0x000164000c1e9900 */
[----:B0-----:R-:W-:-:S02]  /*0dc0*/  VIADD R6, R15, 0x3 ;  /* 0x000000030f067836 */ /* 0x001fc40000000000 */
[--C-:B--2---:R-:W-:Y:S02]  /*0dd0*/  IMAD R20, R20, 0x50, R1.reuse ;  /* 0x0000005014147824 */ /* 0x104fe400078e0201 */
[--C-:B---3--:R-:W-:Y:S02]  /*0de0*/  IMAD R18, R18, 0x50, R1.reuse ;  /* 0x0000005012127824 */ /* 0x108fe400078e0201 */
[--C-:B----4-:R-:W-:Y:S02]  /*0df0*/  IMAD R21, R22, 0x50, R1.reuse ;  /* 0x0000005016157824 */ /* 0x110fe400078e0201 */
[----:B-----5:R-:W-:Y:S01]  /*0e00*/  IMAD R24, R24, 0x50, R1 ;  /* 0x0000005018187824 */ /* 0x020fe200078e0201 */
[----:B------:R-:W-:Y:S01]  /*0e10*/  LEA R19, R19, R20, 0x2 ;  /* 0x0000001413137211 */ /* 0x000fe200078e10ff */
[----:B------:R-:W-:Y:S01]  /*0e20*/  IMAD R18, R17, 0x4, R18 ;  /* 0x0000000411127824 */ /* 0x000fe200078e0212 */
[----:B------:R-:W-:Y:S01]  /*0e30*/  IADD3 R17, PT, PT, R15, 0x2, RZ ;  /* 0x000000020f117810 */ /* 0x000fe20007ffe0ff */
[----:B------:R-:W-:-:S02]  /*0e40*/  IMAD R20, R16, 0x4, R21 ;  /* 0x0000000410147824 */ /* 0x000fc400078e0215 */
[----:B------:R-:W-:Y:S01]  /*0e50*/  VIADD R16, R15, 0x1 ;  /* 0x000000010f107836 */ /* 0x000fe20000000000 */
[----:B------:R-:W-:Y:S01]  /*0e60*/  LEA R23, R23, R24, 0x2 ;  /* 0x0000001817177211 */ /* 0x000fe200078e10ff */
[----:B------:R0:W-:Y:S04]  /*0e70*/  STL [R18], R15 ;  /* 0x0000000f12007387 */ /* 0x0001e80000100800 */
[----:B------:R1:W-:Y:S04]  /*0e80*/  STL [R19], R16 ;  /* 0x0000001013007387 */ /* 0x0003e80000100800 */
[----:B------:R1:W-:Y:S04]  /*0e90*/  STL [R20], R17 ;  /* 0x0000001114007387 */ /* 0x0003e80000100800 */
[----:B------:R1:W-:Y:S01]  /*0ea0*/  STL [R23], R6 ;  /* 0x0000000617007387 */ /* 0x0003e20000100800 */
[----:B0-----:R-:W-:-:S07]  /*0eb0*/  IADD3 R15, PT, PT, R15, 0x4, RZ ;  /* 0x000000040f0f7810 */ /* 0x001fce0007ffe0ff */
.L_x_30:
[----:B------:R-:W-:Y:S05]  /*0ec0*/  @!P1 BRA `(.L_x_28) ;  /* 0x0000000000549947 */ /* 0x000fea0003800000 */
[----:B-1----:R-:W-:-:S05]  /*0ed0*/  IMAD.WIDE.U32 R6, R15, 0x10, R4 ;  /* 0x000000100f067825 */ /* 0x002fca00078e0004 */
[----:B------:R-:W2:Y:S04]  /*0ee0*/  LDG.E.CONSTANT R16, desc[UR10][R6.64] ;  /* 0x0000000a06107981 */ /* 0x000ea8000c1e9900 */
[----:B------:R-:W3:Y:S01]  /*0ef0*/  LDG.E.CONSTANT R17, desc[UR10][R6.64+0x4] ;  /* 0x0000040a06117981 */ /* 0x000ee2000c1e9900 */
[----:B------:R-:W-:Y:S01]  /*0f00*/  ISETP.NE.AND P0, PT, R8, 0x1, PT ;  /* 0x000000010800780c */ /* 0x000fe20003f05270 */
[----:B--2---:R-:W-:-:S04]  /*0f10*/  IMAD R16, R16, 0x50, R1 ;  /* 0x0000005010107824 */ /* 0x004fc800078e0201 */
[----:B---3--:R-:W-:-:S05]  /*0f20*/  IMAD R16, R17, 0x4, R16 ;  /* 0x0000000411107824 */ /* 0x008fca00078e0210 */
[----:B------:R2:W-:Y:S03]  /*0f30*/  STL [R16], R15 ;  /* 0x0000000f10007387 */ /* 0x0005e60000100800 */
[----:B------:R-:W-:Y:S05]  /*0f40*/  @!P0 BRA `(.L_x_28) ;  /* 0x0000000000348947 */ /* 0x000fea0003800000 */
[----:B------:R-:W-:Y:S01]  /*0f50*/  ISETP.NE.AND P0, PT, R8, 0x2, PT ;  /* 0x000000020800780c */ /* 0x000fe20003f05270 */
[----:B--2---:R-:W2:Y:S04]  /*0f60*/  LDG.E.CONSTANT R16, desc[UR10][R6.64+0x10] ;  /* 0x0000100a06107981 */ /* 0x004ea8000c1e9900 */
[----:B------:R-:W3:Y:S08]  /*0f70*/  LDG.E.CONSTANT R17, desc[UR10][R6.64+0x14] ;  /* 0x0000140a06117981 */ /* 0x000ef0000c1e9900 */
[----:B------:R-:W4:Y:S04]  /*0f80*/  @P0 LDG.E.CONSTANT R18, desc[UR10][R6.64+0x20] ;  /* 0x0000200a06120981 */ /* 0x000f28000c1e9900 */
[----:B------:R-:W5:Y:S01]  /*0f90*/  @P0 LDG.E.CONSTANT R19, desc[UR10][R6.64+0x24] ;  /* 0x0000240a06130981 */ /* 0x000f62000c1e9900 */
[----:B--2---:R-:W-:-:S05]  /*0fa0*/  IMAD R16, R16, 0x50, R1 ;  /* 0x0000005010107824 */ /* 0x004fca00078e0201 */
[----:B---3--:R-:W-:Y:S01]  /*0fb0*/  LEA R17, R17, R16, 0x2 ;  /* 0x0000001011117211 */ /* 0x008fe200078e10ff */
[C---:B------:R-:W-:Y:S02]  /*0fc0*/  VIADD R16, R15.reuse, 0x1 ;  /* 0x000000010f107836 */ /* 0x040fe40000000000 */
[----:B----4-:R-:W-:Y:S02]  /*0fd0*/  @P0 IMAD R18, R18, 0x50, R1 ;  /* 0x0000005012120824 */ /* 0x010fe400078e0201 */
[----:B------:R-:W-:-:S03]  /*0fe0*/  @P0 VIADD R15, R15, 0x2 ;  /* 0x000000020f0f0836 */ /* 0x000fc60000000000 */
[----:B-----5:R-:W-:Y:S01]  /*0ff0*/  @P0 LEA R18, R19, R18, 0x2 ;  /* 0x0000001213120211 */ /* 0x020fe200078e10ff */
[----:B------:R3:W-:Y:S04]  /*1000*/  STL [R17], R16 ;  /* 0x0000001011007387 */ /* 0x0007e80000100800 */
[----:B------:R3:W-:Y:S02]  /*1010*/  @P0 STL [R18], R15 ;  /* 0x0000000f12000387 */ /* 0x0007e40000100800 */
.L_x_28:
[----:B0123--:R-:W0:Y:S01]  /*1020*/  LDC.64 R16, c[0x0][0x390] ;  /* 0x0000e400ff107b82 */ /* 0x00fe220000000a00 */
[----:B------:R-:W-:Y:S01]  /*1030*/  ISETP.GE.U32.AND P0, PT, R10, 0x7, PT ;  /* 0x000000070a00780c */ /* 0x000fe20003f06070 */
[----:B------:R-:W-:Y:S01]  /*1040*/  IMAD R15, R11, R12, RZ ;  /* 0x0000000c0b0f7224 */ /* 0x000fe200078e02ff */
[----:B------:R-:W-:Y:S01]  /*1050*/  LEA R6, P1, R13, UR12, 0x4 ;  /* 0x0000000c0d067c11 */ /* 0x000fe2000f8220ff */
[----:B------:R-:W-:-:S03]  /*1060*/  HFMA2 R21, -RZ, RZ, 0, 0 ;  /* 0x00000000ff157431 */ /* 0x000fc600000001ff */
[----:B------:R-:W-:Y:S01]  /*1070*/  LEA.HI.X R7, R13, UR13, R14, 0x4, P1 ;  /* 0x0000000d0d077c11 */ /* 0x000fe200088f240e */
[----:B0-----:R-:W-:-:S06]  /*1080*/  IMAD.WIDE R12, R15, 0x10, R16 ;  /* 0x000000100f0c7825 */ /* 0x001fcc00078e0210 */
[----:B------:R-:W-:Y:S05]  /*1090*/  @!P0 BRA `(.L_x_31) ;  /* 0x0000000400a48947 */ /* 0x000fea0003800000 */
[----:B------:R-:W-:Y:S01]  /*10a0*/  BSSY.RECONVERGENT B1, `(.L_x_32) ;  /* 0x0000067000017945 */ /* 0x000fe20003800200 */
[----:B------:R-:W-:-:S07]  /*10b0*/  IMAD.MOV.U32 R23, RZ, RZ, RZ ;  /* 0x000000ffff177224 */ /* 0x000fce00078e00ff */
.L_x_33:
[----:B0-----:R-:W-:-:S05]  /*10c0*/  IMAD.WIDE.U32 R16, R23, 0x10, R6 ;  /* 0x0000001017107825 */ /* 0x001fca00078e0006 */
[----:B------:R-:W2:Y:S04]  /*10d0*/  LDG.E.CONSTANT R22, desc[UR10][R16.64] ;  /* 0x0000000a10167981 */ /* 0x000ea8000c1e9900 */
[----:B------:R-:W3:Y:S04]  /*10e0*/  LDG.E.CONSTANT R25, desc[UR10][R16.64+0x4] ;  /* 0x0000040a10197981 */ /* 0x000ee8000c1e9900 */
[----:B------:R-:W4:Y:S04]  /*10f0*/  LDG.E.CONSTANT R26, desc[UR10][R16.64+0x10] ;  /* 0x0000100a101a7981 */ /* 0x000f28000c1e9900 */
[----:B------:R-:W5:Y:S04]  /*1100*/  LDG.E.CONSTANT R27, desc[UR10][R16.64+0x14] ;  /* 0x0000140a101b7981 */ /* 0x000f68000c1e9900 */
[----:B------:R-:W5:Y:S04]  /*1110*/  LDG.E.CONSTANT R24, desc[UR10][R16.64+0x20] ;  /* 0x0000200a10187981 */ /* 0x000f68000c1e9900 */
[----:B------:R-:W5:Y:S01]  /*1120*/  LDG.E.CONSTANT R29, desc[UR10][R16.64+0x24] ;  /* 0x0000240a101d7981 */ /* 0x000f62000c1e9900 */
[----:B--2---:R-:W-:-:S05]  /*1130*/  IMAD R14, R22, 0x50, R1 ;  /* 0x00000050160e7824 */ /* 0x004fca00078e0201 */
[----:B---3--:R-:W-:-:S05]  /*1140*/  LEA R18, R25, R14, 0x2 ;  /* 0x0000000e19127211 */ /* 0x008fca00078e10ff */
[----:B------:R-:W2:Y:S01]  /*1150*/  LDL R21, [R18] ;  /* 0x0000000012157983 */ /* 0x000ea20000100800 */
[----:B----4-:R-:W-:-:S04]  /*1160*/  IMAD R14, R26, 0x50, R1 ;  /* 0x000000501a0e7824 */ /* 0x010fc800078e0201 */
[----:B-----5:R-:W-:-:S05]  /*1170*/  IMAD R14, R27, 0x4, R14 ;  /* 0x000000041b0e7824 */ /* 0x020fca00078e020e */
[----:B------:R0:W3:Y:S01]  /*1180*/  LDL R19, [R14] ;  /* 0x000000000e137983 */ /* 0x0000e20000100800 */
[----:B--2---:R-:W-:-:S05]  /*1190*/  IMAD.WIDE R20, R21, 0x10, R4 ;  /* 0x0000001015147825 */ /* 0x004fca00078e0204 */
[----:B------:R-:W2:Y:S01]  /*11a0*/  LDG.E.CONSTANT R28, desc[UR10][R20.64+0xc] ;  /* 0x00000c0a141c7981 */ /* 0x000ea2000c1e9900 */
[----:B0-----:R-:W-:-:S03]  /*11b0*/  IMAD.WIDE.U32 R14, R23, 0x10, R12 ;  /* 0x00000010170e7825 */ /* 0x001fc600078e000c */
[----:B------:R0:W4:Y:S04]  /*11c0*/  LDG.E.CONSTANT R21, desc[UR10][R20.64+0x8] ;  /* 0x0000080a14157981 */ /* 0x000128000c1e9900 */
[----:B------:R1:W-:Y:S01]  /*11d0*/  STG.E desc[UR10][R14.64], R22 ;  /* 0x000000160e007986 */ /* 0x0003e2000c10190a */
[----:B0-----:R-:W-:-:S05]  /*11e0*/  IMAD R20, R24, 0x50, R1 ;  /* 0x0000005018147824 */ /* 0x001fca00078e0201 */
[----:B------:R-:W-:Y:S01]  /*11f0*/  LEA R20, R29, R20, 0x2 ;  /* 0x000000141d147211 */ /* 0x000fe200078e10ff */
[----:B-1----:R-:W5:Y:S01]  /*1200*/  LDG.E.CONSTANT R22, desc[UR10][R16.64+0x30] ;  /* 0x0000300a10167981 */ /* 0x002f62000c1e9900 */
[----:B---3--:R-:W-:-:S03]  /*1210*/  IMAD.WIDE R18, R19, 0x10, R4 ;  /* 0x0000001013127825 */ /* 0x008fc600078e0204 */
[----:B------:R0:W-:Y:S04]  /*1220*/  STG.E desc[UR10][R14.64+0x4], R25 ;  /* 0x000004190e007986 */ /* 0x0001e8000c10190a */
[----:B------:R-:W3:Y:S04]  /*1230*/  LDL R20, [R20] ;  /* 0x0000000014147983 */ /* 0x000ee80000100800 */
[----:B0-----:R-:W3:Y:S04]  /*1240*/  LDG.E.CONSTANT R25, desc[UR10][R16.64+0x34] ;  /* 0x0000340a10197981 */ /* 0x001ee8000c1e9900 */
[----:B--2---:R0:W-:Y:S04]  /*1250*/  STG.E desc[UR10][R14.64+0xc], R28 ;  /* 0x00000c1c0e007986 */ /* 0x0041e8000c10190a */
[----:B0-----:R-:W2:Y:S04]  /*1260*/  LDG.E.CONSTANT R28, desc[UR10][R18.64+0xc] ;  /* 0x00000c0a121c7981 */ /* 0x001ea8000c1e9900 */
[----:B------:R5:W-:Y:S04]  /*1270*/  STG.E desc[UR10][R14.64+0x10], R26 ;  /* 0x0000101a0e007986 */ /* 0x000be8000c10190a */
[----:B----4-:R3:W-:Y:S04]  /*1280*/  STG.E desc[UR10][R14.64+0x8], R21 ;  /* 0x000008150e007986 */ /* 0x0107e8000c10190a */
[----:B------:R0:W-:Y:S01]  /*1290*/  STG.E desc[UR10][R14.64+0x14], R27 ;  /* 0x0000141b0e007986 */ /* 0x0001e2000c10190a */
[----:B-----5:R-:W-:-:S03]  /*12a0*/  IMAD R26, R22, 0x50, R1 ;  /* 0x00000050161a7824 */ /* 0x020fc600078e0201 */
[----:B------:R-:W4:Y:S01]  /*12b0*/  LDG.E.CONSTANT R19, desc[UR10][R18.64+0x8] ;  /* 0x0000080a12137981 */ /* 0x000f22000c1e9900 */
[----:B---3--:R-:W-:-:S03]  /*12c0*/  IMAD.WIDE R20, R20, 0x10, R4 ;  /* 0x0000001014147825 */ /* 0x008fc600078e0204 */
[----:B0-----:R-:W3:Y:S04]  /*12d0*/  LDG.E.CONSTANT R27, desc[UR10][R16.64+0x40] ;  /* 0x0000400a101b7981 */ /* 0x001ee8000c1e9900 */
[----:B------:R-:W5:Y:S01]  /*12e0*/  LDG.E.CONSTANT R18, desc[UR10][R20.64+0xc] ;  /* 0x00000c0a14127981 */ /* 0x000f62000c1e9900 */
[----:B------:R-:W-:-:S06]  /*12f0*/  IMAD R26, R25, 0x4, R26 ;  /* 0x00000004191a7824 */ /* 0x000fcc00078e021a */
[----:B------:R-:W5:Y:S04]  /*1300*/  LDL R26, [R26] ;  /* 0x000000001a1a7983 */ /* 0x000f680000100800 */
[----:B------:R3:W5:Y:S04]  /*1310*/  LDG.E.CONSTANT R21, desc[UR10][R20.64+0x8] ;  /* 0x0000080a14157981 */ /* 0x000768000c1e9900 */
[----:B--2---:R0:W-:Y:S04]  /*1320*/  STG.E desc[UR10][R14.64+0x1c], R28 ;  /* 0x00001c1c0e007986 */ /* 0x0041e8000c10190a */
[----:B0-----:R-:W2:Y:S04]  /*1330*/  LDG.E.CONSTANT R28, desc[UR10][R16.64+0x44] ;  /* 0x0000440a101c7981 */ /* 0x001ea8000c1e9900 */
[----:B----4-:R-:W-:Y:S01]  /*1340*/  STG.E desc[UR10][R14.64+0x18], R19 ;  /* 0x000018130e007986 */ /* 0x010fe2000c10190a */
[----:B---3--:R-:W-:-:S03]  /*1350*/  IMAD R20, R27, 0x50, R1 ;  /* 0x000000501b147824 */ /* 0x008fc600078e0201 */
[----:B-----5:R0:W-:Y:S02]  /*1360*/  STG.E desc[UR10][R14.64+0x2c], R18 ;  /* 0x00002c120e007986 */ /* 0x0201e4000c10190a */
[----:B0-----:R-:W-:Y:S02]  /*1370*/  IMAD.WIDE R18, R26, 0x10, R4 ;  /* 0x000000101a127825 */ /* 0x001fe400078e0204 */
[----:B------:R0:W-:Y:S04]  /*1380*/  STG.E desc[UR10][R14.64+0x28], R21 ;  /* 0x000028150e007986 */ /* 0x0001e8000c10190a */
[----:B------:R1:W-:Y:S04]  /*1390*/  STG.E desc[UR10][R14.64+0x24], R29 ;  /* 0x0000241d0e007986 */ /* 0x0003e8000c10190a */
[----:B0-----:R-:W3:Y:S04]  /*13a0*/  LDG.E.CONSTANT R21, desc[UR10][R18.64+0xc] ;  /* 0x00000c0a12157981 */ /* 0x001ee8000c1e9900 */
[----:B-1----:R-:W4:Y:S04]  /*13b0*/  LDG.E.CONSTANT R29, desc[UR10][R16.64+0x54] ;  /* 0x0000540a101d7981 */ /* 0x002f28000c1e9900 */
[----:B------:R0:W-:Y:S04]  /*13c0*/  STG.E desc[UR10][R14.64+0x20], R24 ;  /* 0x000020180e007986 */ /* 0x0001e8000c10190a */
[----:B0-----:R-:W5:Y:S01]  /*13d0*/  LDG.E.CONSTANT R24, desc[UR10][R18.64+0x8] ;  /* 0x0000080a12187981 */ /* 0x001f62000c1e9900 */
[----:B--2---:R-:W-:-:S05]  /*13e0*/  LEA R26, R28, R20, 0x2 ;  /* 0x000000141c1a7211 */ /* 0x004fca00078e10ff */
[----:B------:R-:W2:Y:S04]  /*13f0*/  LDL R20, [R26] ;  /* 0x000000001a147983 */ /* 0x000ea80000100800 */
[----:B------:R-:W4:Y:S04]  /*1400*/  LDG.E.CONSTANT R26, desc[UR10][R16.64+0x50] ;  /* 0x0000500a101a7981 */ /* 0x000f28000c1e9900 */
[----:B------:R0:W-:Y:S04]  /*1410*/  STG.E desc[UR10][R14.64+0x30], R22 ;  /* 0x000030160e007986 */ /* 0x0001e8000c10190a */
[----:B------:R1:W-:Y:S04]  /*1420*/  STG.E desc[UR10][R14.64+0x34], R25 ;  /* 0x000034190e007986 */ /* 0x0003e8000c10190a */
[----:B0-----:R-:W4:Y:S04]  /*1430*/  LDG.E.CONSTANT R22, desc[UR10][R16.64+0x60] ;  /* 0x0000600a10167981 */ /* 0x001f28000c1e9900 */
[----:B-1----:R-:W4:Y:S04]  /*1440*/  LDG.E.CONSTANT R25, desc[UR10][R16.64+0x64] ;  /* 0x0000640a10197981 */ /* 0x002f28000c1e9900 */
[----:B---3--:R-:W-:Y:S04]  /*1450*/  STG.E desc[UR10][R14.64+0x3c], R21 ;  /* 0x00003c150e007986 */ /* 0x008fe8000c10190a */
[----:B-----5:R0:W-:Y:S04]  /*1460*/  STG.E desc[UR10][R14.64+0x38], R24 ;  /* 0x000038180e007986 */ /* 0x0201e8000c10190a */
[----:B0-----:R-:W3:Y:S01]  /*1470*/  LDG.E.CONSTANT R24, desc[UR10][R16.64+0x70] ;  /* 0x0000700a10187981 */ /* 0x001ee2000c1e9900 */
[----:B--2---:R-:W-:-:S05]  /*1480*/  IMAD.WIDE R20, R20, 0x10, R4 ;  /* 0x0000001014147825 */ /* 0x004fca00078e0204 */
[----:B------:R-:W2:Y:S01]  /*1490*/  LDG.E.CONSTANT R18, desc[UR10][R20.64+0xc] ;  /* 0x00000c0a14127981 */ /* 0x000ea2000c1e9900 */
[----:B----4-:R-:W-:-:S04]  /*14a0*/  IMAD R19, R26, 0x50, R1 ;  /* 0x000000501a137824 */ /* 0x010fc800078e0201 */
[----:B------:R-:W-:Y:S01]  /*14b0*/  IMAD R19, R29, 0x4, R19 ;  /* 0x000000041d137824 */ /* 0x000fe200078e0213 */
[----:B------:R-:W4:Y:S05]  /*14c0*/  LDG.E.CONSTANT R20, desc[UR10][R20.64+0x8] ;  /* 0x0000080a14147981 */ /* 0x000f2a000c1e9900 */
[----:B------:R-:W5:Y:S04]  /*14d0*/  LDL R19, [R19] ;  /* 0x0000000013137983 */ /* 0x000f680000100800 */
[----:B------:R-:W3:Y:S04]  /*14e0*/  LDG.E.CONSTANT R21, desc[UR10][R16.64+0x74] ;  /* 0x0000740a10157981 */ /* 0x000ee8000c1e9900 */
[----:B------:R0:W-:Y:S04]  /*14f0*/  STG.E desc[UR10][R14.64+0x44], R28 ;  /* 0x0000441c0e007986 */ /* 0x0001e8000c10190a */
[----:B------:R-:W-:Y:S01]  /*1500*/  STG.E desc[UR10][R14.64+0x40], R27 ;  /* 0x0000401b0e007986 */ /* 0x000fe2000c10190a */
[----:B0-----:R-:W-:-:S03]  /*1510*/  IMAD R28, R22, 0x50, R1 ;  /* 0x00000050161c7824 */ /* 0x001fc600078e0201 */
[----:B------:R0:W-:Y:S02]  /*1520*/  STG.E desc[UR10][R14.64+0x50], R26 ;  /* 0x0000501a0e007986 */ /* 0x0001e4000c10190a */
[----:B------:R-:W-:-:S05]  /*1530*/  LEA R28, R25, R28, 0x2 ;  /* 0x0000001c191c7211 */ /* 0x000fca00078e10ff */
[----:B0-----:R-:W3:Y:S04]  /*1540*/  LDL R26, [R28] ;  /* 0x000000001c1a7983 */ /* 0x001ee80000100800 */
[----:B--2---:R5:W-:Y:S04]  /*1550*/  STG.E desc[UR10][R14.64+0x4c], R18 ;  /* 0x00004c120e007986 */ /* 0x004be8000c10190a */
[----:B----4-:R0:W-:Y:S01]  /*1560*/  STG.E desc[UR10][R14.64+0x48], R20 ;  /* 0x000048140e007986 */ /* 0x0101e2000c10190a */
[----:B-----5:R-:W-:-:S05]  /*1570*/  IMAD.WIDE R18, R19, 0x10, R4 ;  /* 0x0000001013127825 */ /* 0x020fca00078e0204 */
[----:B------:R-:W2:Y:S04]  /*1580*/  LDG.E.CONSTANT R27, desc[UR10][R18.64+0x8] ;  /* 0x0000080a121b7981 */ /* 0x000ea8000c1e9900 */
[----:B0-----:R3:W4:Y:S02]  /*1590*/  LDG.E.CONSTANT R20, desc[UR10][R18.64+0xc] ;  /* 0x00000c0a12147981 */ /* 0x001724000c1e9900 */
[----:B---3--:R-:W-:-:S04]  /*15a0*/  IMAD R18, R24, 0x50, R1 ;  /* 0x0000005018127824 */ /* 0x008fc800078e0201 */
[----:B------:R-:W-:-:S06]  /*15b0*/  IMAD R28, R21, 0x4, R18 ;  /* 0x00000004151c7824 */ /* 0x000fcc00078e0212 */
[----:B------:R-:W3:Y:S01]  /*15c0*/  LDL R28, [R28] ;  /* 0x000000001c1c7983 */ /* 0x000ee20000100800 */
[----:B------:R-:W-:-:S05]  /*15d0*/  IMAD.WIDE R16, R26, 0x10, R4 ;  /* 0x000000101a107825 */ /* 0x000fca00078e0204 */
[----:B------:R-:W5:Y:S04]  /*15e0*/  LDG.E.CONSTANT R26, desc[UR10][R16.64+0xc] ;  /* 0x00000c0a101a7981 */ /* 0x000f68000c1e9900 */
[----:B------:R-:W5:Y:S04]  /*15f0*/  LDG.E.CONSTANT R17, desc[UR10][R16.64+0x8] ;  /* 0x0000080a10117981 */ /* 0x000f68000c1e9900 */
[----:B--2---:R0:W-:Y:S01]  /*1600*/  STG.E desc[UR10][R14.64+0x58], R27 ;  /* 0x0000581b0e007986 */ /* 0x0041e2000c10190a */
[----:B---3--:R-:W-:-:S05]  /*1610*/  IMAD.WIDE R18, R28, 0x10, R4 ;  /* 0x000000101c127825 */ /* 0x008fca00078e0204 */
[----:B0-----:R-:W2:Y:S04]  /*1620*/  LDG.E.CONSTANT R27, desc[UR10][R18.64+0xc] ;  /* 0x00000c0a121b7981 */ /* 0x001ea8000c1e9900 */
[----:B------:R-:W3:Y:S01]  /*1630*/  LDG.E.CONSTANT R19, desc[UR10][R18.64+0x8] ;  /* 0x0000080a12137981 */ /* 0x000ee2000c1e9900 */
[----:B------:R-:W-:-:S03]  /*1640*/  IADD3 R23, PT, PT, R23, 0x8, RZ ;  /* 0x0000000817177810 */ /* 0x000fc60007ffe0ff */
[----:B------:R0:W-:Y:S04]  /*1650*/  STG.E desc[UR10][R14.64+0x54], R29 ;  /* 0x0000541d0e007986 */ /* 0x0001e8000c10190a */
[----:B----4-:R0:W-:Y:S04]  /*1660*/  STG.E desc[UR10][R14.64+0x5c], R20 ;  /* 0x00005c140e007986 */ /* 0x0101e8000c10190a */
[----:B------:R0:W-:Y:S04]  /*1670*/  STG.E desc[UR10][R14.64+0x60], R22 ;  /* 0x000060160e007986 */ /* 0x0001e8000c10190a */
[----:B------:R0:W-:Y:S04]  /*1680*/  STG.E desc[UR10][R14.64+0x64], R25 ;  /* 0x000064190e007986 */ /* 0x0001e8000c10190a */
[----:B-----5:R0:W-:Y:S04]  /*1690*/  STG.E desc[UR10][R14.64+0x6c], R26 ;  /* 0x00006c1a0e007986 */ /* 0x0201e8000c10190a */
[----:B------:R0:W-:Y:S04]  /*16a0*/  STG.E desc[UR10][R14.64+0x68], R17 ;  /* 0x000068110e007986 */ /* 0x0001e8000c10190a */
[----:B------:R0:W-:Y:S04]  /*16b0*/  STG.E desc[UR10][R14.64+0x70], R24 ;  /* 0x000070180e007986 */ /* 0x0001e8000c10190a */
[----:B------:R0:W-:Y:S01]  /*16c0*/  STG.E desc[UR10][R14.64+0x74], R21 ;  /* 0x000074150e007986 */ /* 0x0001e2000c10190a */
[----:B------:R-:W-:-:S03]  /*16d0*/  ISETP.NE.AND P0, PT, R23, R2, PT ;  /* 0x000000021700720c */ /* 0x000fc60003f05270 */
[----:B--2---:R0:W-:Y:S04]  /*16e0*/  STG.E desc[UR10][R14.64+0x7c], R27 ;  /* 0x00007c1b0e007986 */ /* 0x0041e8000c10190a */
[----:B---3--:R0:W-:Y:S06]  /*16f0*/  STG.E desc[UR10][R14.64+0x78], R19 ;  /* 0x000078130e007986 */ /* 0x0081ec000c10190a */
[----:B------:R-:W-:Y:S05]  /*1700*/  @P0 BRA `(.L_x_33) ;  /* 0xfffffff8006c0947 */ /* 0x000fea000383ffff */
[----:B------:R-:W-:Y:S05]  /*1710*/  BSYNC.RECONVERGENT B1 ;  /* 0x0000000000017941 */ /* 0x000fea0003800200 */
.L_x_32:
[----:B0-----:R-:W-:-:S07]  /*1720*/  IMAD.MOV.U32 R21, RZ, RZ, R2 ;  /* 0x000000ffff157224 */ /* 0x001fce00078e0002 */
.L_x_31:
[----:B------:R-:W-:-:S13]  /*1730*/  ISETP.NE.AND P0, PT, R9, RZ, PT ;  /* 0x000000ff0900720c */ /* 0x000fda0003f05270 */
[----:B------:R-:W-:Y:S05]  /*1740*/  @!P0 BRA `(.L_x_25) ;  /* 0x00000040005c8947 */ /* 0x000fea0003800000 */
[----:B------:R-:W-:Y:S02]  /*1750*/  IADD3 R14, PT, PT, R9, -0x1, RZ ;  /* 0xffffffff090e7810 */ /* 0x000fe40007ffe0ff */
        /* <DEDUP_REMOVED lines=8> */
[----:B------:R-:W5:Y:S01]  /*17e0*/  LDG.E.CONSTANT R22, desc[UR10][R16.64+0x30] ;  /* 0x0000300a10167981 */ /* 0x000f62000c1e9900 */
[----:B--2---:R-:W-:-:S05]  /*17f0*/  IMAD R14, R28, 0x50, R1 ;  /* 0x000000501c0e7824 */ /* 0x004fca00078e0201 */
[----:B---3--:R-:W-:-:S05]  /*1800*/  LEA R20, R23, R14, 0x2 ;  /* 0x0000000e17147211 */ /* 0x008fca00078e10ff */
[----:B------:R-:W2:Y:S01]  /*1810*/  LDL R19, [R20] ;  /* 0x0000000014137983 */ /* 0x000ea20000100800 */
[----:B----4-:R-:W-:-:S04]  /*1820*/  IMAD R14, R24, 0x50, R1 ;  /* 0x00000050180e7824 */ /* 0x010fc800078e0201 */
[----:B-----5:R-:W-:Y:S01]  /*1830*/  IMAD R26, R25, 0x4, R14 ;  /* 0x00000004191a7824 */ /* 0x020fe200078e020e */
[----:B------:R-:W3:Y:S01]  /*1840*/  LDG.E.CONSTANT R20, desc[UR10][R16.64+0x20] ;  /* 0x0000200a10147981 */ /* 0x000ee2000c1e9900 */
[----:B--2---:R-:W-:-:S04]  /*1850*/  IMAD.WIDE R18, R19, 0x10, R4 ;  /* 0x0000001013127825 */ /* 0x004fc800078e0204 */
[----:B------:R-:W2:Y:S04]  /*1860*/  LDL R26, [R26] ;  /* 0x000000001a1a7983 */ /* 0x000ea80000100800 */
[----:B------:R-:W4:Y:S01]  /*1870*/  LDG.E.CONSTANT R27, desc[UR10][R18.64+0xc] ;  /* 0x00000c0a121b7981 */ /* 0x000f22000c1e9900 */
[----:B------:R-:W-:-:S03]  /*1880*/  IMAD.WIDE.U32 R14, R21, 0x10, R12 ;  /* 0x00000010150e7825 */ /* 0x000fc600078e000c */
[----:B------:R2:W5:Y:S04]  /*1890*/  LDG.E.CONSTANT R29, desc[UR10][R18.64+0x8] ;  /* 0x0000080a121d7981 */ /* 0x000568000c1e9900 */
[----:B------:R0:W-:Y:S04]  /*18a0*/  STG.E desc[UR10][R14.64+0x4], R23 ;  /* 0x000004170e007986 */ /* 0x0001e8000c10190a */
[----:B0-----:R-:W3:Y:S04]  /*18b0*/  LDG.E.CONSTANT R23, desc[UR10][R16.64+0x24] ;  /* 0x0000240a10177981 */ /* 0x001ee8000c1e9900 */
[----:B----4-:R0:W-:Y:S04]  /*18c0*/  STG.E desc[UR10][R14.64+0xc], R27 ;  /* 0x00000c1b0e007986 */ /* 0x0101e8000c10190a */
[----:B0-----:R-:W4:Y:S01]  /*18d0*/  LDG.E.CONSTANT R27, desc[UR10][R16.64+0x34] ;  /* 0x0000340a101b7981 */ /* 0x001f22000c1e9900 */
[----:B--2---:R-:W-:-:S03]  /*18e0*/  IMAD.WIDE R18, R26, 0x10, R4 ;  /* 0x000000101a127825 */ /* 0x004fc600078e0204 */
[----:B------:R3:W-:Y:S04]  /*18f0*/  STG.E desc[UR10][R14.64], R28 ;  /* 0x0000001c0e007986 */ /* 0x0007e8000c10190a */
[----:B-----5:R0:W-:Y:S04]  /*1900*/  STG.E desc[UR10][R14.64+0x8], R29 ;  /* 0x0000081d0e007986 */ /* 0x0201e8000c10190a */
[----:B------:R-:W2:Y:S01]  /*1910*/  LDG.E.CONSTANT R26, desc[UR10][R18.64+0x8] ;  /* 0x0000080a121a7981 */ /* 0x000ea2000c1e9900 */
[----:B---3--:R-:W-:-:S03]  /*1920*/  IMAD R28, R20, 0x50, R1 ;  /* 0x00000050141c7824 */ /* 0x008fc600078e0201 */
[----:B0-----:R0:W3:Y:S02]  /*1930*/  LDG.E.CONSTANT R29, desc[UR10][R18.64+0xc] ;  /* 0x00000c0a121d7981 */ /* 0x0010e4000c1e9900 */
[----:B------:R-:W-:Y:S02]  /*1940*/  LEA R28, R23, R28, 0x2 ;  /* 0x0000001c171c7211 */ /* 0x000fe400078e10ff */
[----:B------:R1:W-:Y:S01]  /*1950*/  STG.E desc[UR10][R14.64+0x10], R24 ;  /* 0x000010180e007986 */ /* 0x0003e2000c10190a */
[----:B0-----:R-:W-:-:S03]  /*1960*/  IMAD R18, R22, 0x50, R1 ;  /* 0x0000005016127824 */ /* 0x001fc600078e0201 */
[----:B-1----:R4:W5:Y:S02]  /*1970*/  LDL R24, [R28] ;  /* 0x000000001c187983 */ /* 0x0029640000100800 */
[----:B----4-:R-:W-:-:S06]  /*1980*/  LEA R28, R27, R18, 0x2 ;  /* 0x000000121b1c7211 */ /* 0x010fcc00078e10ff */
[----:B------:R-:W4:Y:S04]  /*1990*/  LDL R28, [R28] ;  /* 0x000000001c1c7983 */ /* 0x000f280000100800 */
[----:B------:R0:W-:Y:S01]  /*19a0*/  STG.E desc[UR10][R14.64+0x14], R25 ;  /* 0x000014190e007986 */ /* 0x0001e2000c10190a */
[----:B-----5:R-:W-:-:S05]  /*19b0*/  IMAD.WIDE R16, R24, 0x10, R4 ;  /* 0x0000001018107825 */ /* 0x020fca00078e0204 */
[----:B------:R-:W5:Y:S04]  /*19c0*/  LDG.E.CONSTANT R24, desc[UR10][R16.64+0xc] ;  /* 0x00000c0a10187981 */ /* 0x000f68000c1e9900 */
[----:B------:R-:W5:Y:S01]  /*19d0*/  LDG.E.CONSTANT R17, desc[UR10][R16.64+0x8] ;  /* 0x0000080a10117981 */ /* 0x000f62000c1e9900 */
[----:B----4-:R-:W-:-:S05]  /*19e0*/  IMAD.WIDE R18, R28, 0x10, R4 ;  /* 0x000000101c127825 */ /* 0x010fca00078e0204 */
[----:B0-----:R-:W4:Y:S04]  /*19f0*/  LDG.E.CONSTANT R25, desc[UR10][R18.64+0xc] ;  /* 0x00000c0a12197981 */ /* 0x001f28000c1e9900 */
[----:B------:R-:W4:Y:S04]  /*1a00*/  LDG.E.CONSTANT R19, desc[UR10][R18.64+0x8] ;  /* 0x0000080a12137981 */ /* 0x000f28000c1e9900 */
[----:B---3--:R0:W-:Y:S04]  /*1a10*/  STG.E desc[UR10][R14.64+0x1c], R29 ;  /* 0x00001c1d0e007986 */ /* 0x0081e8000c10190a */
[----:B--2---:R0:W-:Y:S04]  /*1a20*/  STG.E desc[UR10][R14.64+0x18], R26 ;  /* 0x0000181a0e007986 */ /* 0x0041e8000c10190a */
[----:B------:R0:W-:Y:S04]  /*1a30*/  STG.E desc[UR10][R14.64+0x20], R20 ;  /* 0x000020140e007986 */ /* 0x0001e8000c10190a */
[----:B------:R0:W-:Y:S04]  /*1a40*/  STG.E desc[UR10][R14.64+0x24], R23 ;  /* 0x000024170e007986 */ /* 0x0001e8000c10190a */
[----:B-----5:R0:W-:Y:S04]  /*1a50*/  STG.E desc[UR10][R14.64+0x2c], R24 ;  /* 0x00002c180e007986 */ /* 0x0201e8000c10190a */
[----:B------:R0:W-:Y:S04]  /*1a60*/  STG.E desc[UR10][R14.64+0x30], R22 ;  /* 0x000030160e007986 */ /* 0x0001e8000c10190a */
[----:B------:R0:W-:Y:S04]  /*1a70*/  STG.E desc[UR10][R14.64+0x34], R27 ;  /* 0x0000341b0e007986 */ /* 0x0001e8000c10190a */
[----:B------:R0:W-:Y:S01]  /*1a80*/  STG.E desc[UR10][R14.64+0x28], R17 ;  /* 0x000028110e007986 */ /* 0x0001e2000c10190a */
[----:B------:R-:W-:-:S03]  /*1a90*/  VIADD R21, R21, 0x4 ;  /* 0x0000000415157836 */ /* 0x000fc60000000000 */
[----:B----4-:R0:W-:Y:S04]  /*1aa0*/  STG.E desc[UR10][R14.64+0x3c], R25 ;  /* 0x00003c190e007986 */ /* 0x0101e8000c10190a */
[----:B------:R0:W-:Y:S02]  /*1ab0*/  STG.E desc[UR10][R14.64+0x38], R19 ;  /* 0x000038130e007986 */ /* 0x0001e4000c10190a */
.L_x_34:
[----:B------:R-:W-:Y:S05]  /*1ac0*/  @!P1 BRA `(.L_x_25) ;  /* 0x0000003c007c9947 */ /* 0x000fea0003800000 */
[----:B------:R-:W-:Y:S02]  /*1ad0*/  ISETP.NE.AND P1, PT, R8, 0x1, PT ;  /* 0x000000010800780c */ /* 0x000fe40003f25270 */
[----:B------:R-:W-:-:S11]  /*1ae0*/  ISETP.NE.AND P0, PT, R0, RZ, PT ;  /* 0x000000ff0000720c */ /* 0x000fd60003f05270 */
[----:B------:R-:W-:Y:S05]  /*1af0*/  @!P1 BRA `(.L_x_35) ;  /* 0x00000000006c9947 */ /* 0x000fea0003800000 */
[----:B0-----:R-:W-:-:S05]  /*1b00*/  IMAD.WIDE.U32 R18, R21, 0x10, R6 ;  /* 0x0000001015127825 */ /* 0x001fca00078e0006 */
[----:B------:R-:W2:Y:S04]  /*1b10*/  LDG.E.CONSTANT R22, desc[UR10][R18.64+0x10] ;  /* 0x0000100a12167981 */ /* 0x000ea8000c1e9900 */
[----:B------:R-:W3:Y:S04]  /*1b20*/  LDG.E.CONSTANT R20, desc[UR10][R18.64] ;  /* 0x0000000a12147981 */ /* 0x000ee8000c1e9900 */
[----:B------:R-:W4:Y:S04]  /*1b30*/  LDG.E.CONSTANT R25, desc[UR10][R18.64+0x14] ;  /* 0x0000140a12197981 */ /* 0x000f28000c1e9900 */
[----:B------:R-:W5:Y:S01]  /*1b40*/  LDG.E.CONSTANT R23, desc[UR10][R18.64+0x4] ;  /* 0x0000040a12177981 */ /* 0x000f62000c1e9900 */
[----:B--2---:R-:W-:-:S02]  /*1b50*/  IMAD R16, R22, 0x50, R1 ;  /* 0x0000005016107824 */ /* 0x004fc400078e0201 */
[----:B---3--:R-:W-:-:S03]  /*1b60*/  IMAD R14, R20, 0x50, R1 ;  /* 0x00000050140e7824 */ /* 0x008fc600078e0201 */
[----:B----4-:R-:W-:Y:S02]  /*1b70*/  LEA R26, R25, R16, 0x2 ;  /* 0x00000010191a7211 */ /* 0x010fe400078e10ff */
[----:B-----5:R-:W-:-:S03]  /*1b80*/  LEA R24, R23, R14, 0x2 ;  /* 0x0000000e17187211 */ /* 0x020fc600078e10ff */
[----:B------:R-:W2:Y:S04]  /*1b90*/  LDL R17, [R26] ;  /* 0x000000001a117983 */ /* 0x000ea80000100800 */
[----:B------:R-:W3:Y:S01]  /*1ba0*/  LDL R15, [R24] ;  /* 0x00000000180f7983 */ /* 0x000ee20000100800 */
[----:B--2---:R-:W-:-:S04]  /*1bb0*/  IMAD.WIDE R16, R17, 0x10, R4 ;  /* 0x0000001011107825 */ /* 0x004fc800078e0204 */
[----:B---3--:R-:W-:Y:S01]  /*1bc0*/  IMAD.WIDE R14, R15, 0x10, R4 ;  /* 0x000000100f0e7825 */ /* 0x008fe200078e0204 */
[----:B------:R-:W2:Y:S04]  /*1bd0*/  LDG.E.CONSTANT R28, desc[UR10][R16.64+0xc] ;  /* 0x00000c0a101c7981 */ /* 0x000ea8000c1e9900 */
[----:B------:R-:W3:Y:S04]  /*1be0*/  LDG.E.CONSTANT R27, desc[UR10][R14.64+0xc] ;  /* 0x00000c0a0e1b7981 */ /* 0x000ee8000c1e9900 */
[----:B------:R-:W4:Y:S04]  /*1bf0*/  LDG.E.CONSTANT R29, desc[UR10][R14.64+0x8] ;  /* 0x0000080a0e1d7981 */ /* 0x000f28000c1e9900 */
[----:B------:R-:W5:Y:S01]  /*1c00*/  LDG.E.CONSTANT R17, desc[UR10][R16.64+0x8] ;  /* 0x0000080a10117981 */ /* 0x000f62000c1e9900 */
[----:B------:R-:W-:-:S05]  /*1c10*/  IMAD.WIDE.U32 R18, R21, 0x10, R12 ;  /* 0x0000001015127825 */ /* 0x000fca00078e000c */
[----:B------:R1:W-:Y:S04]  /*1c20*/  STG.E desc[UR10][R18.64], R20 ;  /* 0x0000001412007986 */ /* 0x0003e8000c10190a */
[----:B------:R1:W-:Y:S04]  /*1c30*/  STG.E desc[UR10][R18.64+0x4], R23 ;  /* 0x0000041712007986 */ /* 0x0003e8000c10190a */
[----:B------:R1:W-:Y:S04]  /*1c40*/  STG.E desc[UR10][R18.64+0x10], R22 ;  /* 0x0000101612007986 */ /* 0x0003e8000c10190a */
[----:B------:R1:W-:Y:S01]  /*1c50*/  STG.E desc[UR10][R18.64+0x14], R25 ;  /* 0x0000141912007986 */ /* 0x0003e2000c10190a */
[----:B------:R-:W-:-:S03]  /*1c60*/  VIADD R21, R21, 0x2 ;  /* 0x0000000215157836 */ /* 0x000fc60000000000 */
[----:B--2---:R1:W-:Y:S04]  /*1c70*/  STG.E desc[UR10][R18.64+0x1c], R28 ;  /* 0x00001c1c12007986 */ /* 0x0043e8000c10190a */
[----:B---3--:R1:W-:Y:S04]  /*1c80*/  STG.E desc[UR10][R18.64+0xc], R27 ;  /* 0x00000c1b12007986 */ /* 0x0083e8000c10190a */
[----:B----4-:R1:W-:Y:S04]  /*1c90*/  STG.E desc[UR10][R18.64+0x8], R29 ;  /* 0x0000081d12007986 */ /* 0x0103e8000c10190a */
[----:B-----5:R1:W-:Y:S02]  /*1ca0*/  STG.E desc[UR10][R18.64+0x18], R17 ;  /* 0x0000181112007986 */ /* 0x0203e4000c10190a */
.L_x_35:
[----:B------:R-:W-:Y:S05]  /*1cb0*/  @!P0 BRA `(.L_x_25) ;  /* 0x0000003c00008947 */ /* 0x000fea0003800000 */
[----:B------:R-:W-:-:S05]  /*1cc0*/  IMAD.WIDE.U32 R6, R21, 0x10, R6 ;  /* 0x0000001015067825 */ /* 0x000fca00078e0006 */
[----:B0-----:R-:W2:Y:S04]  /*1cd0*/  LDG.E.CONSTANT R14, desc[UR10][R6.64] ;  /* 0x0000000a060e7981 */ /* 0x001ea8000c1e9900 */
[----:B------:R-:W3:Y:S01]  /*1ce0*/  LDG.E.CONSTANT R15, desc[UR10][R6.64+0x4] ;  /* 0x0000040a060f7981 */ /* 0x000ee2000c1e9900 */
[----:B--2---:R-:W-:-:S05]  /*1cf0*/  IMAD R16, R14, 0x50, R1 ;  /* 0x000000500e107824 */ /* 0x004fca00078e0201 */
[----:B---3--:R-:W-:-:S05]  /*1d00*/  LEA R16, R15, R16, 0x2 ;  /* 0x000000100f107211 */ /* 0x008fca00078e10ff */
[----:B-1----:R-:W2:Y:S02]  /*1d10*/  LDL R17, [R16] ;  /* 0x0000000010117983 */ /* 0x002ea40000100800 */
[----:B--2---:R-:W-:-:S05]  /*1d20*/  IMAD.WIDE R4, R17, 0x10, R4 ;  /* 0x0000001011047825 */ /* 0x004fca00078e0204 */
[----:B------:R-:W2:Y:S04]  /*1d30*/  LDG.E.CONSTANT R17, desc[UR10][R4.64+0xc] ;  /* 0x00000c0a04117981 */ /* 0x000ea8000c1e9900 */
[----:B------:R-:W3:Y:S01]  /*1d40*/  LDG.E.CONSTANT R19, desc[UR10][R4.64+0x8] ;  /* 0x0000080a04137981 */ /* 0x000ee2000c1e9900 */
[----:B------:R-:W-:-:S05]  /*1d50*/  IMAD.WIDE.U32 R12, R21, 0x10, R12 ;  /* 0x00000010150c7825 */ /* 0x000fca00078e000c */
[----:B------:R4:W-:Y:S04]  /*1d60*/  STG.E desc[UR10][R12.64], R14 ;  /* 0x0000000e0c007986 */ /* 0x0009e8000c10190a */
[----:B------:R4:W-:Y:S04]  /*1d70*/  STG.E desc[UR10][R12.64+0x4], R15 ;  /* 0x0000040f0c007986 */ /* 0x0009e8000c10190a */
[----:B--2---:R4:W-:Y:S04]  /*1d80*/  STG.E desc[UR10][R12.64+0xc], R17 ;  /* 0x00000c110c007986 */ /* 0x0049e8000c10190a */
[----:B---3--:R4:W-:Y:S01]  /*1d90*/  STG.E desc[UR10][R12.64+0x8], R19 ;  /* 0x000008130c007986 */ /* 0x0089e2000c10190a */
[----:B------:R-:W-:Y:S05]  /*1da0*/  BRA `(.L_x_25) ;  /* 0x0000003800c47947 */ /* 0x000fea0003800000 */
.L_x_24:
[----:B------:R-:W-:-:S13]  /*1db0*/  ISETP.GE.AND P0, PT, R11, UR6, PT ;  /* 0x000000060b007c0c */ /* 0x000fda000bf06270 */
[----:B------:R-:W-:Y:S05]  /*1dc0*/  @!P0 BRA `(.L_x_36) ;  /* 0x0000002000f88947 */ /* 0x000fea0003800000 */
[----:B------:R-:W0:Y:S02]  /*1dd0*/  LDC R22, c[0x0][0x39c] ;  /* 0x0000e700ff167b82 */ /* 0x000e240000000800 */
[----:B0-----:R-:W-:-:S13]  /*1de0*/  ISETP.GE.AND P0, PT, R22, 0x1, PT ;  /* 0x000000011600780c */ /* 0x001fda0003f06270 */
[----:B------:R-:W-:Y:S05]  /*1df0*/  @!P0 BRA `(.L_x_37) ;  /* 0x0000000800b48947 */ /* 0x000fea0003800000 */
[----:B------:R-:W0:Y:S02]  /*1e00*/  LDC.64 R4, c[0x0][0x380] ;  /* 0x0000e000ff047b82 */ /* 0x000e240000000a00 */
[----:B0-----:R-:W-:-:S06]  /*1e10*/  IMAD.WIDE R4, R11, 0x4, R4 ;  /* 0x000000040b047825 */ /* 0x001fcc00078e0204 */
[----:B------:R-:W2:Y:S01]  /*1e20*/  LDG.E.CONSTANT R5, desc[UR10][R4.64] ;  /* 0x0000000a04057981 */ /* 0x000ea2000c1e9900 */
[----:B------:R-:W-:Y:S01]  /*1e30*/  ISETP.GE.U32.AND P0, PT, R10, 0x7, PT ;  /* 0x000000070a00780c */ /* 0x000fe20003f06070 */
[-C--:B------:R-:W-:Y:S01]  /*1e40*/  IMAD R12, R11, R22.reuse, RZ ;  /* 0x000000160b0c7224 */ /* 0x080fe200078e02ff */
[----:B------:R-:W-:Y:S01]  /*1e50*/  MOV R6, RZ ;  /* 0x000000ff00067202 */ /* 0x000fe20000000f00 */
[----:B--2---:R-:W-:-:S10]  /*1e60*/  IMAD R13, R5, R22, RZ ;  /* 0x00000016050d7224 */ /* 0x004fd400078e02ff */
[----:B------:R-:W-:Y:S05]  /*1e70*/  @!P0 BRA `(.L_x_38) ;  /* 0x0000000400388947 */ /* 0x000fea0003800000 */
[----:B------:R-:W-:Y:S01]  /*1e80*/  LOP3.LUT R2, R22, 0x7ffffff8, RZ, 0xc0, !PT ;  /* 0x7ffffff816027812 */ /* 0x000fe200078ec0ff */
[----:B------:R-:W-:Y:S01]  /*1e90*/  IMAD.MOV.U32 R17, RZ, RZ, R13 ;  /* 0x000000ffff117224 */ /* 0x000fe200078e000d */
[----:B------:R-:W-:Y:S02]  /*1ea0*/  MOV R15, R12 ;  /* 0x0000000c000f7202 */ /* 0x000fe40000000f00 */
[----:B------:R-:W-:-:S07]  /*1eb0*/  IADD3 R14, PT, PT, -R2, RZ, RZ ;  /* 0x000000ff020e7210 */ /* 0x000fce0007ffe1ff */
.L_x_39:
[----:B0-----:R-:W0:Y:S08]  /*1ec0*/  LDC.64 R4, c[0x0][0x388] ;  /* 0x0000e200ff047b82 */ /* 0x001e300000000a00 */
[----:B------:R-:W1:Y:S01]  /*1ed0*/  LDC.64 R6, c[0x0][0x390] ;  /* 0x0000e400ff067b82 */ /* 0x000e620000000a00 */
[----:B0-----:R-:W-:-:S05]  /*1ee0*/  IMAD.WIDE R4, R17, 0x10, R4 ;  /* 0x0000001011047825 */ /* 0x001fca00078e0204 */
[----:B------:R-:W2:Y:S04]  /*1ef0*/  LDG.E.CONSTANT R19, desc[UR10][R4.64] ;  /* 0x0000000a04137981 */ /* 0x000ea8000c1e9900 */
[----:B------:R-:W3:Y:S04]  /*1f00*/  LDG.E.CONSTANT R21, desc[UR10][R4.64+0x4] ;  /* 0x0000040a04157981 */ /* 0x000ee8000c1e9900 */
[----:B------:R-:W4:Y:S04]  /*1f10*/  LDG.E.CONSTANT R23, desc[UR10][R4.64+0x8] ;  /* 0x0000080a04177981 */ /* 0x000f28000c1e9900 */
[----:B------:R-:W5:Y:S01]  /*1f20*/  LDG.E.CONSTANT R25, desc[UR10][R4.64+0xc] ;  /* 0x00000c0a04197981 */ /* 0x000f62000c1e9900 */
[----:B-1----:R-:W-:-:S03]  /*1f30*/  IMAD.WIDE R6, R15, 0x10, R6 ;  /* 0x000000100f067825 */ /* 0x002fc600078e0206 */
[----:B------:R-:W5:Y:S04]  /*1f40*/  LDG.E.CONSTANT R27, desc[UR10][R4.64+0x10] ;  /* 0x0000100a041b7981 */ /* 0x000f68000c1e9900 */
[----:B------:R-:W5:Y:S04]  /*1f50*/  LDG.E.CONSTANT R29, desc[UR10][R4.64+0x14] ;  /* 0x0000140a041d7981 */ /* 0x000f68000c1e9900 */
[----:B------:R-:W5:Y:S04]  /*1f60*/  LDG.E.CONSTANT R16, desc[UR10][R4.64+0x18] ;  /* 0x0000180a04107981 */ /* 0x000f68000c1e9900 */
[----:B------:R-:W5:Y:S04]  /*1f70*/  LDG.E.CONSTANT R18, desc[UR10][R4.64+0x1c] ;  /* 0x00001c0a04127981 */ /* 0x000f68000c1e9900 */
[----:B------:R-:W5:Y:S04]  /*1f80*/  LDG.E.CONSTANT R20, desc[UR10][R4.64+0x20] ;  /* 0x0000200a04147981 */ /* 0x000f68000c1e9900 */
[----:B------:R-:W5:Y:S04]  /*1f90*/  LDG.E.CONSTANT R24, desc[UR10][R4.64+0x24] ;  /* 0x0000240a04187981 */ /* 0x000f68000c1e9900 */
[----:B------:R-:W5:Y:S04]  /*1fa0*/  LDG.E.CONSTANT R26, desc[UR10][R4.64+0x28] ;  /* 0x0000280a041a7981 */ /* 0x000f68000c1e9900 */
[----:B--2---:R0:W-:Y:S04]  /*1fb0*/  STG.E desc[UR10][R6.64], R19 ;  /* 0x0000001306007986 */ /* 0x0041e8000c10190a */
[----:B---3--:R1:W-:Y:S04]  /*1fc0*/  STG.E desc[UR10][R6.64+0x4], R21 ;  /* 0x0000041506007986 */ /* 0x0083e8000c10190a */
[----:B----4-:R2:W-:Y:S04]  /*1fd0*/  STG.E desc[UR10][R6.64+0x8], R23 ;  /* 0x0000081706007986 */ /* 0x0105e8000c10190a */
[----:B-----5:R3:W-:Y:S04]  /*1fe0*/  STG.E desc[UR10][R6.64+0xc], R25 ;  /* 0x00000c1906007986 */ /* 0x0207e8000c10190a */
[----:B------:R4:W-:Y:S04]  /*1ff0*/  STG.E desc[UR10][R6.64+0x10], R27 ;  /* 0x0000101b06007986 */ /* 0x0009e8000c10190a */
[----:B------:R5:W-:Y:S04]  /*2000*/  STG.E desc[UR10][R6.64+0x14], R29 ;  /* 0x0000141d06007986 */ /* 0x000be8000c10190a */
[----:B------:R5:W-:Y:S04]  /*2010*/  STG.E desc[UR10][R6.64+0x18], R16 ;  /* 0x0000181006007986 */ /* 0x000be8000c10190a */
[----:B------:R5:W-:Y:S04]  /*2020*/  STG.E desc[UR10][R6.64+0x1c], R18 ;  /* 0x00001c1206007986 */ /* 0x000be8000c10190a */
[----:B------:R5:W-:Y:S04]  /*2030*/  STG.E desc[UR10][R6.64+0x20], R20 ;  /* 0x0000201406007986 */ /* 0x000be8000c10190a */
[----:B------:R5:W-:Y:S04]  /*2040*/  STG.E desc[UR10][R6.64+0x24], R24 ;  /* 0x0000241806007986 */ /* 0x000be8000c10190a */
[----:B0-----:R-:W5:Y:S04]  /*2050*/  LDG.E.CONSTANT R19, desc[UR10][R4.64+0x2c] ;  /* 0x00002c0a04137981 */ /* 0x001f68000c1e9900 */
[----:B-1----:R-:W5:Y:S04]  /*2060*/  LDG.E.CONSTANT R21, desc[UR10][R4.64+0x30] ;  /* 0x0000300a04157981 */ /* 0x002f68000c1e9900 */
[----:B--2---:R-:W2:Y:S04]  /*2070*/  LDG.E.CONSTANT R23, desc[UR10][R4.64+0x34] ;  /* 0x0000340a04177981 */ /* 0x004ea8000c1e9900 */
[----:B---3--:R-:W3:Y:S04]  /*2080*/  LDG.E.CONSTANT R25, desc[UR10][R4.64+0x38] ;  /* 0x0000380a04197981 */ /* 0x008ee8000c1e9900 */
[----:B----4-:R-:W4:Y:S04]  /*2090*/  LDG.E.CONSTANT R27, desc[UR10][R4.64+0x3c] ;  /* 0x00003c0a041b7981 */ /* 0x010f28000c1e9900 */
[----:B-----5:R-:W5:Y:S04]  /*20a0*/  LDG.E.CONSTANT R29, desc[UR10][R4.64+0x40] ;  /* 0x0000400a041d7981 */ /* 0x020f68000c1e9900 */
[----:B------:R-:W5:Y:S04]  /*20b0*/  LDG.E.CONSTANT R16, desc[UR10][R4.64+0x44] ;  /* 0x0000440a04107981 */ /* 0x000f68000c1e9900 */
[----:B------:R-:W5:Y:S04]  /*20c0*/  LDG.E.CONSTANT R18, desc[UR10][R4.64+0x48] ;  /* 0x0000480a04127981 */ /* 0x000f68000c1e9900 */
[----:B------:R-:W5:Y:S04]  /*20d0*/  LDG.E.CONSTANT R20, desc[UR10][R4.64+0x4c] ;  /* 0x00004c0a04147981 */ /* 0x000f68000c1e9900 */
[----:B------:R-:W5:Y:S04]  /*20e0*/  LDG.E.CONSTANT R24, desc[UR10][R4.64+0x50] ;  /* 0x0000500a04187981 */ /* 0x000f68000c1e9900 */
[----:B------:R0:W-:Y:S04]  /*20f0*/  STG.E desc[UR10][R6.64+0x28], R26 ;  /* 0x0000281a06007986 */ /* 0x0001e8000c10190a */
[----:B0-----:R-:W5:Y:S04]  /*2100*/  LDG.E.CONSTANT R26, desc[UR10][R4.64+0x54] ;  /* 0x0000540a041a7981 */ /* 0x001f68000c1e9900 */
[----:B------:R0:W-:Y:S04]  /*2110*/  STG.E desc[UR10][R6.64+0x2c], R19 ;  /* 0x00002c1306007986 */ /* 0x0001e8000c10190a */
[----:B------:R1:W-:Y:S04]  /*2120*/  STG.E desc[UR10][R6.64+0x30], R21 ;  /* 0x0000301506007986 */ /* 0x0003e8000c10190a */
        /* <DEDUP_REMOVED lines=17> */
[----:B------:R-:W5:Y:S01]  /*2240*/  LDG.E.CONSTANT R24, desc[UR10][R4.64+0x7c] ;  /* 0x00007c0a04187981 */ /* 0x000f62000c1e9900 */
[----:B------:R-:W-:-:S03]  /*2250*/  VIADD R14, R14, 0x8 ;  /* 0x000000080e0e7836 */ /* 0x000fc60000000000 */
[----:B------:R0:W-:Y:S02]  /*2260*/  STG.E desc[UR10][R6.64+0x54], R26 ;  /* 0x0000541a06007986 */ /* 0x0001e4000c10190a */
[----:B------:R-:W-:Y:S02]  /*2270*/  ISETP.NE.AND P0, PT, R14, RZ, PT ;  /* 0x000000ff0e00720c */ /* 0x000fe40003f05270 */
[----:B------:R-:W-:Y:S02]  /*2280*/  IADD3 R15, PT, PT, R15, 0x8, RZ ;  /* 0x000000080f0f7810 */ /* 0x000fe40007ffe0ff */
[----:B------:R-:W-:Y:S01]  /*2290*/  IADD3 R17, PT, PT, R17, 0x8, RZ ;  /* 0x0000000811117810 */ /* 0x000fe20007ffe0ff */
        /* <DEDUP_REMOVED lines=9> */
[----:B------:R0:W-:Y:S01]  /*2330*/  STG.E desc[UR10][R6.64+0x7c], R24 ;  /* 0x00007c1806007986 */ /* 0x0001e2000c10190a */
[----:B------:R-:W-:Y:S05]  /*2340*/  @P0 BRA `(.L_x_39) ;  /* 0xfffffff800dc0947 */ /* 0x000fea000383ffff */
[----:B0-----:R-:W-:-:S07]  /*2350*/  IMAD.MOV.U32 R6, RZ, RZ, R2 ;  /* 0x000000ffff067224 */ /* 0x001fce00078e0002 */
.L_x_38:
[----:B------:R-:W-:-:S13]  /*2360*/  ISETP.NE.AND P0, PT, R9, RZ, PT ;  /* 0x000000ff0900720c */ /* 0x000fda0003f05270 */
[----:B------:R-:W-:Y:S05]  /*2370*/  @!P0 BRA `(.L_x_37) ;  /* 0x0000000400548947 */ /* 0x000fea0003800000 */
[----:B------:R-:W-:Y:S02]  /*2380*/  IADD3 R4, PT, PT, R9, -0x1, RZ ;  /* 0xffffffff09047810 */ /* 0x000fe40007ffe0ff */
[----:B------:R-:W-:Y:S02]  /*2390*/  ISETP.NE.AND P1, PT, R8, RZ, PT ;  /* 0x000000ff0800720c */ /* 0x000fe40003f25270 */
[----:B------:R-:W-:-:S13]  /*23a0*/  ISETP.GE.U32.AND P0, PT, R4, 0x3, PT ;  /* 0x000000030400780c */ /* 0x000fda0003f06070 */
[----:B------:R-:W-:Y:S05]  /*23b0*/  @!P0 BRA `(.L_x_40) ;  /* 0x00000000009c8947 */ /* 0x000fea0003800000 */
[----:B------:R-:W0:Y:S01]  /*23c0*/  LDC.64 R4, c[0x0][0x388] ;  /* 0x0000e200ff047b82 */ /* 0x000e220000000a00 */
[----:B------:R-:W-:-:S07]  /*23d0*/  IADD3 R7, PT, PT, R13, R6, RZ ;  /* 0x000000060d077210 */ /* 0x000fce0007ffe0ff */
[----:B------:R-:W1:Y:S01]  /*23e0*/  LDC.64 R14, c[0x0][0x390] ;  /* 0x0000e400ff0e7b82 */ /* 0x000e620000000a00 */
[----:B0-----:R-:W-:-:S05]  /*23f0*/  IMAD.WIDE R4, R7, 0x10, R4 ;  /* 0x0000001007047825 */ /* 0x001fca00078e0204 */
[----:B------:R-:W2:Y:S04]  /*2400*/  LDG.E.CONSTANT R17, desc[UR10][R4.64] ;  /* 0x0000000a04117981 */ /* 0x000ea8000c1e9900 */
[----:B------:R-:W3:Y:S04]  /*2410*/  LDG.E.CONSTANT R19, desc[UR10][R4.64+0x4] ;  /* 0x0000040a04137981 */ /* 0x000ee8000c1e9900 */
[----:B------:R-:W4:Y:S04]  /*2420*/  LDG.E.CONSTANT R21, desc[UR10][R4.64+0x8] ;  /* 0x0000080a04157981 */ /* 0x000f28000c1e9900 */
[----:B------:R-:W5:Y:S04]  /*2430*/  LDG.E.CONSTANT R23, desc[UR10][R4.64+0xc] ;  /* 0x00000c0a04177981 */ /* 0x000f68000c1e9900 */
[----:B------:R-:W5:Y:S01]  /*2440*/  LDG.E.CONSTANT R25, desc[UR10][R4.64+0x10] ;  /* 0x0000100a04197981 */ /* 0x000f62000c1e9900 */
[----:B------:R-:W-:-:S03]  /*2450*/  IMAD.IADD R7, R12, 0x1, R6 ;  /* 0x000000010c077824 */ /* 0x000fc600078e0206 */
[----:B------:R-:W5:Y:S01]  /*2460*/  LDG.E.CONSTANT R27, desc[UR10][R4.64+0x18] ;  /* 0x0000180a041b7981 */ /* 0x000f62000c1e9900 */
[----:B-1----:R-:W-:-:S03]  /*2470*/  IMAD.WIDE R14, R7, 0x10, R14 ;  /* 0x00000010070e7825 */ /* 0x002fc600078e020e */
        /* <DEDUP_REMOVED lines=10> */
[----:B0-----:R-:W5:Y:S04]  /*2520*/  LDG.E.CONSTANT R17, desc[UR10][R4.64+0x2c] ;  /* 0x00002c0a04117981 */ /* 0x001f68000c1e9900 */
[----:B-1----:R-:W5:Y:S04]  /*2530*/  LDG.E.CONSTANT R19, desc[UR10][R4.64+0x30] ;  /* 0x0000300a04137981 */ /* 0x002f68000c1e9900 */
[----:B--2---:R-:W2:Y:S04]  /*2540*/  LDG.E.CONSTANT R21, desc[UR10][R4.64+0x34] ;  /* 0x0000340a04157981 */ /* 0x004ea8000c1e9900 */
[----:B---3--:R-:W3:Y:S04]  /*2550*/  LDG.E.CONSTANT R23, desc[UR10][R4.64+0x38] ;  /* 0x0000380a04177981 */ /* 0x008ee8000c1e9900 */
[----:B----4-:R-:W4:Y:S04]  /*2560*/  LDG.E.CONSTANT R25, desc[UR10][R4.64+0x3c] ;  /* 0x00003c0a04197981 */ /* 0x010f28000c1e9900 */
[----:B------:R0:W-:Y:S04]  /*2570*/  STG.E desc[UR10][R14.64+0x14], R7 ;  /* 0x000014070e007986 */ /* 0x0001e8000c10190a */
[----:B------:R0:W-:Y:S04]  /*2580*/  STG.E desc[UR10][R14.64+0x18], R27 ;  /* 0x0000181b0e007986 */ /* 0x0001e8000c10190a */
[----:B------:R0:W-:Y:S04]  /*2590*/  STG.E desc[UR10][R14.64+0x1c], R29 ;  /* 0x00001c1d0e007986 */ /* 0x0001e8000c10190a */
[----:B------:R0:W-:Y:S04]  /*25a0*/  STG.E desc[UR10][R14.64+0x20], R16 ;  /* 0x000020100e007986 */ /* 0x0001e8000c10190a */
[----:B------:R0:W-:Y:S04]  /*25b0*/  STG.E desc[UR10][R14.64+0x24], R18 ;  /* 0x000024120e007986 */ /* 0x0001e8000c10190a */
[----:B------:R0:W-:Y:S01]  /*25c0*/  STG.E desc[UR10][R14.64+0x28], R20 ;  /* 0x000028140e007986 */ /* 0x0001e2000c10190a */
[----:B------:R-:W-:-:S03]  /*25d0*/  IADD3 R6, PT, PT, R6, 0x4, RZ ;  /* 0x0000000406067810 */ /* 0x000fc60007ffe0ff */
[----:B-----5:R0:W-:Y:S04]  /*25e0*/  STG.E desc[UR10][R14.64+0x2c], R17 ;  /* 0x00002c110e007986 */ /* 0x0201e8000c10190a */
[----:B------:R0:W-:Y:S04]  /*25f0*/  STG.E desc[UR10][R14.64+0x30], R19 ;  /* 0x000030130e007986 */ /* 0x0001e8000c10190a */
[----:B--2---:R0:W-:Y:S04]  /*2600*/  STG.E desc[UR10][R14.64+0x34], R21 ;  /* 0x000034150e007986 */ /* 0x0041e8000c10190a */
[----:B---3--:R0:W-:Y:S04]  /*2610*/  STG.E desc[UR10][R14.64+0x38], R23 ;  /* 0x000038170e007986 */ /* 0x0081e8000c10190a */
[----:B----4-:R0:W-:Y:S02]  /*2620*/  STG.E desc[UR10][R14.64+0x3c], R25 ;  /* 0x00003c190e007986 */ /* 0x0101e4000c10190a */
.L_x_40:
[----:B------:R-:W-:Y:S05]  /*2630*/  @!P1 BRA `(.L_x_37) ;  /* 0x0000000000a49947 */ /* 0x000fea0003800000 */
[----:B------:R-:W-:Y:S02]  /*2640*/  ISETP.NE.AND P0, PT, R8, 0x1, PT ;  /* 0x000000010800780c */ /* 0x000fe40003f05270 */
[----:B------:R-:W-:-:S11]  /*2650*/  ISETP.NE.AND P1, PT, R0, RZ, PT ;  /* 0x000000ff0000720c */ /* 0x000fd60003f25270 */
[----:B------:R-:W-:Y:S05]  /*2660*/  @!P0 BRA `(.L_x_41) ;  /* 0x00000000005c8947 */ /* 0x000fea0003800000 */
[----:B0-----:R-:W0:Y:S01]  /*2670*/  LDC.64 R14, c[0x0][0x388] ;  /* 0x0000e200ff0e7b82 */ /* 0x001e220000000a00 */
[----:B------:R-:W-:-:S05]  /*2680*/  IADD3 R5, PT, PT, R13, R6, RZ ;  /* 0x000000060d057210 */ /* 0x000fca0007ffe0ff */
[----:B0-----:R-:W-:Y:S02]  /*2690*/  IMAD.WIDE R14, R5, 0x10, R14 ;  /* 0x00000010050e7825 */ /* 0x001fe400078e020e */
[----:B------:R-:W0:Y:S03]  /*26a0*/  LDC.64 R4, c[0x0][0x390] ;  /* 0x0000e400ff047b82 */ /* 0x000e260000000a00 */
[----:B------:R-:W2:Y:S04]  /*26b0*/  LDG.E.CONSTANT R17, desc[UR10][R14.64] ;  /* 0x0000000a0e117981 */ /* 0x000ea8000c1e9900 */
[----:B------:R-:W3:Y:S04]  /*26c0*/  LDG.E.CONSTANT R19, desc[UR10][R14.64+0x4] ;  /* 0x0000040a0e137981 */ /* 0x000ee8000c1e9900 */
[----:B------:R-:W4:Y:S04]  /*26d0*/  LDG.E.CONSTANT R21, desc[UR10][R14.64+0x8] ;  /* 0x0000080a0e157981 */ /* 0x000f28000c1e9900 */
[----:B------:R-:W5:Y:S04]  /*26e0*/  LDG.E.CONSTANT R23, desc[UR10][R14.64+0xc] ;  /* 0x00000c0a0e177981 */ /* 0x000f68000c1e9900 */
[----:B------:R-:W5:Y:S04]  /*26f0*/  LDG.E.CONSTANT R25, desc[UR10][R14.64+0x10] ;  /* 0x0000100a0e197981 */ /* 0x000f68000c1e9900 */
[----:B------:R-:W5:Y:S04]  /*2700*/  LDG.E.CONSTANT R27, desc[UR10][R14.64+0x14] ;  /* 0x0000140a0e1b7981 */ /* 0x000f68000c1e9900 */
[----:B------:R-:W5:Y:S04]  /*2710*/  LDG.E.CONSTANT R29, desc[UR10][R14.64+0x18] ;  /* 0x0000180a0e1d7981 */ /* 0x000f68000c1e9900 */
[----:B------:R-:W5:Y:S01]  /*2720*/  LDG.E.CONSTANT R16, desc[UR10][R14.64+0x1c] ;  /* 0x00001c0a0e107981 */ /* 0x000f62000c1e9900 */
[----:B------:R-:W-:Y:S01]  /*2730*/  IMAD.IADD R7, R12, 0x1, R6 ;  /* 0x000000010c077824 */ /* 0x000fe200078e0206 */
[----:B------:R-:W-:-:S03]  /*2740*/  IADD3 R6, PT, PT, R6, 0x2, RZ ;  /* 0x0000000206067810 */ /* 0x000fc60007ffe0ff */
[----:B0-----:R-:W-:-:S05]  /*2750*/  IMAD.WIDE R4, R7, 0x10, R4 ;  /* 0x0000001007047825 */ /* 0x001fca00078e0204 */
[----:B--2---:R1:W-:Y:S04]  /*2760*/  STG.E desc[UR10][R4.64], R17 ;  /* 0x0000001104007986 */ /* 0x0043e8000c10190a */
[----:B---3--:R1:W-:Y:S04]  /*2770*/  STG.E desc[UR10][R4.64+0x4], R19 ;  /* 0x0000041304007986 */ /* 0x0083e8000c10190a */
[----:B----4-:R1:W-:Y:S04]  /*2780*/  STG.E desc[UR10][R4.64+0x8], R21 ;  /* 0x0000081504007986 */ /* 0x0103e8000c10190a */
[----:B-----5:R1:W-:Y:S04]  /*2790*/  STG.E desc[UR10][R4.64+0xc], R23 ;  /* 0x00000c1704007986 */ /* 0x0203e8000c10190a */
[----:B------:R1:W-:Y:S04]  /*27a0*/  STG.E desc[UR10][R4.64+0x10], R25 ;  /* 0x0000101904007986 */ /* 0x0003e8000c10190a */
[----:B------:R1:W-:Y:S04]  /*27b0*/  STG.E desc[UR10][R4.64+0x14], R27 ;  /* 0x0000141b04007986 */ /* 0x0003e8000c10190a */
[----:B------:R1:W-:Y:S04]  /*27c0*/  STG.E desc[UR10][R4.64+0x18], R29 ;  /* 0x0000181d04007986 */ /* 0x0003e8000c10190a */
[----:B------:R1:W-:Y:S02]  /*27d0*/  STG.E desc[UR10][R4.64+0x1c], R16 ;  /* 0x00001c1004007986 */ /* 0x0003e4000c10190a */
.L_x_41:
[----:B------:R-:W-:Y:S05]  /*27e0*/  @!P1 BRA `(.L_x_37) ;  /* 0x0000000000389947 */ /* 0x000fea0003800000 */
[----:B0-----:R-:W0:Y:S01]  /*27f0*/  LDC.64 R14, c[0x0][0x388] ;  /* 0x0000e200ff0e7b82 */ /* 0x001e220000000a00 */
[----:B------:R-:W-:-:S07]  /*2800*/  IADD3 R13, PT, PT, R13, R6, RZ ;  /* 0x000000060d0d7210 */ /* 0x000fce0007ffe0ff */
[----:B-1----:R-:W1:Y:S01]  /*2810*/  LDC.64 R4, c[0x0][0x390] ;  /* 0x0000e400ff047b82 */ /* 0x002e620000000a00 */
[----:B0-----:R-:W-:-:S05]  /*2820*/  IMAD.WIDE R14, R13, 0x10, R14 ;  /* 0x000000100d0e7825 */ /* 0x001fca00078e020e */
[----:B------:R-:W2:Y:S04]  /*2830*/  LDG.E.CONSTANT R13, desc[UR10][R14.64] ;  /* 0x0000000a0e0d7981 */ /* 0x000ea8000c1e9900 */
[----:B------:R-:W3:Y:S04]  /*2840*/  LDG.E.CONSTANT R17, desc[UR10][R14.64+0x4] ;  /* 0x0000040a0e117981 */ /* 0x000ee8000c1e9900 */
[----:B------:R-:W4:Y:S04]  /*2850*/  LDG.E.CONSTANT R19, desc[UR10][R14.64+0x8] ;  /* 0x0000080a0e137981 */ /* 0x000f28000c1e9900 */
[----:B------:R-:W5:Y:S01]  /*2860*/  LDG.E.CONSTANT R21, desc[UR10][R14.64+0xc] ;  /* 0x00000c0a0e157981 */ /* 0x000f62000c1e9900 */
[----:B------:R-:W-:-:S04]  /*2870*/  IMAD.IADD R7, R12, 0x1, R6 ;  /* 0x000000010c077824 */ /* 0x000fc800078e0206 */
[----:B-1----:R-:W-:-:S05]  /*2880*/  IMAD.WIDE R4, R7, 0x10, R4 ;  /* 0x0000001007047825 */ /* 0x002fca00078e0204 */
[----:B--2---:R2:W-:Y:S04]  /*2890*/  STG.E desc[UR10][R4.64], R13 ;  /* 0x0000000d04007986 */ /* 0x0045e8000c10190a */
[----:B---3--:R2:W-:Y:S04]  /*28a0*/  STG.E desc[UR10][R4.64+0x4], R17 ;  /* 0x0000041104007986 */ /* 0x0085e8000c10190a */
[----:B----4-:R2:W-:Y:S04]  /*28b0*/  STG.E desc[UR10][R4.64+0x8], R19 ;  /* 0x0000081304007986 */ /* 0x0105e8000c10190a */
[----:B-----5:R2:W-:Y:S02]  /*28c0*/  STG.E desc[UR10][R4.64+0xc], R21 ;  /* 0x00000c1504007986 */ /* 0x0205e4000c10190a */
.L_x_37:
[----:B------:R-:W-:-:S13]  /*28d0*/  ISETP.GE.AND P0, PT, R11, UR8, PT ;  /* 0x000000080b007c0c */ /* 0x000fda000bf06270 */
[----:B------:R-:W-:Y:S05]  /*28e0*/  @P0 BRA `(.L_x_42) ;  /* 0x0000000c00a80947 */ /* 0x000fea0003800000 */
[----:B-12---:R-:W1:Y:S02]  /*28f0*/  LDC.64 R4, c[0x0][0x3a8] ;  /* 0x0000ea00ff047b82 */ /* 0x006e640000000a00 */
[----:B-1----:R-:W-:-:S05]  /*2900*/  IMAD.WIDE R4, R11, 0x4, R4 ;  /* 0x000000040b047825 */ /* 0x002fca00078e0204 */
[----:B0-----:R-:W2:Y:S01]  /*2910*/  LDG.E R20, desc[UR10][R4.64] ;  /* 0x0000000a04147981 */ /* 0x001ea2000c1e1900 */
[----:B------:R-:W0:Y:S01]  /*2920*/  I2F.U32.RP R13, R22 ;  /* 0x00000016000d7306 */ /* 0x000e220000209000 */
[----:B------:R-:W-:Y:S01]  /*2930*/  IMAD.MOV.U32 R15, RZ, RZ, 0x1984a2d ;  /* 0x01984a2dff0f7424 */ /* 0x000fe200078e00ff */
[----:B------:R-:W-:-:S06]  /*2940*/  LOP3.LUT R23, RZ, R22, RZ, 0x33, !PT ;  /* 0x00000016ff177212 */ /* 0x000fcc00078e33ff */
[----:B0-----:R-:W0:Y:S02]  /*2950*/  MUFU.RCP R13, R13 ;  /* 0x0000000d000d7308 */ /* 0x001e240000001000 */
[----:B0-----:R-:W-:-:S06]  /*2960*/  IADD3 R6, PT, PT, R13, 0xffffffe, RZ ;  /* 0x0ffffffe0d067810 */ /* 0x001fcc0007ffe0ff */
[----:B------:R0:W1:Y:S02]  /*2970*/  F2I.FTZ.U32.TRUNC.NTZ R7, R6 ;  /* 0x0000000600077305 */ /* 0x000064000021f000 */
[----:B0-----:R-:W-:Y:S01]  /*2980*/  HFMA2 R6, -RZ, RZ, 0, 0 ;  /* 0x00000000ff067431 */ /* 0x001fe200000001ff */
[----:B-1----:R-:W-:-:S05]  /*2990*/  IADD3 R21, PT, PT, RZ, -R7, RZ ;  /* 0x80000007ff157210 */ /* 0x002fca0007ffe0ff */
[----:B------:R-:W-:-:S04]  /*29a0*/  IMAD R21, R21, R22, RZ ;  /* 0x0000001615157224 */ /* 0x000fc800078e02ff */
[----:B------:R-:W-:-:S04]  /*29b0*/  IMAD.HI.U32 R21, R7, R21, R6 ;  /* 0x0000001507157227 */ /* 0x000fc800078e0006 */
[----:B--2---:R-:W-:Y:S02]  /*29c0*/  IMAD R12, R20, R15, 0x1 ;  /* 0x00000001140c7424 */ /* 0x004fe400078e020f */
[----:B------:R-:W-:-:S03]  /*29d0*/  IMAD R15, R11, R22, RZ ;  /* 0x000000160b0f7224 */ /* 0x000fc600078e02ff */
[----:B------:R-:W-:-:S05]  /*29e0*/  LOP3.LUT R12, R12, 0x7fffffff, RZ, 0xc0, !PT ;  /* 0x7fffffff0c0c7812 */ /* 0x000fca00078ec0ff */
[----:B------:R-:W-:-:S05]  /*29f0*/  IMAD.HI.U32 R7, R21, R12, RZ ;  /* 0x0000000c15077227 */ /* 0x000fca00078e00ff */
[----:B------:R-:W-:-:S05]  /*2a00*/  IADD3 R7, PT, PT, -R7, RZ, RZ ;  /* 0x000000ff07077210 */ /* 0x000fca0007ffe1ff */
[----:B------:R-:W-:Y:S02]  /*2a10*/  IMAD R13, R22, R7, R12 ;  /* 0x00000007160d7224 */ /* 0x000fe400078e020c */
[----:B------:R-:W0:Y:S03]  /*2a20*/  LDC.64 R6, c[0x0][0x390] ;  /* 0x0000e400ff067b82 */ /* 0x000e260000000a00 */
[----:B------:R-:W-:-:S13]  /*2a30*/  ISETP.GE.U32.AND P0, PT, R13, R22, PT ;  /* 0x000000160d00720c */ /* 0x000fda0003f06070 */
[----:B------:R-:W-:Y:S01]  /*2a40*/  @P0 IMAD.IADD R13, R13, 0x1, -R22 ;  /* 0x000000010d0d0824 */ /* 0x000fe200078e0a16 */
[----:B------:R-:W-:-:S04]  /*2a50*/  ISETP.NE.U32.AND P0, PT, R22, RZ, PT ;  /* 0x000000ff1600720c */ /* 0x000fc80003f05070 */
[----:B------:R-:W-:Y:S01]  /*2a60*/  ISETP.GE.U32.AND P1, PT, R13, R22, PT ;  /* 0x000000160d00720c */ /* 0x000fe20003f26070 */
[----:B0-----:R-:W-:-:S12]  /*2a70*/  IMAD.WIDE R6, R15, 0x10, R6 ;  /* 0x000000100f067825 */ /* 0x001fd800078e0206 */
[----:B------:R-:W-:-:S04]  /*2a80*/  @P1 IADD3 R13, PT, PT, R13, -R22, RZ ;  /* 0x800000160d0d1210 */ /* 0x000fc80007ffe0ff */
[----:B------:R-:W-:Y:S02]  /*2a90*/  SEL R19, R23, R13, !P0 ;  /* 0x0000000d17137207 */ /* 0x000fe40004000000 */
[----:B------:R-:W0:Y:S03]  /*2aa0*/  LDC.64 R12, c[0x0][0x3a0] ;  /* 0x0000e800ff0c7b82 */ /* 0x000e260000000a00 */
[----:B------:R-:W-:-:S05]  /*2ab0*/  IMAD.WIDE.U32 R18, R19, 0x10, R6 ;  /* 0x0000001013127825 */ /* 0x000fca00078e0006 */
[----:B------:R-:W0:Y:S04]  /*2ac0*/  LDG.E R25, desc[UR10][R18.64] ;  /* 0x0000000a12197981 */ /* 0x000e28000c1e1900 */
[----:B------:R-:W2:Y:S01]  /*2ad0*/  LDG.E R15, desc[UR10][R18.64+0x4] ;  /* 0x0000040a120f7981 */ /* 0x000ea2000c1e1900 */
[----:B0-----:R-:W-:-:S04]  /*2ae0*/  IMAD.WIDE R24, R25, 0x374, R12 ;  /* 0x0000037419187825 */ /* 0x001fc800078e020c */
[----:B--2---:R-:W-:-:S05]  /*2af0*/  IMAD.WIDE R24, R15, 0x2c, R24 ;  /* 0x0000002c0f187825 */ /* 0x004fca00078e0218 */
[----:B------:R0:W2:Y:S01]  /*2b00*/  LDG.E.CONSTANT R26, desc[UR10][R24.64+0x4] ;  /* 0x0000040a181a7981 */ /* 0x0000a2000c1e9900 */
[----:B------:R-:W-:Y:S02]  /*2b10*/  IADD3 R16, P1, PT, R24, 0x4, RZ ;  /* 0x0000000418107810 */ /* 0x000fe40007f3e0ff */
[----:B------:R-:W-:Y:S02]  /*2b20*/  MOV R14, RZ ;  /* 0x000000ff000e7202 */ /* 0x000fe40000000f00 */
[----:B------:R-:W-:Y:S01]  /*2b30*/  IADD3.X R17, PT, PT, RZ, R25, RZ, P1, !PT ;  /* 0x00000019ff117210 */ /* 0x000fe20000ffe4ff */
[----:B0-----:R-:W-:Y:S01]  /*2b40*/  IMAD.MOV.U32 R25, RZ, RZ, -0x7b11f417 ;  /* 0x84ee0be9ff197424 */ /* 0x001fe200078e00ff */
[----:B--2---:R-:W0:Y:S01]  /*2b50*/  I2F.U32.RP R27, R26 ;  /* 0x0000001a001b7306 */ /* 0x004e220000209000 */
[----:B------:R-:W-:Y:S01]  /*2b60*/  IMAD.MOV R29, RZ, RZ, -R26 ;  /* 0x000000ffff1d7224 */ /* 0x000fe200078e0a1a */
[----:B------:R-:W-:-:S06]  /*2b70*/  ISETP.NE.U32.AND P2, PT, R26, RZ, PT ;  /* 0x000000ff1a00720c */ /* 0x000fcc0003f45070 */
[----:B0-----:R-:W0:Y:S02]  /*2b80*/  MUFU.RCP R27, R27 ;  /* 0x0000001b001b7308 */ /* 0x001e240000001000 */
[----:B0-----:R-:W-:-:S06]  /*2b90*/  IADD3 R15, PT, PT, R27, 0xffffffe, RZ ;  /* 0x0ffffffe1b0f7810 */ /* 0x001fcc0007ffe0ff */
[----:B------:R-:W0:Y:S02]  /*2ba0*/  F2I.FTZ.U32.TRUNC.NTZ R15, R15 ;  /* 0x0000000f000f7305 */ /* 0x000e24000021f000 */
[----:B0-----:R-:W-:-:S04]  /*2bb0*/  IMAD R29, R29, R15, RZ ;  /* 0x0000000f1d1d7224 */ /* 0x001fc800078e02ff */
[----:B------:R-:W-:-:S04]  /*2bc0*/  IMAD.HI.U32 R24, R15, R29, R14 ;  /* 0x0000001d0f187227 */ /* 0x000fc800078e000e */
[----:B------:R-:W-:-:S05]  /*2bd0*/  IMAD R14, R20, R25, 0x1984a2e ;  /* 0x01984a2e140e7424 */ /* 0x000fca00078e0219 */
[----:B------:R-:W-:-:S05]  /*2be0*/  LOP3.LUT R27, R14, 0x7fffffff, RZ, 0xc0, !PT ;  /* 0x7fffffff0e1b7812 */ /* 0x000fca00078ec0ff */
[----:B------:R-:W-:-:S05]  /*2bf0*/  IMAD.HI.U32 R24, R24, R27, RZ ;  /* 0x0000001b18187227 */ /* 0x000fca00078e00ff */
[----:B------:R-:W-:-:S05]  /*2c00*/  IADD3 R24, PT, PT, -R24, RZ, RZ ;  /* 0x000000ff18187210 */ /* 0x000fca0007ffe1ff */
[----:B------:R-:W-:-:S05]  /*2c10*/  IMAD R27, R26, R24, R27 ;  /* 0x000000181a1b7224 */ /* 0x000fca00078e021b */
[----:B------:R-:W-:-:S13]  /*2c20*/  ISETP.GE.U32.AND P1, PT, R27, R26, PT ;  /* 0x0000001a1b00720c */ /* 0x000fda0003f26070 */
[----:B------:R-:W-:-:S04]  /*2c30*/  @P1 IADD3 R27, PT, PT, -R26, R27, RZ ;  /* 0x0000001b1a1b1210 */ /* 0x000fc80007ffe1ff */
[----:B------:R-:W-:-:S13]  /*2c40*/  ISETP.GE.U32.AND P1, PT, R27, R26, PT ;  /* 0x0000001a1b00720c */ /* 0x000fda0003f26070 */
[----:B------:R-:W-:Y:S01]  /*2c50*/  @P1 IMAD.IADD R27, R27, 0x1, -R26 ;  /* 0x000000011b1b1824 */ /* 0x000fe200078e0a1a */
[----:B------:R-:W-:-:S05]  /*2c60*/  @!P2 LOP3.LUT R27, RZ, R26, RZ, 0x33, !PT ;  /* 0x0000001aff1ba212 */ /* 0x000fca00078e33ff */
[----:B------:R-:W-:-:S05]  /*2c70*/  IMAD.WIDE.U32 R16, R27, 0x8, R16 ;  /* 0x000000081b107825 */ /* 0x000fca00078e0010 */
[----:B------:R0:W2:Y:S01]  /*2c80*/  LDG.E.CONSTANT R29, desc[UR10][R16.64+0x4] ;  /* 0x0000040a101d7981 */ /* 0x0000a2000c1e9900 */
[----:B------:R-:W-:-:S03]  /*2c90*/  HFMA2 R15, -RZ, RZ, 0.036163330078125, 12200 ;  /* 0x28a171f5ff0f7431 */ /* 0x000fc600000001ff */
[----:B------:R-:W-:Y:S02]  /*2ca0*/  STG.E desc[UR10][R18.64+0xc], R27 ;  /* 0x00000c1b12007986 */ /* 0x000fe4000c10190a */
[----:B------:R-:W-:-:S05]  /*2cb0*/  IMAD R14, R20, R15, -0x7979a9e9 ;  /* 0x86865617140e7424 */ /* 0x000fca00078e020f */
[----:B------:R-:W-:-:S05]  /*2cc0*/  LOP3.LUT R14, R14, 0x7fffffff, RZ, 0xc0, !PT ;  /* 0x7fffffff0e0e7812 */ /* 0x000fca00078ec0ff */
[----:B------:R-:W-:-:S05]  /*2cd0*/  IMAD.HI.U32 R15, R21, R14, RZ ;  /* 0x0000000e150f7227 */ /* 0x000fca00078e00ff */
[----:B------:R-:W-:-:S05]  /*2ce0*/  IADD3 R15, PT, PT, -R15, RZ, RZ ;  /* 0x000000ff0f0f7210 */ /* 0x000fca0007ffe1ff */
[----:B------:R-:W-:-:S05]  /*2cf0*/  IMAD R15, R22, R15, R14 ;  /* 0x0000000f160f7224 */ /* 0x000fca00078e020e */
[----:B------:R-:W-:-:S13]  /*2d00*/  ISETP.GE.U32.AND P1, PT, R15, R22, PT ;  /* 0x000000160f00720c */ /* 0x000fda0003f26070 */
[----:B------:R-:W-:-:S05]  /*2d10*/  @P1 IMAD.IADD R15, R15, 0x1, -R22 ;  /* 0x000000010f0f1824 */ /* 0x000fca00078e0a16 */
[----:B------:R-:W-:-:S13]  /*2d20*/  ISETP.GE.U32.AND P1, PT, R15, R22, PT ;  /* 0x000000160f00720c */ /* 0x000fda0003f26070 */
[----:B------:R-:W-:-:S04]  /*2d30*/  @P1 IADD3 R15, PT, PT, R15, -R22, RZ ;  /* 0x800000160f0f1210 */ /* 0x000fc80007ffe0ff */
[----:B0-----:R-:W-:-:S05]  /*2d40*/  SEL R17, R23, R15, !P0 ;  /* 0x0000000f17117207 */ /* 0x001fca0004000000 */
[----:B------:R-:W-:Y:S01]  /*2d50*/  IMAD.WIDE.U32 R16, R17, 0x10, R6 ;  /* 0x0000001011107825 */ /* 0x000fe200078e0006 */
[----:B--2---:R0:W-:Y:S04]  /*2d60*/  STG.E desc[UR10][R18.64+0x8], R29 ;  /* 0x0000081d12007986 */ /* 0x0041e8000c10190a */
[----:B------:R-:W2:Y:S04]  /*2d70*/  LDG.E R25, desc[UR10][R16.64] ;  /* 0x0000000a10197981 */ /* 0x000ea8000c1e1900 */
[----:B------:R-:W3:Y:S01]  /*2d80*/  LDG.E R15, desc[UR10][R16.64+0x4] ;  /* 0x0000040a100f7981 */ /* 0x000ee2000c1e1900 */
[----:B--2---:R-:W-:-:S04]  /*2d90*/  IMAD.WIDE R24, R25, 0x374, R12 ;  /* 0x0000037419187825 */ /* 0x004fc800078e020c */
[----:B---3--:R-:W-:-:S05]  /*2da0*/  IMAD.WIDE R24, R15, 0x2c, R24 ;  /* 0x0000002c0f187825 */ /* 0x008fca00078e0218 */
[----:B------:R1:W2:Y:S01]  /*2db0*/  LDG.E.CONSTANT R26, desc[UR10][R24.64+0x4] ;  /* 0x0000040a181a7981 */ /* 0x0002a2000c1e9900 */
[----:B0-----:R-:W-:Y:S02]  /*2dc0*/  IADD3 R18, P1, PT, R24, 0x4, RZ ;  /* 0x0000000418127810 */ /* 0x001fe40007f3e0ff */
[----:B------:R-:W-:Y:S02]  /*2dd0*/  MOV R14, RZ ;  /* 0x000000ff000e7202 */ /* 0x000fe40000000f00 */
[----:B------:R-:W-:Y:S01]  /*2de0*/  IADD3.X R19, PT, PT, RZ, R25, RZ, P1, !PT ;  /* 0x00000019ff137210 */ /* 0x000fe20000ffe4ff */
[----:B-1----:R-:W-:Y:S01]  /*2df0*/  IMAD.MOV.U32 R25, RZ, RZ, 0x6dc9da11 ;  /* 0x6dc9da11ff197424 */ /* 0x002fe200078e00ff */
        /* <DEDUP_REMOVED lines=8> */
[----:B------:R-:W-:-:S05]  /*2e80*/  IMAD R14, R20, R25, -0x50d837f4 ;  /* 0xaf27c80c140e7424 */ /* 0x000fca00078e0219 */
        /* <DEDUP_REMOVED lines=11> */
[----:B------:R-:W-:-:S03]  /*2f40*/  HFMA2 R15, -RZ, RZ, 0.14404296875, 1.7470703125 ;  /* 0x309c3efdff0f7431 */ /* 0x000fc600000001ff */
[----:B------:R-:W-:Y:S02]  /*2f50*/  STG.E desc[UR10][R16.64+0xc], R27 ;  /* 0x00000c1b10007986 */ /* 0x000fe4000c10190a */
[----:B------:R-:W-:-:S05]  /*2f60*/  IMAD R14, R20, R15, 0x1cf1a21d ;  /* 0x1cf1a21d140e7424 */ /* 0x000fca00078e020f */
        /* <DEDUP_REMOVED lines=39> */
[----:B------:R-:W2:Y:S01]  /*31e0*/  LDG.E.CONSTANT R29, desc[UR10][R16.64+0x4] ;  /* 0x0000040a101d7981 */ /* 0x000ea2000c1e9900 */
[----:B------:R-:W-:-:S03]  /*31f0*/  HFMA2 R15, -RZ, RZ, -33792, 0.2271728515625 ;  /* 0xf8203345ff0f7431 */ /* 0x000fc600000001ff */
        /* <DEDUP_REMOVED lines=10> */
[----:B------:R-:W-:-:S05]  /*32a0*/  SEL R15, R23, R15, !P0 ;  /* 0x0000000f170f7207 */ /* 0x000fca0004000000 */
[----:B------:R-:W-:Y:S01]  /*32b0*/  IMAD.WIDE.U32 R14, R15, 0x10, R6 ;  /* 0x000000100f0e7825 */ /* 0x000fe200078e0006 */
[----:B--2---:R0:W-:Y:S04]  /*32c0*/  STG.E desc[UR10][R18.64+0x8], R29 ;  /* 0x0000081d12007986 */ /* 0x0041e8000c10190a */
[----:B------:R-:W2:Y:S04]  /*32d0*/  LDG.E R25, desc[UR10][R14.64] ;  /* 0x0000000a0e197981 */ /* 0x000ea8000c1e1900 */
[----:B------:R-:W3:Y:S01]  /*32e0*/  LDG.E R17, desc[UR10][R14.64+0x4] ;  /* 0x0000040a0e117981 */ /* 0x000ee2000c1e1900 */
[----:B--2---:R-:W-:-:S04]  /*32f0*/  IMAD.WIDE R24, R25, 0x374, R12 ;  /* 0x0000037419187825 */ /* 0x004fc800078e020c */
[----:B---3--:R-:W-:-:S05]  /*3300*/  IMAD.WIDE R24, R17, 0x2c, R24 ;  /* 0x0000002c11187825 */ /* 0x008fca00078e0218 */
[----:B------:R-:W2:Y:S01]  /*3310*/  LDG.E.CONSTANT R26, desc[UR10][R24.64+0x4] ;  /* 0x0000040a181a7981 */ /* 0x000ea2000c1e9900 */
[----:B------:R-:W-:Y:S02]  /*3320*/  MOV R16, RZ ;  /* 0x000000ff00107202 */ /* 0x000fe40000000f00 */
[----:B0-----:R-:W-:-:S04]  /*3330*/  IADD3 R18, P1, PT, R24, 0x4, RZ ;  /* 0x0000000418127810 */ /* 0x001fc80007f3e0ff */
[----:B------:R-:W-:Y:S01]  /*3340*/  IADD3.X R19, PT, PT, RZ, R25, RZ, P1, !PT ;  /* 0x00000019ff137210 */ /* 0x000fe20000ffe4ff */
        /* <DEDUP_REMOVED lines=8> */
[----:B------:R-:W-:-:S04]  /*33d0*/  IMAD.MOV.U32 R17, RZ, RZ, -0x5d8d0adf ;  /* 0xa272f521ff117424 */ /* 0x000fc800078e00ff */
        /* <DEDUP_REMOVED lines=12> */
[----:B------:R-:W-:-:S03]  /*34a0*/  HFMA2 R27, -RZ, RZ, 23168, -0.00937652587890625 ;  /* 0x75a8a0cdff1b7431 */ /* 0x000fc600000001ff */
        /* <DEDUP_REMOVED lines=18> */
[----:B0-----:R-:W-:-:S05]  /*35d0*/  MOV R15, 0xb3d78609 ;  /* 0xb3d78609000f7802 */ /* 0x001fca0000000f00 */
[----:B------:R-:W-:Y:S01]  /*35e0*/  IMAD R20, R20, R15, 0x76addec6 ;  /* 0x76addec614147424 */ /* 0x000fe200078e020f */
[----:B--2---:R-:W0:Y:S01]  /*35f0*/  I2F.U32.RP R21, R16 ;  /* 0x0000001000157306 */ /* 0x004e220000209000 */
[----:B------:R-:W-:Y:S01]  /*3600*/  IMAD.MOV R17, RZ, RZ, -R16 ;  /* 0x000000ffff117224 */ /* 0x000fe200078e0a10 */
[----:B------:R-:W-:-:S06]  /*3610*/  ISETP.NE.U32.AND P1, PT, R16, RZ, PT ;  /* 0x000000ff1000720c */ /* 0x000fcc0003f25070 */
[----:B0-----:R-:W0:Y:S02]  /*3620*/  MUFU.RCP R21, R21 ;  /* 0x0000001500157308 */ /* 0x001e240000001000 */
[----:B0-----:R-:W-:-:S06]  /*3630*/  IADD3 R12, PT, PT, R21, 0xffffffe, RZ ;  /* 0x0ffffffe150c7810 */ /* 0x001fcc0007ffe0ff */
[----:B------:R0:W1:Y:S02]  /*3640*/  F2I.FTZ.U32.TRUNC.NTZ R13, R12 ;  /* 0x0000000c000d7305 */ /* 0x000064000021f000 */
[----:B0-----:R-:W-:Y:S02]  /*3650*/  HFMA2 R12, -RZ, RZ, 0, 0 ;  /* 0x00000000ff0c7431 */ /* 0x001fe400000001ff */
[----:B-1----:R-:W-:-:S04]  /*3660*/  IMAD R15, R17, R13, RZ ;  /* 0x0000000d110f7224 */ /* 0x002fc800078e02ff */
[----:B------:R-:W-:Y:S01]  /*3670*/  IMAD.HI.U32 R14, R13, R15, R12 ;  /* 0x0000000f0d0e7227 */ /* 0x000fe200078e000c */
[----:B------:R-:W-:Y:S02]  /*3680*/  LOP3.LUT R15, R20, 0x7fffffff, RZ, 0xc0, !PT ;  /* 0x7fffffff140f7812 */ /* 0x000fe400078ec0ff */
[----:B------:R-:W-:-:S03]  /*3690*/  IADD3 R12, P2, PT, R18, 0x4, RZ ;  /* 0x00000004120c7810 */ /* 0x000fc60007f5e0ff */
[----:B------:R-:W-:-:S04]  /*36a0*/  IMAD.HI.U32 R14, R14, R15, RZ ;  /* 0x0000000f0e0e7227 */ /* 0x000fc800078e00ff */
[----:B------:R-:W-:Y:S02]  /*36b0*/  IMAD.MOV R14, RZ, RZ, -R14 ;  /* 0x000000ffff0e7224 */ /* 0x000fe400078e0a0e */
[----:B------:R-:W-:Y:S02]  /*36c0*/  IMAD.X R13, RZ, RZ, R19, P2 ;  /* 0x000000ffff0d7224 */ /* 0x000fe400010e0613 */
[----:B------:R-:W-:-:S05]  /*36d0*/  IMAD R17, R16, R14, R15 ;  /* 0x0000000e10117224 */ /* 0x000fca00078e020f */
[----:B------:R-:W-:-:S13]  /*36e0*/  ISETP.GE.U32.AND P0, PT, R17, R16, PT ;  /* 0x000000101100720c */ /* 0x000fda0003f06070 */
[----:B------:R-:W-:-:S04]  /*36f0*/  @P0 IADD3 R17, PT, PT, -R16, R17, RZ ;  /* 0x0000001110110210 */ /* 0x000fc80007ffe1ff */
[----:B------:R-:W-:-:S13]  /*3700*/  ISETP.GE.U32.AND P0, PT, R17, R16, PT ;  /* 0x000000101100720c */ /* 0x000fda0003f06070 */
[----:B------:R-:W-:Y:S02]  /*3710*/  @P0 IADD3 R17, PT, PT, -R16, R17, RZ ;  /* 0x0000001110110210 */ /* 0x000fe40007ffe1ff */
[----:B------:R-:W-:-:S05]  /*3720*/  @!P1 LOP3.LUT R17, RZ, R16, RZ, 0x33, !PT ;  /* 0x00000010ff119212 */ /* 0x000fca00078e33ff */
[----:B------:R-:W-:-:S06]  /*3730*/  IMAD.WIDE.U32 R12, R17, 0x8, R12 ;  /* 0x00000008110c7825 */ /* 0x000fcc00078e000c */
[----:B------:R-:W2:Y:S04]  /*3740*/  LDG.E.CONSTANT R13, desc[UR10][R12.64+0x4] ;  /* 0x0000040a0c0d7981 */ /* 0x000ea8000c1e9900 */
[----:B------:R0:W-:Y:S04]  /*3750*/  STG.E desc[UR10][R6.64+0xc], R17 ;  /* 0x00000c1106007986 */ /* 0x0001e8000c10190a */
[----:B--2---:R0:W-:Y:S04]  /*3760*/  STG.E desc[UR10][R6.64+0x8], R13 ;  /* 0x0000080d06007986 */ /* 0x0041e8000c10190a */
[----:B------:R0:W-:Y:S01]  /*3770*/  STG.E desc[UR10][R4.64], R15 ;  /* 0x0000000f04007986 */ /* 0x0001e2000c10190a */
[----:B------:R-:W-:Y:S05]  /*3780*/  BRA `(.L_x_25) ;  /* 0x00000020004c7947 */ /* 0x000fea0003800000 */
.L_x_42:
[----:B-12---:R-:W1:Y:S02]  /*3790*/  LDC.64 R4, c[0x0][0x3a8] ;  /* 0x0000ea00ff047b82 */ /* 0x006e640000000a00 */
[----:B-1----:R-:W-:-:S05]  /*37a0*/  IMAD.WIDE R4, R11, 0x4, R4 ;  /* 0x000000040b047825 */ /* 0x002fca00078e0204 */
[----:B0-----:R-:W2:Y:S01]  /*37b0*/  LDG.E R20, desc[UR10][R4.64] ;  /* 0x0000000a04147981 */ /* 0x001ea2000c1e1900 */
[----:B------:R-:W0:Y:S01]  /*37c0*/  I2F.U32.RP R12, R10 ;  /* 0x0000000a000c7306 */ /* 0x000e220000209000 */
[-C--:B------:R-:W-:Y:S01]  /*37d0*/  IADD3 R13, PT, PT, RZ, -R10.reuse, RZ ;  /* 0x8000000aff0d7210 */ /* 0x080fe20007ffe0ff */
[----:B------:R-:W-:Y:S01]  /*37e0*/  IMAD.MOV.U32 R17, RZ, RZ, 0x1984a2d ;  /* 0x01984a2dff117424 */ /* 0x000fe200078e00ff */
[----:B------:R-:W-:Y:S01]  /*37f0*/  LOP3.LUT R18, RZ, R10, RZ, 0x33, !PT ;  /* 0x0000000aff127212 */ /* 0x000fe200078e33ff */
[----:B------:R-:W-:-:S04]  /*3800*/  IMAD R15, R11, R22, RZ ;  /* 0x000000160b0f7224 */ /* 0x000fc800078e02ff */
[----:B0-----:R-:W0:Y:S02]  /*3810*/  MUFU.RCP R12, R12 ;  /* 0x0000000c000c7308 */ /* 0x001e240000001000 */
[----:B0-----:R-:W-:-:S06]  /*3820*/  IADD3 R6, PT, PT, R12, 0xffffffe, RZ ;  /* 0x0ffffffe0c067810 */ /* 0x001fcc0007ffe0ff */
[----:B------:R0:W1:Y:S02]  /*3830*/  F2I.FTZ.U32.TRUNC.NTZ R7, R6 ;  /* 0x0000000600077305 */ /* 0x000064000021f000 */
[----:B0-----:R-:W-:Y:S01]  /*3840*/  MOV R6, RZ ;  /* 0x000000ff00067202 */ /* 0x001fe20000000f00 */
[----:B-1----:R-:W-:-:S04]  /*3850*/  IMAD R13, R13, R7, RZ ;  /* 0x000000070d0d7224 */ /* 0x002fc800078e02ff */
[----:B------:R-:W-:-:S04]  /*3860*/  IMAD.HI.U32 R16, R7, R13, R6 ;  /* 0x0000000d07107227 */ /* 0x000fc800078e0006 */
[----:B--2---:R-:W-:-:S05]  /*3870*/  IMAD R20, R20, R17, 0x1 ;  /* 0x0000000114147424 */ /* 0x004fca00078e0211 */
        /* <DEDUP_REMOVED lines=10> */
[----:B------:R-:W-:-:S04]  /*3920*/  @P1 IADD3 R13, PT, PT, -R10, R13, RZ ;  /* 0x0000000d0a0d1210 */ /* 0x000fc80007ffe1ff */
[----:B------:R-:W-:-:S05]  /*3930*/  SEL R15, R18, R13, !P0 ;  /* 0x0000000d120f7207 */ /* 0x000fca0004000000 */
[----:B------:R-:W-:-:S05]  /*3940*/  IMAD.WIDE.U32 R14, R15, 0x10, R6 ;  /* 0x000000100f0e7825 */ /* 0x000fca00078e0006 */
[----:B------:R-:W2:Y:S04]  /*3950*/  LDG.E R22, desc[UR10][R14.64] ;  /* 0x0000000a0e167981 */ /* 0x000ea8000c1e1900 */
[----:B------:R-:W2:Y:S01]  /*3960*/  LDG.E R24, desc[UR10][R14.64+0x10] ;  /* 0x0000100a0e187981 */ /* 0x000ea2000c1e1900 */
[----:B------:R-:W-:-:S05]  /*3970*/  IMAD R20, R20, R17, 0x1 ;  /* 0x0000000114147424 */ /* 0x000fca00078e0211 */
[----:B------:R-:W-:-:S05]  /*3980*/  LOP3.LUT R13, R20, 0x7fffffff, RZ, 0xc0, !PT ;  /* 0x7fffffff140d7812 */ /* 0x000fca00078ec0ff */
[----:B------:R-:W-:-:S05]  /*3990*/  IMAD.HI.U32 R12, R16, R13, RZ ;  /* 0x0000000d100c7227 */ /* 0x000fca00078e00ff */
[----:B------:R-:W-:-:S05]  /*39a0*/  IADD3 R12, PT, PT, -R12, RZ, RZ ;  /* 0x000000ff0c0c7210 */ /* 0x000fca0007ffe1ff */
[----:B------:R-:W-:-:S05]  /*39b0*/  IMAD R13, R10, R12, R13 ;  /* 0x0000000c0a0d7224 */ /* 0x000fca00078e020d */
[----:B------:R-:W-:Y:S02]  /*39c0*/  ISETP.GE.U32.AND P1, PT, R13, R10, PT ;  /* 0x0000000a0d00720c */ /* 0x000fe40003f26070 */
[----:B--2---:R-:W-:-:S13]  /*39d0*/  ISETP.NE.AND P2, PT, R22, R24, PT ;  /* 0x000000181600720c */ /* 0x004fda0003f45270 */
[----:B------:R-:W2:Y:S04]  /*39e0*/  @P2 LDG.E R27, desc[UR10][R14.64+0x14] ;  /* 0x0000140a0e1b2981 */ /* 0x000ea8000c1e1900 */
[----:B------:R-:W3:Y:S04]  /*39f0*/  @P2 LDG.E R29, desc[UR10][R14.64+0x4] ;  /* 0x0000040a0e1d2981 */ /* 0x000ee8000c1e1900 */
[----:B------:R-:W4:Y:S04]  /*3a00*/  @P2 LDG.E R19, desc[UR10][R14.64+0x18] ;  /* 0x0000180a0e132981 */ /* 0x000f28000c1e1900 */
[----:B------:R-:W5:Y:S04]  /*3a10*/  @P2 LDG.E R21, desc[UR10][R14.64+0x8] ;  /* 0x0000080a0e152981 */ /* 0x000f68000c1e1900 */
[----:B------:R-:W5:Y:S04]  /*3a20*/  @P2 LDG.E R23, desc[UR10][R14.64+0x1c] ;  /* 0x00001c0a0e172981 */ /* 0x000f68000c1e1900 */
[----:B------:R-:W5:Y:S01]  /*3a30*/  @P2 LDG.E R25, desc[UR10][R14.64+0xc] ;  /* 0x00000c0a0e192981 */ /* 0x000f62000c1e1900 */
[----:B------:R-:W-:-:S03]  /*3a40*/  @P1 IMAD.IADD R13, R13, 0x1, -R10 ;  /* 0x000000010d0d1824 */ /* 0x000fc600078e0a0a */
[----:B------:R-:W-:Y:S02]  /*3a50*/  @P2 STG.E desc[UR10][R14.64], R24 ;  /* 0x000000180e002986 */ /* 0x000fe4000c10190a */
[----:B------:R-:W-:Y:S02]  /*3a60*/  ISETP.GE.U32.AND P1, PT, R13, R10, PT ;  /* 0x0000000a0d00720c */ /* 0x000fe40003f26070 */
[----:B------:R-:W-:Y:S11]  /*3a70*/  @P2 STG.E desc[UR10][R14.64+0x10], R22 ;  /* 0x000010160e002986 */ /* 0x000ff6000c10190a */
[----:B------:R-:W-:-:S04]  /*3a80*/  @P1 IADD3 R13, PT, PT, -R10, R13, RZ ;  /* 0x0000000d0a0d1210 */ /* 0x000fc80007ffe1ff */
[----:B------:R-:W-:-:S05]  /*3a90*/  SEL R13, R18, R13, !P0 ;  /* 0x0000000d120d7207 */ /* 0x000fca0004000000 */
[----:B------:R-:W-:Y:S01]  /*3aa0*/  IMAD.WIDE.U32 R12, R13, 0x10, R6 ;  /* 0x000000100d0c7825 */ /* 0x000fe200078e0006 */
[----:B--2---:R-:W-:Y:S04]  /*3ab0*/  @P2 STG.E desc[UR10][R14.64+0x4], R27 ;  /* 0x0000041b0e002986 */ /* 0x004fe8000c10190a */
[----:B---3--:R-:W-:Y:S04]  /*3ac0*/  @P2 STG.E desc[UR10][R14.64+0x14], R29 ;  /* 0x0000141d0e002986 */ /* 0x008fe8000c10190a */
[----:B----4-:R-:W-:Y:S04]  /*3ad0*/  @P2 STG.E desc[UR10][R14.64+0x8], R19 ;  /* 0x000008130e002986 */ /* 0x010fe8000c10190a */
[----:B-----5:R-:W-:Y:S04]  /*3ae0*/  @P2 STG.E desc[UR10][R14.64+0x18], R21 ;  /* 0x000018150e002986 */ /* 0x020fe8000c10190a */
[----:B------:R-:W-:Y:S04]  /*3af0*/  @P2 STG.E desc[UR10][R14.64+0xc], R23 ;  /* 0x00000c170e002986 */ /* 0x000fe8000c10190a */
[----:B------:R0:W-:Y:S04]  /*3b00*/  @P2 STG.E desc[UR10][R14.64+0x1c], R25 ;  /* 0x00001c190e002986 */ /* 0x0001e8000c10190a */
[----:B------:R-:W2:Y:S04]  /*3b10*/  LDG.E R26, desc[UR10][R12.64] ;  /* 0x0000000a0c1a7981 */ /* 0x000ea8000c1e1900 */
[----:B------:R-:W2:Y:S01]  /*3b20*/  LDG.E R28, desc[UR10][R12.64+0x10] ;  /* 0x0000100a0c1c7981 */ /* 0x000ea2000c1e1900 */
[----:B------:R-:W-:-:S05]  /*3b30*/  IMAD R20, R20, R17, 0x1 ;  /* 0x0000000114147424 */ /* 0x000fca00078e0211 */
[----:B0-----:R-:W-:-:S05]  /*3b40*/  LOP3.LUT R15, R20, 0x7fffffff, RZ, 0xc0, !PT ;  /* 0x7fffffff140f7812 */ /* 0x001fca00078ec0ff */
        /* <DEDUP_REMOVED lines=19> */
[----:B---3--:R0:W-:Y:S04]  /*3c80*/  @P2 STG.E desc[UR10][R12.64+0x14], R24 ;  /* 0x000014180c002986 */ /* 0x0081e8000c10190a */
[----:B----4-:R1:W-:Y:S04]  /*3c90*/  @P2 STG.E desc[UR10][R12.64+0x8], R27 ;  /* 0x0000081b0c002986 */ /* 0x0103e8000c10190a */
[----:B-----5:R-:W-:Y:S04]  /*3ca0*/  @P2 STG.E desc[UR10][R12.64+0x18], R29 ;  /* 0x0000181d0c002986 */ /* 0x020fe8000c10190a */
[----:B------:R-:W-:Y:S04]  /*3cb0*/  @P2 STG.E desc[UR10][R12.64+0xc], R19 ;  /* 0x00000c130c002986 */ /* 0x000fe8000c10190a */
[----:B------:R2:W-:Y:S04]  /*3cc0*/  @P2 STG.E desc[UR10][R12.64+0x1c], R21 ;  /* 0x00001c150c002986 */ /* 0x0005e8000c10190a */
[----:B------:R-:W3:Y:S04]  /*3cd0*/  LDG.E R23, desc[UR10][R14.64] ;  /* 0x0000000a0e177981 */ /* 0x000ee8000c1e1900 */
[----:B0-----:R-:W3:Y:S01]  /*3ce0*/  LDG.E R24, desc[UR10][R14.64+0x10] ;  /* 0x0000100a0e187981 */ /* 0x001ee2000c1e1900 */
[----:B------:R-:W-:-:S05]  /*3cf0*/  IMAD R20, R20, R17, 0x1 ;  /* 0x0000000114147424 */ /* 0x000fca00078e0211 */
[----:B------:R-:W-:-:S05]  /*3d00*/  LOP3.LUT R25, R20, 0x7fffffff, RZ, 0xc0, !PT ;  /* 0x7fffffff14197812 */ /* 0x000fca00078ec0ff */
[----:B------:R-:W-:-:S05]  /*3d10*/  IMAD.HI.U32 R22, R16, R25, RZ ;  /* 0x0000001910167227 */ /* 0x000fca00078e00ff */
[----:B------:R-:W-:-:S05]  /*3d20*/  IADD3 R22, PT, PT, -R22, RZ, RZ ;  /* 0x000000ff16167210 */ /* 0x000fca0007ffe1ff */
[----:B------:R-:W-:-:S05]  /*3d30*/  IMAD R22, R10, R22, R25 ;  /* 0x000000160a167224 */ /* 0x000fca00078e0219 */
[----:B------:R-:W-:Y:S02]  /*3d40*/  ISETP.GE.U32.AND P1, PT, R22, R10, PT ;  /* 0x0000000a1600720c */ /* 0x000fe40003f26070 */
[----:B---3--:R-:W-:-:S13]  /*3d50*/  ISETP.NE.AND P2, PT, R23, R24, PT ;  /* 0x000000181700720c */ /* 0x008fda0003f45270 */
[----:B-1----:R-:W3:Y:S04]  /*3d60*/  @P2 LDG.E R27, desc[UR10][R14.64+0x14] ;  /* 0x0000140a0e1b2981 */ /* 0x002ee8000c1e1900 */
[----:B------:R-:W4:Y:S04]  /*3d70*/  @P2 LDG.E R25, desc[UR10][R14.64+0x4] ;  /* 0x0000040a0e192981 */ /* 0x000f28000c1e1900 */
[----:B------:R-:W5:Y:S04]  /*3d80*/  @P2 LDG.E R28, desc[UR10][R14.64+0x18] ;  /* 0x0000180a0e1c2981 */ /* 0x000f68000c1e1900 */
[----:B--2---:R-:W2:Y:S04]  /*3d90*/  @P2 LDG.E R21, desc[UR10][R14.64+0x8] ;  /* 0x0000080a0e152981 */ /* 0x004ea8000c1e1900 */
[----:B------:R-:W2:Y:S04]  /*3da0*/  @P2 LDG.E R19, desc[UR10][R14.64+0x1c] ;  /* 0x00001c0a0e132981 */ /* 0x000ea8000c1e1900 */
[----:B------:R-:W2:Y:S01]  /*3db0*/  @P2 LDG.E R26, desc[UR10][R14.64+0xc] ;  /* 0x00000c0a0e1a2981 */ /* 0x000ea2000c1e1900 */
[----:B------:R-:W-:-:S03]  /*3dc0*/  @P1 IMAD.IADD R22, R22, 0x1, -R10 ;  /* 0x0000000116161824 */ /* 0x000fc600078e0a0a */
[----:B------:R0:W-:Y:S02]  /*3dd0*/  @P2 STG.E desc[UR10][R14.64], R24 ;  /* 0x000000180e002986 */ /* 0x0001e4000c10190a */
[----:B------:R-:W-:-:S13]  /*3de0*/  ISETP.GE.U32.AND P1, PT, R22, R10, PT ;  /* 0x0000000a1600720c */ /* 0x000fda0003f26070 */
[----:B------:R-:W-:-:S04]  /*3df0*/  @P1 IADD3 R22, PT, PT, -R10, R22, RZ ;  /* 0x000000160a161210 */ /* 0x000fc80007ffe1ff */
[----:B------:R-:W-:Y:S01]  /*3e00*/  SEL R13, R18, R22, !P0 ;  /* 0x00000016120d7207 */ /* 0x000fe20004000000 */
[----:B------:R-:W-:Y:S04]  /*3e10*/  @P2 STG.E desc[UR10][R14.64+0x10], R23 ;  /* 0x000010170e002986 */ /* 0x000fe8000c10190a */
[----:B------:R-:W-:Y:S01]  /*3e20*/  IMAD.WIDE.U32 R12, R13, 0x10, R6 ;  /* 0x000000100d0c7825 */ /* 0x000fe200078e0006 */
[----:B---3--:R-:W-:Y:S04]  /*3e30*/  @P2 STG.E desc[UR10][R14.64+0x4], R27 ;  /* 0x0000041b0e002986 */ /* 0x008fe8000c10190a */
[----:B----4-:R-:W-:Y:S04]  /*3e40*/  @P2 STG.E desc[UR10][R14.64+0x14], R25 ;  /* 0x000014190e002986 */ /* 0x010fe8000c10190a */
[----:B-----5:R-:W-:Y:S04]  /*3e50*/  @P2 STG.E desc[UR10][R14.64+0x8], R28 ;  /* 0x0000081c0e002986 */ /* 0x020fe8000c10190a */
[----:B--2---:R-:W-:Y:S04]  /*3e60*/  @P2 STG.E desc[UR10][R14.64+0x18], R21 ;  /* 0x000018150e002986 */ /* 0x004fe8000c10190a */
[----:B------:R1:W-:Y:S04]  /*3e70*/  @P2 STG.E desc[UR10][R14.64+0xc], R19 ;  /* 0x00000c130e002986 */ /* 0x0003e8000c10190a */
[----:B------:R2:W-:Y:S04]  /*3e80*/  @P2 STG.E desc[UR10][R14.64+0x1c], R26 ;  /* 0x00001c1a0e002986 */ /* 0x0005e8000c10190a */
[----:B0-----:R-:W3:Y:S04]  /*3e90*/  LDG.E R24, desc[UR10][R12.64] ;  /* 0x0000000a0c187981 */ /* 0x001ee8000c1e1900 */
[----:B-1----:R-:W3:Y:S01]  /*3ea0*/  LDG.E R19, desc[UR10][R12.64+0x10] ;  /* 0x0000100a0c137981 */ /* 0x002ee2000c1e1900 */
[----:B------:R-:W-:-:S05]  /*3eb0*/  IMAD R17, R20, R17, 0x1 ;  /* 0x0000000114117424 */ /* 0x000fca00078e0211 */
[----:B--2---:R-:W-:-:S05]  /*3ec0*/  LOP3.LUT R15, R17, 0x7fffffff, RZ, 0xc0, !PT ;  /* 0x7fffffff110f7812 */ /* 0x004fca00078ec0ff */
[----:B------:R-:W-:-:S05]  /*3ed0*/  IMAD.HI.U32 R16, R16, R15, RZ ;  /* 0x0000000f10107227 */ /* 0x000fca00078e00ff */
[----:B------:R-:W-:-:S05]  /*3ee0*/  IADD3 R16, PT, PT, -R16, RZ, RZ ;  /* 0x000000ff10107210 */ /* 0x000fca0007ffe1ff */
[----:B------:R-:W-:-:S05]  /*3ef0*/  IMAD R17, R10, R16, R15 ;  /* 0x000000100a117224 */ /* 0x000fca00078e020f */
[----:B------:R-:W-:Y:S02]  /*3f00*/  ISETP.GE.U32.AND P1, PT, R17, R10, PT ;  /* 0x0000000a1100720c */ /* 0x000fe40003f26070 */
[----:B---3--:R-:W-:-:S13]  /*3f10*/  ISETP.NE.AND P2, PT, R24, R19, PT ;  /* 0x000000131800720c */ /* 0x008fda0003f45270 */
[----:B------:R-:W2:Y:S04]  /*3f20*/  @P2 LDG.E R22, desc[UR10][R12.64+0x14] ;  /* 0x0000140a0c162981 */ /* 0x000ea8000c1e1900 */
[----:B------:R-:W3:Y:S04]  /*3f30*/  @P2 LDG.E R29, desc[UR10][R12.64+0x4] ;  /* 0x0000040a0c1d2981 */ /* 0x000ee8000c1e1900 */
[----:B------:R-:W4:Y:S04]  /*3f40*/  @P2 LDG.E R27, desc[UR10][R12.64+0x18] ;  /* 0x0000180a0c1b2981 */ /* 0x000f28000c1e1900 */
[----:B------:R-:W5:Y:S04]  /*3f50*/  @P2 LDG.E R25, desc[UR10][R12.64+0x8] ;  /* 0x0000080a0c192981 */ /* 0x000f68000c1e1900 */
[----:B------:R-:W5:Y:S04]  /*3f60*/  @P2 LDG.E R23, desc[UR10][R12.64+0x1c] ;  /* 0x00001c0a0c172981 */ /* 0x000f68000c1e1900 */
[----:B------:R-:W5:Y:S01]  /*3f70*/  @P2 LDG.E R21, desc[UR10][R12.64+0xc] ;  /* 0x00000c0a0c152981 */ /* 0x000f62000c1e1900 */
[----:B------:R-:W-:-:S05]  /*3f80*/  @P1 IMAD.IADD R17, R17, 0x1, -R10 ;  /* 0x0000000111111824 */ /* 0x000fca00078e0a0a */
[----:B------:R-:W-:-:S13]  /*3f90*/  ISETP.GE.U32.AND P1, PT, R17, R10, PT ;  /* 0x0000000a1100720c */ /* 0x000fda0003f26070 */
[----:B------:R-:W-:-:S04]  /*3fa0*/  @P1 IADD3 R17, PT, PT, -R10, R17, RZ ;  /* 0x000000110a111210 */ /* 0x000fc80007ffe1ff */
[----:B------:R-:W-:Y:S01]  /*3fb0*/  SEL R17, R18, R17, !P0 ;  /* 0x0000001112117207 */ /* 0x000fe20004000000 */
[----:B------:R0:W-:Y:S04]  /*3fc0*/  @P2 STG.E desc[UR10][R12.64], R19 ;  /* 0x000000130c002986 */ /* 0x0001e8000c10190a */
[----:B------:R-:W-:Y:S01]  /*3fd0*/  IMAD.WIDE.U32 R6, R17, 0x10, R6 ;  /* 0x0000001011067825 */ /* 0x000fe200078e0006 */
[----:B------:R0:W-:Y:S04]  /*3fe0*/  @P2 STG.E desc[UR10][R12.64+0x10], R24 ;  /* 0x000010180c002986 */ /* 0x0001e8000c10190a */
[----:B--2---:R0:W-:Y:S04]  /*3ff0*/  @P2 STG.E desc[UR10][R12.64+0x4], R22 ;  /* 0x000004160c002986 */ /* 0x0041e8000c10190a */
[----:B---3--:R0:W-:Y:S04]  /*4000*/  @P2 STG.E desc[UR10][R12.64+0x14], R29 ;  /* 0x0000141d0c002986 */ /* 0x0081e8000c10190a */
[----:B----4-:R0:W-:Y:S04]  /*4010*/  @P2 STG.E desc[UR10][R12.64+0x8], R27 ;  /* 0x0000081b0c002986 */ /* 0x0101e8000c10190a */
[----:B-----5:R0:W-:Y:S04]  /*4020*/  @P2 STG.E desc[UR10][R12.64+0x18], R25 ;  /* 0x000018190c002986 */ /* 0x0201e8000c10190a */
[----:B------:R0:W-:Y:S04]  /*4030*/  @P2 STG.E desc[UR10][R12.64+0xc], R23 ;  /* 0x00000c170c002986 */ /* 0x0001e8000c10190a */
[----:B------:R0:W-:Y:S04]  /*4040*/  @P2 STG.E desc[UR10][R12.64+0x1c], R21 ;  /* 0x00001c150c002986 */ /* 0x0001e8000c10190a */
[----:B------:R-:W2:Y:S04]  /*4050*/  LDG.E R14, desc[UR10][R6.64] ;  /* 0x0000000a060e7981 */ /* 0x000ea8000c1e1900 */
[----:B------:R-:W2:Y:S01]  /*4060*/  LDG.E R16, desc[UR10][R6.64+0x10] ;  /* 0x0000100a06107981 */ /* 0x000ea2000c1e1900 */
[----:B------:R-:W-:Y:S01]  /*4070*/  BSSY.RECONVERGENT B1, `(.L_x_43) ;  /* 0x0000011000017945 */ /* 0x000fe20003800200 */
[----:B--2---:R-:W-:-:S13]  /*4080*/  ISETP.NE.AND P0, PT, R14, R16, PT ;  /* 0x000000100e00720c */ /* 0x004fda0003f05270 */
[----:B0-----:R-:W-:Y:S05]  /*4090*/  @!P0 BRA `(.L_x_44) ;  /* 0x0000000000388947 */ /* 0x001fea0003800000 */
[----:B------:R-:W2:Y:S04]  /*40a0*/  LDG.E R21, desc[UR10][R6.64+0x14] ;  /* 0x0000140a06157981 */ /* 0x000ea8000c1e1900 */
[----:B------:R-:W3:Y:S04]  /*40b0*/  LDG.E R13, desc[UR10][R6.64+0x4] ;  /* 0x0000040a060d7981 */ /* 0x000ee8000c1e1900 */
[----:B------:R-:W4:Y:S04]  /*40c0*/  LDG.E R23, desc[UR10][R6.64+0x18] ;  /* 0x0000180a06177981 */ /* 0x000f28000c1e1900 */
[----:B------:R-:W5:Y:S04]  /*40d0*/  LDG.E R17, desc[UR10][R6.64+0x8] ;  /* 0x0000080a06117981 */ /* 0x000f68000c1e1900 */
[----:B------:R-:W5:Y:S04]  /*40e0*/  LDG.E R25, desc[UR10][R6.64+0x1c] ;  /* 0x00001c0a06197981 */ /* 0x000f68000c1e1900 */
[----:B------:R-:W5:Y:S04]  /*40f0*/  LDG.E R19, desc[UR10][R6.64+0xc] ;  /* 0x00000c0a06137981 */ /* 0x000f68000c1e1900 */
[----:B------:R0:W-:Y:S04]  /*4100*/  STG.E desc[UR10][R6.64], R16 ;  /* 0x0000001006007986 */ /* 0x0001e8000c10190a */
[----:B------:R0:W-:Y:S04]  /*4110*/  STG.E desc[UR10][R6.64+0x10], R14 ;  /* 0x0000100e06007986 */ /* 0x0001e8000c10190a */
[----:B--2---:R0:W-:Y:S04]  /*4120*/  STG.E desc[UR10][R6.64+0x4], R21 ;  /* 0x0000041506007986 */ /* 0x0041e8000c10190a */
[----:B---3--:R0:W-:Y:S04]  /*4130*/  STG.E desc[UR10][R6.64+0x14], R13 ;  /* 0x0000140d06007986 */ /* 0x0081e8000c10190a */
[----:B----4-:R0:W-:Y:S04]  /*4140*/  STG.E desc[UR10][R6.64+0x8], R23 ;  /* 0x0000081706007986 */ /* 0x0101e8000c10190a */
[----:B-----5:R0:W-:Y:S04]  /*4150*/  STG.E desc[UR10][R6.64+0x18], R17 ;  /* 0x0000181106007986 */ /* 0x0201e8000c10190a */
[----:B------:R0:W-:Y:S04]  /*4160*/  STG.E desc[UR10][R6.64+0xc], R25 ;  /* 0x00000c1906007986 */ /* 0x0001e8000c10190a */
[----:B------:R0:W-:Y:S02]  /*4170*/  STG.E desc[UR10][R6.64+0x1c], R19 ;  /* 0x00001c1306007986 */ /* 0x0001e4000c10190a */
.L_x_44:
[----:B------:R-:W-:Y:S05]  /*4180*/  BSYNC.RECONVERGENT B1 ;  /* 0x0000000000017941 */ /* 0x000fea0003800200 */
.L_x_43:
[----:B------:R3:W-:Y:S01]  /*4190*/  STG.E desc[UR10][R4.64], R15 ;  /* 0x0000000f04007986 */ /* 0x0007e2000c10190a */
[----:B------:R-:W-:Y:S05]  /*41a0*/  BRA `(.L_x_25) ;  /* 0x0000001400c47947 */ /* 0x000fea0003800000 */
.L_x_36:
[----:B------:R-:W0:Y:S08]  /*41b0*/  LDC.64 R18, c[0x0][0x3a8] ;  /* 0x0000ea00ff127b82 */ /* 0x000e300000000a00 */
[----:B------:R-:W1:Y:S08]  /*41c0*/  LDC.64 R16, c[0x0][0x380] ;  /* 0x0000e000ff107b82 */ /* 0x000e700000000a00 */
[----:B------:R-:W2:Y:S01]  /*41d0*/  LDC R14, c[0x0][0x39c] ;  /* 0x0000e700ff0e7b82 */ /* 0x000ea20000000800 */
[----:B0-----:R-:W-:-:S05]  /*41e0*/  IMAD.WIDE R18, R11, 0x4, R18 ;  /* 0x000000040b127825 */ /* 0x001fca00078e0212 */
[----:B------:R-:W3:Y:S01]  /*41f0*/  LDG.E R4, desc[UR10][R18.64] ;  /* 0x0000000a12047981 */ /* 0x000ee2000c1e1900 */
[----:B-1----:R-:W-:-:S05]  /*4200*/  IMAD.WIDE R16, R11, 0x4, R16 ;  /* 0x000000040b107825 */ /* 0x002fca00078e0210 */
[----:B------:R0:W5:Y:S01]  /*4210*/  LDG.E.CONSTANT R21, desc[UR10][R16.64] ;  /* 0x0000000a10157981 */ /* 0x000162000c1e9900 */
[----:B------:R-:W-:Y:S01]  /*4220*/  HFMA2 R7, -RZ, RZ, 2.4318695068359375e-05, 12.3515625 ;  /* 0x01984a2dff077431 */ /* 0x000fe200000001ff */
[----:B------:R-:W-:Y:S01]  /*4230*/  BSSY.RECONVERGENT B1, `(.L_x_45) ;  /* 0x0000085000017945 */ /* 0x000fe20003800200 */
[----:B--2---:R-:W1:Y:S01]  /*4240*/  I2F.U32.RP R12, R14 ;  /* 0x0000000e000c7306 */ /* 0x004e620000209000 */
[----:B------:R-:W-:Y:S01]  /*4250*/  ISETP.NE.U32.AND P1, PT, R14, RZ, PT ;  /* 0x000000ff0e00720c */ /* 0x000fe20003f25070 */
[----:B------:R-:W-:-:S06]  /*4260*/  IMAD R23, R11, R14, RZ ;  /* 0x0000000e0b177224 */ /* 0x000fcc00078e02ff */
[----:B-1----:R-:W1:Y:S02]  /*4270*/  MUFU.RCP R12, R12 ;  /* 0x0000000c000c7308 */ /* 0x002e640000001000 */
[----:B-1----:R-:W-:-:S06]  /*4280*/  IADD3 R5, PT, PT, R12, 0xffffffe, RZ ;  /* 0x0ffffffe0c057810 */ /* 0x002fcc0007ffe0ff */
[----:B------:R-:W1:Y:S02]  /*4290*/  F2I.FTZ.U32.TRUNC.NTZ R5, R5 ;  /* 0x0000000500057305 */ /* 0x000e64000021f000 */
[--C-:B-1----:R-:W-:Y:S02]  /*42a0*/  IMAD.MOV R13, RZ, RZ, -R5.reuse ;  /* 0x000000ffff0d7224 */ /* 0x102fe400078e0a05 */
[----:B---3--:R-:W-:Y:S01]  /*42b0*/  IMAD R6, R4, R7, 0x1 ;  /* 0x0000000104067424 */ /* 0x008fe200078e0207 */
[----:B------:R-:W-:Y:S01]  /*42c0*/  MOV R4, RZ ;  /* 0x000000ff00047202 */ /* 0x000fe20000000f00 */
[----:B------:R-:W-:Y:S02]  /*42d0*/  IMAD R7, R13, R14, RZ ;  /* 0x0000000e0d077224 */ /* 0x000fe400078e02ff */
[----:B------:R-:W1:Y:S01]  /*42e0*/  LDC.64 R12, c[0x0][0x390] ;  /* 0x0000e400ff0c7b82 */ /* 0x000e620000000a00 */
[----:B------:R-:W-:Y:S01]  /*42f0*/  LOP3.LUT R25, R6, 0x7fffffff, RZ, 0xc0, !PT ;  /* 0x7fffffff06197812 */ /* 0x000fe200078ec0ff */
[----:B------:R-:W-:Y:S01]  /*4300*/  IMAD.HI.U32 R4, R5, R7, R4 ;  /* 0x0000000705047227 */ /* 0x000fe200078e0004 */
[----:B------:R-:W-:-:S02]  /*4310*/  MOV R6, 0xffffffff ;  /* 0xffffffff00067802 */ /* 0x000fc40000000f00 */
[----:B------:R-:W-:Y:S01]  /*4320*/  MOV R7, 0xffffffff ;  /* 0xffffffff00077802 */ /* 0x000fe20000000f00 */
[----:B------:R-:W-:Y:S01]  /*4330*/  IMAD.MOV.U32 R5, RZ, RZ, -0x1 ;  /* 0xffffffffff057424 */ /* 0x000fe200078e00ff */
[----:B------:R0:W-:Y:S01]  /*4340*/  STG.E desc[UR10][R18.64], R25 ;  /* 0x0000001912007986 */ /* 0x0001e2000c10190a */
[----:B------:R-:W-:-:S04]  /*4350*/  IMAD.HI.U32 R4, R4, R25, RZ ;  /* 0x0000001904047227 */ /* 0x000fc800078e00ff */
[----:B------:R-:W-:-:S04]  /*4360*/  IMAD.MOV R4, RZ, RZ, -R4 ;  /* 0x000000ffff047224 */ /* 0x000fc800078e0a04 */
[----:B------:R-:W-:Y:S01]  /*4370*/  IMAD R15, R14, R4, R25 ;  /* 0x000000040e0f7224 */ /* 0x000fe200078e0219 */
[----:B------:R-:W-:-:S04]  /*4380*/  MOV R4, 0xffffffff ;  /* 0xffffffff00047802 */ /* 0x000fc80000000f00 */
[----:B------:R-:W-:Y:S01]  /*4390*/  ISETP.GE.U32.AND P0, PT, R15, R14, PT ;  /* 0x0000000e0f00720c */ /* 0x000fe20003f06070 */
[----:B------:R0:W-:Y:S01]  /*43a0*/  STL.128 [R1], R4 ;  /* 0x0000000401007387 */ /* 0x0001e20000100c00 */
[----:B-1----:R-:W-:-:S03]  /*43b0*/  IMAD.WIDE R12, R23, 0x10, R12 ;  /* 0x00000010170c7825 */ /* 0x002fc600078e020c */
[----:B------:R0:W-:Y:S04]  /*43c0*/  STL.128 [R1+0x10], R4 ;  /* 0x0000100401007387 */ /* 0x0001e80000100c00 */
[----:B------:R0:W-:Y:S04]  /*43d0*/  STL.128 [R1+0x20], R4 ;  /* 0x0000200401007387 */ /* 0x0001e80000100c00 */
[-C--:B------:R-:W-:Y:S01]  /*43e0*/  @P0 IADD3 R15, PT, PT, R15, -R14.reuse, RZ ;  /* 0x8000000e0f0f0210 */ /* 0x080fe20007ffe0ff */
[----:B------:R0:W-:Y:S03]  /*43f0*/  STL.128 [R1+0x30], R4 ;  /* 0x0000300401007387 */ /* 0x0001e60000100c00 */
[----:B------:R-:W-:Y:S01]  /*4400*/  ISETP.GE.U32.AND P0, PT, R15, R14, PT ;  /* 0x0000000e0f00720c */ /* 0x000fe20003f06070 */
[----:B------:R0:W-:-:S12]  /*4410*/  STL.128 [R1+0x40], R4 ;  /* 0x0000400401007387 */ /* 0x0001d80000100c00 */
[----:B------:R-:W-:Y:S01]  /*4420*/  @P0 IMAD.IADD R15, R15, 0x1, -R14 ;  /* 0x000000010f0f0824 */ /* 0x000fe200078e0a0e */
[----:B------:R-:W-:-:S04]  /*4430*/  @!P1 LOP3.LUT R15, RZ, R14, RZ, 0x33, !PT ;  /* 0x0000000eff0f9212 */ /* 0x000fc800078e33ff */
[----:B------:R-:W-:-:S13]  /*4440*/  ISETP.NE.AND P0, PT, R15, RZ, PT ;  /* 0x000000ff0f00720c */ /* 0x000fda0003f05270 */
[----:B0-----:R-:W-:Y:S05]  /*4450*/  @!P0 BRA `(.L_x_46) ;  /* 0x0000000400888947 */ /* 0x001fea0003800000 */
[----:B------:R-:W2:Y:S01]  /*4460*/  LDG.E.CONSTANT R17, desc[UR10][R16.64+0x4] ;  /* 0x0000040a10117981 */ /* 0x000ea2000c1e9900 */
[----:B------:R-:W0:Y:S01]  /*4470*/  LDCU.64 UR12, c[0x0][0x388] ;  /* 0x00007100ff0c77ac */ /* 0x000e220008000a00 */
[----:B------:R-:W-:Y:S01]  /*4480*/  ISETP.GE.U32.AND P0, PT, R15, 0x4, PT ;  /* 0x000000040f00780c */ /* 0x000fe20003f06070 */
[----:B------:R-:W-:Y:S01]  /*4490*/  BSSY.RECONVERGENT B2, `(.L_x_47) ;  /* 0x0000039000027945 */ /* 0x000fe20003800200 */
[----:B------:R-:W-:Y:S01]  /*44a0*/  MOV R7, RZ ;  /* 0x000000ff00077202 */ /* 0x000fe20000000f00 */
[----:B--2---:R-:W-:-:S05]  /*44b0*/  IMAD R6, R17, R14, RZ ;  /* 0x0000000e11067224 */ /* 0x004fca00078e02ff */
[----:B------:R-:W-:Y:S02]  /*44c0*/  SHF.R.S32.HI R5, RZ, 0x1f, R6 ;  /* 0x0000001fff057819 */ /* 0x000fe40000011406 */
[----:B0-----:R-:W-:-:S04]  /*44d0*/  LEA R4, P1, R6, UR12, 0x4 ;  /* 0x0000000c06047c11 */ /* 0x001fc8000f8220ff */
[----:B------:R-:W-:Y:S01]  /*44e0*/  LEA.HI.X R5, R6, UR13, R5, 0x4, P1 ;  /* 0x0000000d06057c11 */ /* 0x000fe200088f2405 */
[----:B------:R-:W-:Y:S08]  /*44f0*/  @!P0 BRA `(.L_x_48) ;  /* 0x0000000000c88947 */ /* 0x000ff00003800000 */
[----:B------:R-:W-:Y:S01]  /*4500*/  HFMA2 R19, -RZ, RZ, 0, 0 ;  /* 0x00000000ff137431 */ /* 0x000fe200000001ff */
[----:B------:R-:W-:Y:S06]  /*4510*/  BSSY.RECONVERGENT B3, `(.L_x_49) ;  /* 0x000002f000037945 */ /* 0x000fec0003800200 */
.L_x_50:
[----:B------:R-:W-:-:S05]  /*4520*/  IMAD.WIDE.U32 R6, R19, 0x10, R4 ;  /* 0x0000001013067825 */ /* 0x000fca00078e0004 */
[----:B------:R-:W2:Y:S01]  /*4530*/  LDG.E.CONSTANT R20, desc[UR10][R6.64] ;  /* 0x0000000a06147981 */ /* 0x000ea2000c1e9900 */
[----:B-1----:R-:W-:-:S03]  /*4540*/  IMAD.WIDE.U32 R16, R19, 0x10, R12 ;  /* 0x0000001013107825 */ /* 0x002fc600078e000c */
[----:B------:R-:W3:Y:S04]  /*4550*/  LDG.E.CONSTANT R25, desc[UR10][R6.64+0x4] ;  /* 0x0000040a06197981 */ /* 0x000ee8000c1e9900 */
[----:B------:R-:W4:Y:S04]  /*4560*/  LDG.E.CONSTANT R24, desc[UR10][R6.64+0x10] ;  /* 0x0000100a06187981 */ /* 0x000f28000c1e9900 */
[----:B------:R-:W4:Y:S04]  /*4570*/  LDG.E.CONSTANT R18, desc[UR10][R6.64+0x20] ;  /* 0x0000200a06127981 */ /* 0x000f28000c1e9900 */
[----:B------:R-:W4:Y:S04]  /*4580*/  LDG.E.CONSTANT R23, desc[UR10][R6.64+0x14] ;  /* 0x0000140a06177981 */ /* 0x000f28000c1e9900 */
[----:B------:R-:W4:Y:S04]  /*4590*/  LDG.E.CONSTANT R27, desc[UR10][R6.64+0x8] ;  /* 0x0000080a061b7981 */ /* 0x000f28000c1e9900 */
[----:B------:R-:W4:Y:S04]  /*45a0*/  LDG.E.CONSTANT R29, desc[UR10][R6.64+0xc] ;  /* 0x00000c0a061d7981 */ /* 0x000f28000c1e9900 */
[----:B------:R-:W4:Y:S01]  /*45b0*/  LDG.E.CONSTANT R26, desc[UR10][R6.64+0x18] ;  /* 0x0000180a061a7981 */ /* 0x000f22000c1e9900 */
[----:B--2---:R-:W-:-:S03]  /*45c0*/  IMAD R22, R20, 0x4, R1 ;  /* 0x0000000414167824 */ /* 0x004fc600078e0201 */
[----:B------:R0:W-:Y:S04]  /*45d0*/  STG.E desc[UR10][R16.64], R20 ;  /* 0x0000001410007986 */ /* 0x0001e8000c10190a */
[----:B---3--:R1:W-:Y:S04]  /*45e0*/  STL [R22], R25 ;  /* 0x0000001916007387 */ /* 0x0083e80000100800 */
[----:B0-----:R-:W2:Y:S01]  /*45f0*/  LDG.E.CONSTANT R20, desc[UR10][R6.64+0x24] ;  /* 0x0000240a06147981 */ /* 0x001ea2000c1e9900 */
[-C--:B----4-:R-:W-:Y:S02]  /*4600*/  LEA R28, R24, R1.reuse, 0x2 ;  /* 0x00000001181c7211 */ /* 0x090fe400078e10ff */
[----:B-1----:R-:W-:Y:S01]  /*4610*/  LEA R22, R18, R1, 0x2 ;  /* 0x0000000112167211 */ /* 0x002fe200078e10ff */
[----:B------:R0:W-:Y:S04]  /*4620*/  STG.E desc[UR10][R16.64+0x10], R24 ;  /* 0x0000101810007986 */ /* 0x0001e8000c10190a */
[----:B------:R-:W-:Y:S04]  /*4630*/  STL [R28], R23 ;  /* 0x000000171c007387 */ /* 0x000fe80000100800 */
[----:B------:R1:W-:Y:S04]  /*4640*/  STG.E desc[UR10][R16.64+0x4], R25 ;  /* 0x0000041910007986 */ /* 0x0003e8000c10190a */
[----:B0-----:R-:W3:Y:S04]  /*4650*/  LDG.E.CONSTANT R24, desc[UR10][R6.64+0x30] ;  /* 0x0000300a06187981 */ /* 0x001ee8000c1e9900 */
[----:B------:R0:W-:Y:S04]  /*4660*/  STG.E desc[UR10][R16.64+0x14], R23 ;  /* 0x0000141710007986 */ /* 0x0001e8000c10190a */
[----:B------:R4:W-:Y:S04]  /*4670*/  STG.E desc[UR10][R16.64+0x20], R18 ;  /* 0x0000201210007986 */ /* 0x0009e8000c10190a */
[----:B------:R4:W-:Y:S04]  /*4680*/  STG.E desc[UR10][R16.64+0x8], R27 ;  /* 0x0000081b10007986 */ /* 0x0009e8000c10190a */
[----:B-1----:R-:W3:Y:S04]  /*4690*/  LDG.E.CONSTANT R25, desc[UR10][R6.64+0x1c] ;  /* 0x00001c0a06197981 */ /* 0x002ee8000c1e9900 */
[----:B0-----:R-:W3:Y:S04]  /*46a0*/  LDG.E.CONSTANT R23, desc[UR10][R6.64+0x2c] ;  /* 0x00002c0a06177981 */ /* 0x001ee8000c1e9900 */
[----:B------:R-:W3:Y:S04]  /*46b0*/  LDG.E.CONSTANT R28, desc[UR10][R6.64+0x38] ;  /* 0x0000380a061c7981 */ /* 0x000ee8000c1e9900 */
[----:B----4-:R-:W4:Y:S04]  /*46c0*/  LDG.E.CONSTANT R18, desc[UR10][R6.64+0x34] ;  /* 0x0000340a06127981 */ /* 0x010f28000c1e9900 */
[----:B------:R-:W4:Y:S04]  /*46d0*/  LDG.E.CONSTANT R27, desc[UR10][R6.64+0x3c] ;  /* 0x00003c0a061b7981 */ /* 0x000f28000c1e9900 */
[----:B--2---:R0:W-:Y:S04]  /*46e0*/  STL [R22], R20 ;  /* 0x0000001416007387 */ /* 0x0041e80000100800 */
[----:B0-----:R-:W2:Y:S04]  /*46f0*/  LDG.E.CONSTANT R22, desc[UR10][R6.64+0x28] ;  /* 0x0000280a06167981 */ /* 0x001ea8000c1e9900 */
[----:B------:R3:W-:Y:S01]  /*4700*/  STG.E desc[UR10][R16.64+0xc], R29 ;  /* 0x00000c1d10007986 */ /* 0x0007e2000c10190a */
[----:B------:R-:W-:-:S03]  /*4710*/  IADD3 R19, PT, PT, R19, 0x4, RZ ;  /* 0x0000000413137810 */ /* 0x000fc60007ffe0ff */
[----:B------:R0:W-:Y:S01]  /*4720*/  STG.E desc[UR10][R16.64+0x24], R20 ;  /* 0x0000241410007986 */ /* 0x0001e2000c10190a */
[----:B---3--:R-:W-:-:S03]  /*4730*/  IMAD R29, R24, 0x4, R1 ;  /* 0x00000004181d7824 */ /* 0x008fc600078e0201 */
[----:B------:R1:W-:Y:S01]  /*4740*/  STG.E desc[UR10][R16.64+0x18], R26 ;  /* 0x0000181a10007986 */ /* 0x0003e2000c10190a */
[----:B0-----:R-:W-:-:S03]  /*4750*/  LOP3.LUT R20, R15, 0x7ffffffc, RZ, 0xc0, !PT ;  /* 0x7ffffffc0f147812 */ /* 0x001fc600078ec0ff */
[----:B------:R1:W-:Y:S04]  /*4760*/  STG.E desc[UR10][R16.64+0x30], R24 ;  /* 0x0000301810007986 */ /* 0x0003e8000c10190a */
[----:B------:R1:W-:Y:S04]  /*4770*/  STG.E desc[UR10][R16.64+0x1c], R25 ;  /* 0x00001c1910007986 */ /* 0x0003e8000c10190a */
[----:B------:R1:W-:Y:S04]  /*4780*/  STG.E desc[UR10][R16.64+0x2c], R23 ;  /* 0x00002c1710007986 */ /* 0x0003e8000c10190a */
[----:B------:R1:W-:Y:S04]  /*4790*/  STG.E desc[UR10][R16.64+0x38], R28 ;  /* 0x0000381c10007986 */ /* 0x0003e8000c10190a */
[----:B----4-:R1:W-:Y:S04]  /*47a0*/  STG.E desc[UR10][R16.64+0x34], R18 ;  /* 0x0000341210007986 */ /* 0x0103e8000c10190a */
[----:B------:R1:W-:Y:S04]  /*47b0*/  STL [R29], R18 ;  /* 0x000000121d007387 */ /* 0x0003e80000100800 */
[----:B------:R1:W-:Y:S01]  /*47c0*/  STG.E desc[UR10][R16.64+0x3c], R27 ;  /* 0x00003c1b10007986 */ /* 0x0003e2000c10190a */
[----:B------:R-:W-:-:S03]  /*47d0*/  ISETP.NE.AND P0, PT, R19, R20, PT ;  /* 0x000000141300720c */ /* 0x000fc60003f05270 */
[----:B--2---:R1:W-:Y:S10]  /*47e0*/  STG.E desc[UR10][R16.64+0x28], R22 ;  /* 0x0000281610007986 */ /* 0x0043f4000c10190a */
[----:B------:R-:W-:Y:S05]  /*47f0*/  @P0 BRA `(.L_x_50) ;  /* 0xfffffffc00480947 */ /* 0x000fea000383ffff */
[----:B------:R-:W-:Y:S05]  /*4800*/  BSYNC.RECONVERGENT B3 ;  /* 0x0000000000037941 */ /* 0x000fea0003800200 */
.L_x_49:
[----:B------:R-:W-:-:S07]  /*4810*/  MOV R7, R20 ;  /* 0x0000001400077202 */ /* 0x000fce0000000f00 */
.L_x_48:
[----:B------:R-:W-:Y:S05]  /*4820*/  BSYNC.RECONVERGENT B2 ;  /* 0x0000000000027941 */ /* 0x000fea0003800200 */
.L_x_47:
[----:B------:R-:W-:-:S13]  /*4830*/  LOP3.LUT P0, R20, R15, 0x3, RZ, 0xc0, !PT ;  /* 0x000000030f147812 */ /* 0x000fda000780c0ff */
[----:B------:R-:W-:Y:S05]  /*4840*/  @!P0 BRA `(.L_x_46) ;  /* 0x00000000008c8947 */ /* 0x000fea0003800000 */
[----:B------:R-:W-:-:S05]  /*4850*/  IMAD.WIDE.U32 R4, R7, 0x10, R4 ;  /* 0x0000001007047825 */ /* 0x000fca00078e0004 */
[----:B-1----:R-:W2:Y:S04]  /*4860*/  LDG.E.CONSTANT R16, desc[UR10][R4.64] ;  /* 0x0000000a04107981 */ /* 0x002ea8000c1e9900 */
[----:B------:R-:W3:Y:S04]  /*4870*/  LDG.E.CONSTANT R17, desc[UR10][R4.64+0x4] ;  /* 0x0000040a04117981 */ /* 0x000ee8000c1e9900 */
[----:B------:R-:W4:Y:S04]  /*4880*/  LDG.E.CONSTANT R19, desc[UR10][R4.64+0x8] ;  /* 0x0000080a04137981 */ /* 0x000f28000c1e9900 */
[----:B------:R-:W4:Y:S01]  /*4890*/  LDG.E.CONSTANT R23, desc[UR10][R4.64+0xc] ;  /* 0x00000c0a04177981 */ /* 0x000f22000c1e9900 */
[----:B------:R-:W-:Y:S01]  /*48a0*/  IMAD.WIDE.U32 R6, R7, 0x10, R12 ;  /* 0x0000001007067825 */ /* 0x000fe200078e000c */
[----:B------:R-:W-:-:S03]  /*48b0*/  ISETP.NE.AND P0, PT, R20, 0x1, PT ;  /* 0x000000011400780c */ /* 0x000fc60003f05270 */
[----:B--2---:R-:W-:Y:S01]  /*48c0*/  IMAD R18, R16, 0x4, R1 ;  /* 0x0000000410127824 */ /* 0x004fe200078e0201 */
[----:B------:R0:W-:Y:S04]  /*48d0*/  STG.E desc[UR10][R6.64], R16 ;  /* 0x0000001006007986 */ /* 0x0001e8000c10190a */
[----:B---3--:R0:W-:Y:S04]  /*48e0*/  STG.E desc[UR10][R6.64+0x4], R17 ;  /* 0x0000041106007986 */ /* 0x0081e8000c10190a */
[----:B------:R0:W-:Y:S04]  /*48f0*/  STL [R18], R17 ;  /* 0x0000001112007387 */ /* 0x0001e80000100800 */
[----:B----4-:R0:W-:Y:S04]  /*4900*/  STG.E desc[UR10][R6.64+0x8], R19 ;  /* 0x0000081306007986 */ /* 0x0101e8000c10190a */
[----:B------:R0:W-:Y:S01]  /*4910*/  STG.E desc[UR10][R6.64+0xc], R23 ;  /* 0x00000c1706007986 */ /* 0x0001e2000c10190a */
[----:B------:R-:W-:Y:S05]  /*4920*/  @!P0 BRA `(.L_x_46) ;  /* 0x0000000000548947 */ /* 0x000fea0003800000 */
[----:B------:R-:W-:Y:S01]  /*4930*/  ISETP.NE.AND P0, PT, R20, 0x2, PT ;  /* 0x000000021400780c */ /* 0x000fe20003f05270 */
[----:B0-----:R-:W2:Y:S04]  /*4940*/  LDG.E.CONSTANT R16, desc[UR10][R4.64+0x10] ;  /* 0x0000100a04107981 */ /* 0x001ea8000c1e9900 */
[----:B------:R-:W3:Y:S04]  /*4950*/  LDG.E.CONSTANT R17, desc[UR10][R4.64+0x14] ;  /* 0x0000140a04117981 */ /* 0x000ee8000c1e9900 */
[----:B------:R-:W4:Y:S04]  /*4960*/  LDG.E.CONSTANT R19, desc[UR10][R4.64+0x18] ;  /* 0x0000180a04137981 */ /* 0x000f28000c1e9900 */
[----:B------:R-:W4:Y:S04]  /*4970*/  @P0 LDG.E.CONSTANT R20, desc[UR10][R4.64+0x20] ;  /* 0x0000200a04140981 */ /* 0x000f28000c1e9900 */
[----:B------:R-:W4:Y:S04]  /*4980*/  LDG.E.CONSTANT R23, desc[UR10][R4.64+0x1c] ;  /* 0x00001c0a04177981 */ /* 0x000f28000c1e9900 */
[----:B------:R-:W4:Y:S04]  /*4990*/  @P0 LDG.E.CONSTANT R27, desc[UR10][R4.64+0x28] ;  /* 0x0000280a041b0981 */ /* 0x000f28000c1e9900 */
[----:B------:R-:W4:Y:S04]  /*49a0*/  @P0 LDG.E.CONSTANT R25, desc[UR10][R4.64+0x24] ;  /* 0x0000240a04190981 */ /* 0x000f28000c1e9900 */
[----:B------:R-:W4:Y:S01]  /*49b0*/  @P0 LDG.E.CONSTANT R29, desc[UR10][R4.64+0x2c] ;  /* 0x00002c0a041d0981 */ /* 0x000f22000c1e9900 */
[----:B--2---:R-:W-:-:S03]  /*49c0*/  LEA R18, R16, R1, 0x2 ;  /* 0x0000000110127211 */ /* 0x004fc600078e10ff */
[----:B------:R2:W-:Y:S04]  /*49d0*/  STG.E desc[UR10][R6.64+0x10], R16 ;  /* 0x0000101006007986 */ /* 0x0005e8000c10190a */
[----:B---3--:R2:W-:Y:S04]  /*49e0*/  STL [R18], R17 ;  /* 0x0000001112007387 */ /* 0x0085e80000100800 */
[----:B------:R2:W-:Y:S01]  /*49f0*/  STG.E desc[UR10][R6.64+0x14], R17 ;  /* 0x0000141106007986 */ /* 0x0005e2000c10190a */
[----:B----4-:R-:W-:-:S03]  /*4a00*/  @P0 LEA R22, R20, R1, 0x2 ;  /* 0x0000000114160211 */ /* 0x010fc600078e10ff */
[----:B------:R2:W-:Y:S04]  /*4a10*/  STG.E desc[UR10][R6.64+0x18], R19 ;  /* 0x0000181306007986 */ /* 0x0005e8000c10190a */
[----:B------:R2:W-:Y:S04]  /*4a20*/  STG.E desc[UR10][R6.64+0x1c], R23 ;  /* 0x00001c1706007986 */ /* 0x0005e8000c10190a */
[----:B------:R2:W-:Y:S04]  /*4a30*/  @P0 STG.E desc[UR10][R6.64+0x28], R27 ;  /* 0x0000281b06000986 */ /* 0x0005e8000c10190a */
[----:B------:R2:W-:Y:S04]  /*4a40*/  @P0 STG.E desc[UR10][R6.64+0x20], R20 ;  /* 0x0000201406000986 */ /* 0x0005e8000c10190a */
[----:B------:R2:W-:Y:S04]  /*4a50*/  @P0 STG.E desc[UR10][R6.64+0x24], R25 ;  /* 0x0000241906000986 */ /* 0x0005e8000c10190a */
[----:B------:R2:W-:Y:S04]  /*4a60*/  @P0 STL [R22], R25 ;  /* 0x0000001916000387 */ /* 0x0005e80000100800 */
[----:B------:R2:W-:Y:S02]  /*4a70*/  @P0 STG.E desc[UR10][R6.64+0x2c], R29 ;  /* 0x00002c1d06000986 */ /* 0x0005e4000c10190a */
.L_x_46:
[----:B------:R-:W-:Y:S05]  /*4a80*/  BSYNC.RECONVERGENT B1 ;  /* 0x0000000000017941 */ /* 0x000fea0003800200 */
.L_x_45:
[----:B------:R-:W-:-:S13]  /*4a90*/  ISETP.GE.AND P0, PT, R14, 0x1, PT ;  /* 0x000000010e00780c */ /* 0x000fda0003f06270 */
[----:B------:R-:W-:Y:S05]  /*4aa0*/  @!P0 BRA `(.L_x_25) ;  /* 0x0000000c00848947 */ /* 0x000fea0003800000 */
[----:B------:R-:W3:Y:S01]  /*4ab0*/  LDC.64 R4, c[0x0][0x388] ;  /* 0x0000e200ff047b82 */ /* 0x000ee20000000a00 */
[----:B------:R-:W-:Y:S01]  /*4ac0*/  ISETP.GE.U32.AND P0, PT, R10, 0x7, PT ;  /* 0x000000070a00780c */ /* 0x000fe20003f06070 */
[----:B-----5:R-:W-:Y:S02]  /*4ad0*/  IMAD R21, R21, R14, RZ ;  /* 0x0000000e15157224 */ /* 0x020fe400078e02ff */
[----:B012---:R-:W-:Y:S02]  /*4ae0*/  IMAD.MOV.U32 R23, RZ, RZ, RZ ;  /* 0x000000ffff177224 */ /* 0x007fe400078e00ff */
[----:B---3--:R-:W-:-:S08]  /*4af0*/  IMAD.WIDE R4, R21, 0x10, R4 ;  /* 0x0000001015047825 */ /* 0x008fd000078e0204 */
[----:B------:R-:W-:Y:S05]  /*4b00*/  @!P0 BRA `(.L_x_51) ;  /* 0x0000000400c08947 */ /* 0x000fea0003800000 */
[----:B------:R-:W-:Y:S01]  /*4b10*/  HFMA2 R17, -RZ, RZ, 0, 0 ;  /* 0x00000000ff117431 */ /* 0x000fe200000001ff */
[----:B------:R-:W-:Y:S06]  /*4b20*/  BSSY.RECONVERGENT B1, `(.L_x_52) ;  /* 0x000006d000017945 */ /* 0x000fec0003800200 */
.L_x_53:
[----:B------:R-:W-:-:S05]  /*4b30*/  IMAD.WIDE.U32 R6, R17, 0x10, R4 ;  /* 0x0000001011067825 */ /* 0x000fca00078e0004 */
[----:B------:R-:W2:Y:S04]  /*4b40*/  LDG.E.CONSTANT R26, desc[UR10][R6.64] ;  /* 0x0000000a061a7981 */ /* 0x000ea8000c1e9900 */
[----:B------:R-:W3:Y:S04]  /*4b50*/  LDG.E.CONSTANT R25, desc[UR10][R6.64+0x4] ;  /* 0x0000040a06197981 */ /* 0x000ee8000c1e9900 */
[----:B------:R-:W4:Y:S04]  /*4b60*/  LDG.E.CONSTANT R22, desc[UR10][R6.64+0x10] ;  /* 0x0000100a06167981 */ /* 0x000f28000c1e9900 */
[----:B------:R-:W5:Y:S04]  /*4b70*/  LDG.E.CONSTANT R24, desc[UR10][R6.64+0x20] ;  /* 0x0000200a06187981 */ /* 0x000f68000c1e9900 */
[----:B------:R-:W3:Y:S01]  /*4b80*/  LDG.E.CONSTANT R23, desc[UR10][R6.64+0x14] ;  /* 0x0000140a06177981 */ /* 0x000ee2000c1e9900 */
[----:B--2---:R-:W-:-:S06]  /*4b90*/  LEA R14, R26, R1, 0x2 ;  /* 0x000000011a0e7211 */ /* 0x004fcc00078e10ff */
[----:B------:R-:W3:Y:S01]  /*4ba0*/  LDL R14, [R14] ;  /* 0x000000000e0e7983 */ /* 0x000ee20000100800 */
[----:B----4-:R-:W-:-:S06]  /*4bb0*/  IMAD R20, R22, 0x4, R1 ;  /* 0x0000000416147824 */ /* 0x010fcc00078e0201 */
[----:B------:R-:W2:Y:S01]  /*4bc0*/  LDL R20, [R20] ;  /* 0x0000000014147983 */ /* 0x000ea20000100800 */
[----:B-----5:R-:W-:-:S06]  /*4bd0*/  LEA R16, R24, R1, 0x2 ;  /* 0x0000000118107211 */ /* 0x020fcc00078e10ff */
[----:B------:R-:W4:Y:S01]  /*4be0*/  LDL R16, [R16] ;  /* 0x0000000010107983 */ /* 0x000f220000100800 */
[----:B---3--:R-:W-:-:S03]  /*4bf0*/  ISETP.GE.AND P0, PT, R14, R25, PT ;  /* 0x000000190e00720c */ /* 0x008fc60003f06270 */
[----:B------:R-:W3:Y:S10]  /*4c00*/  LDG.E.CONSTANT R14, desc[UR10][R6.64+0x30] ;  /* 0x0000300a060e7981 */ /* 0x000ef4000c1e9900 */
[----:B------:R-:W-:Y:S01]  /*4c10*/  @!P0 IMAD.WIDE.U32 R18, R15, 0x10, R12 ;  /* 0x000000100f128825 */ /* 0x000fe200078e000c */
[----:B------:R-:W5:Y:S04]  /*4c20*/  @!P0 LDG.E.CONSTANT R27, desc[UR10][R6.64+0x8] ;  /* 0x0000080a061b8981 */ /* 0x000f68000c1e9900 */
[----:B------:R-:W4:Y:S04]  /*4c30*/  @!P0 LDG.E.CONSTANT R21, desc[UR10][R6.64+0xc] ;  /* 0x00000c0a06158981 */ /* 0x000f28000c1e9900 */
[----:B------:R0:W-:Y:S04]  /*4c40*/  @!P0 STG.E desc[UR10][R18.64+0x4], R25 ;  /* 0x0000041912008986 */ /* 0x0001e8000c10190a */
[----:B0-----:R-:W4:Y:S01]  /*4c50*/  LDG.E.CONSTANT R25, desc[UR10][R6.64+0x24] ;  /* 0x0000240a06197981 */ /* 0x001f22000c1e9900 */
[----:B--2---:R-:W-:-:S03]  /*4c60*/  ISETP.GE.AND P1, PT, R20, R23, PT ;  /* 0x000000171400720c */ /* 0x004fc60003f26270 */
[----:B------:R3:W-:Y:S01]  /*4c70*/  @!P0 STG.E desc[UR10][R18.64], R26 ;  /* 0x0000001a12008986 */ /* 0x0007e2000c10190a */
[----:B------:R-:W-:-:S09]  /*4c80*/  @!P0 IADD3 R15, PT, PT, R15, 0x1, RZ ;  /* 0x000000010f0f8810 */ /* 0x000fd20007ffe0ff */
[----:B------:R-:W2:Y:S04]  /*4c90*/  @!P1 LDG.E.CONSTANT R29, desc[UR10][R6.64+0x18] ;  /* 0x0000180a061d9981 */ /* 0x000ea8000c1e9900 */
[----:B------:R-:W2:Y:S01]  /*4ca0*/  @!P1 LDG.E.CONSTANT R28, desc[UR10][R6.64+0x1c] ;  /* 0x00001c0a061c9981 */ /* 0x000ea2000c1e9900 */
[----:B---3--:R-:W-:-:S06]  /*4cb0*/  IMAD R26, R14, 0x4, R1 ;  /* 0x000000040e1a7824 */ /* 0x008fcc00078e0201 */
[----:B------:R-:W3:Y:S04]  /*4cc0*/  LDL R26, [R26] ;  /* 0x000000001a1a7983 */ /* 0x000ee80000100800 */
[----:B-----5:R0:W-:Y:S04]  /*4cd0*/  @!P0 STG.E desc[UR10][R18.64+0x8], R27 ;  /* 0x0000081b12008986 */ /* 0x0201e8000c10190a */
[----:B----4-:R1:W-:Y:S04]  /*4ce0*/  @!P0 STG.E desc[UR10][R18.64+0xc], R21 ;  /* 0x00000c1512008986 */ /* 0x0103e8000c10190a */
[----:B0-----:R-:W3:Y:S01]  /*4cf0*/  LDG.E.CONSTANT R27, desc[UR10][R6.64+0x34] ;  /* 0x0000340a061b7981 */ /* 0x001ee2000c1e9900 */
[----:B------:R-:W-:-:S03]  /*4d00*/  ISETP.GE.AND P0, PT, R16, R25, PT ;  /* 0x000000191000720c */ /* 0x000fc60003f06270 */
[----:B------:R-:W4:Y:S01]  /*4d10*/  LDG.E.CONSTANT R16, desc[UR10][R6.64+0x40] ;  /* 0x0000400a06107981 */ /* 0x000f22000c1e9900 */
[C---:B-1----:R-:W-:Y:S01]  /*4d20*/  @!P1 IMAD.WIDE.U32 R20, R15.reuse, 0x10, R12 ;  /* 0x000000100f149825 */ /* 0x042fe200078e000c */
[----:B------:R-:W-:-:S04]  /*4d30*/  @!P1 IADD3 R15, PT, PT, R15, 0x1, RZ ;  /* 0x000000010f0f9810 */ /* 0x000fc80007ffe0ff */
[----:B------:R-:W-:Y:S04]  /*4d40*/  @!P1 STG.E desc[UR10][R20.64], R22 ;  /* 0x0000001614009986 */ /* 0x000fe8000c10190a */
[----:B------:R-:W-:Y:S01]  /*4d50*/  @!P0 IMAD.WIDE.U32 R18, R15, 0x10, R12 ;  /* 0x000000100f128825 */ /* 0x000fe200078e000c */
[----:B------:R-:W-:Y:S04]  /*4d60*/  @!P1 STG.E desc[UR10][R20.64+0x4], R23 ;  /* 0x0000041714009986 */ /* 0x000fe8000c10190a */
[----:B--2---:R0:W-:Y:S04]  /*4d70*/  @!P1 STG.E desc[UR10][R20.64+0x8], R29 ;  /* 0x0000081d14009986 */ /* 0x0041e8000c10190a */
[----:B------:R1:W-:Y:S04]  /*4d80*/  @!P1 STG.E desc[UR10][R20.64+0xc], R28 ;  /* 0x00000c1c14009986 */ /* 0x0003e8000c10190a */
[----:B------:R2:W-:Y:S04]  /*4d90*/  @!P0 STG.E desc[UR10][R18.64], R24 ;  /* 0x0000001812008986 */ /* 0x0005e8000c10190a */
[----:B0-----:R-:W5:Y:S04]  /*4da0*/  @!P0 LDG.E.CONSTANT R29, desc[UR10][R6.64+0x28] ;  /* 0x0000280a061d8981 */ /* 0x001f68000c1e9900 */
[----:B-1----:R-:W5:Y:S04]  /*4db0*/  @!P0 LDG.E.CONSTANT R28, desc[UR10][R6.64+0x2c] ;  /* 0x00002c0a061c8981 */ /* 0x002f68000c1e9900 */
[----:B------:R-:W5:Y:S04]  /*4dc0*/  LDG.E.CONSTANT R23, desc[UR10][R6.64+0x44] ;  /* 0x0000440a06177981 */ /* 0x000f68000c1e9900 */
[----:B------:R0:W-:Y:S01]  /*4dd0*/  @!P0 STG.E desc[UR10][R18.64+0x4], R25 ;  /* 0x0000041912008986 */ /* 0x0001e2000c10190a */
[----:B---3--:R-:W-:-:S02]  /*4de0*/  ISETP.GE.AND P1, PT, R26, R27, PT ;  /* 0x0000001b1a00720c */ /* 0x008fc40003f26270 */
[----:B----4-:R-:W-:-:S11]  /*4df0*/  LEA R22, R16, R1, 0x2 ;  /* 0x0000000110167211 */ /* 0x010fd600078e10ff */
[----:B------:R-:W3:Y:S04]  /*4e00*/  @!P1 LDG.E.CONSTANT R26, desc[UR10][R6.64+0x3c] ;  /* 0x00003c0a061a9981 */ /* 0x000ee8000c1e9900 */
[----:B--2---:R-:W2:Y:S04]  /*4e10*/  LDL R24, [R22] ;  /* 0x0000000016187983 */ /* 0x004ea80000100800 */
[----:B0-----:R-:W4:Y:S04]  /*4e20*/  @!P1 LDG.E.CONSTANT R25, desc[UR10][R6.64+0x38] ;  /* 0x0000380a06199981 */ /* 0x001f28000c1e9900 */
[----:B------:R-:W3:Y:S01]  /*4e30*/  LDG.E.CONSTANT R22, desc[UR10][R6.64+0x50] ;  /* 0x0000500a06167981 */ /* 0x000ee2000c1e9900 */
[----:B------:R-:W-:-:S04]  /*4e40*/  @!P0 VIADD R15, R15, 0x1 ;  /* 0x000000010f0f8836 */ /* 0x000fc80000000000 */
[----:B------:R-:W-:Y:S01]  /*4e50*/  @!P1 IMAD.WIDE.U32 R20, R15, 0x10, R12 ;  /* 0x000000100f149825 */ /* 0x000fe200078e000c */
[----:B-----5:R-:W-:Y:S04]  /*4e60*/  @!P0 STG.E desc[UR10][R18.64+0x8], R29 ;  /* 0x0000081d12008986 */ /* 0x020fe8000c10190a */
[----:B------:R-:W-:Y:S04]  /*4e70*/  @!P0 STG.E desc[UR10][R18.64+0xc], R28 ;  /* 0x00000c1c12008986 */ /* 0x000fe8000c10190a */
[----:B------:R0:W-:Y:S04]  /*4e80*/  @!P1 STG.E desc[UR10][R20.64], R14 ;  /* 0x0000000e14009986 */ /* 0x0001e8000c10190a */
[----:B0-----:R-:W5:Y:S01]  /*4e90*/  LDG.E.CONSTANT R14, desc[UR10][R6.64+0x70] ;  /* 0x0000700a060e7981 */ /* 0x001f62000c1e9900 */
[----:B--2---:R-:W-:-:S03]  /*4ea0*/  ISETP.GE.AND P0, PT, R24, R23, PT ;  /* 0x000000171800720c */ /* 0x004fc60003f06270 */
[----:B------:R-:W2:Y:S01]  /*4eb0*/  LDG.E.CONSTANT R24, desc[UR10][R6.64+0x60] ;  /* 0x0000600a06187981 */ /* 0x000ea2000c1e9900 */
[----:B---3--:R-:W-:-:S03]  /*4ec0*/  LEA R29, R22, R1, 0x2 ;  /* 0x00000001161d7211 */ /* 0x008fc600078e10ff */
[----:B------:R0:W-:Y:S04]  /*4ed0*/  @!P1 STG.E desc[UR10][R20.64+0xc], R26 ;  /* 0x00000c1a14009986 */ /* 0x0001e8000c10190a */
[----:B----4-:R1:W-:Y:S01]  /*4ee0*/  @!P1 STG.E desc[UR10][R20.64+0x8], R25 ;  /* 0x0000081914009986 */ /* 0x0103e2000c10190a */
[----:B------:R-:W-:-:S03]  /*4ef0*/  @!P1 IADD3 R15, PT, PT, R15, 0x1, RZ ;  /* 0x000000010f0f9810 */ /* 0x000fc60007ffe0ff */
[----:B------:R3:W-:Y:S04]  /*4f00*/  @!P1 STG.E desc[UR10][R20.64+0x4], R27 ;  /* 0x0000041b14009986 */ /* 0x0007e8000c10190a */
[----:B0-----:R-:W4:Y:S04]  /*4f10*/  LDL R26, [R29] ;  /* 0x000000001d1a7983 */ /* 0x001f280000100800 */
[----:B-1----:R-:W4:Y:S04]  /*4f20*/  @!P0 LDG.E.CONSTANT R25, desc[UR10][R6.64+0x4c] ;  /* 0x00004c0a06198981 */ /* 0x002f28000c1e9900 */
[----:B------:R-:W4:Y:S01]  /*4f30*/  LDG.E.CONSTANT R29, desc[UR10][R6.64+0x54] ;  /* 0x0000540a061d7981 */ /* 0x000f22000c1e9900 */
[----:B------:R-:W-:-:S03]  /*4f40*/  @!P0 IMAD.WIDE.U32 R18, R15, 0x10, R12 ;  /* 0x000000100f128825 */ /* 0x000fc600078e000c */
[----:B------:R-:W4:Y:S04]  /*4f50*/  @!P0 LDG.E.CONSTANT R28, desc[UR10][R6.64+0x48] ;  /* 0x0000480a061c8981 */ /* 0x000f28000c1e9900 */
[----:B---3--:R-:W3:Y:S01]  /*4f60*/  LDG.E.CONSTANT R27, desc[UR10][R6.64+0x74] ;  /* 0x0000740a061b7981 */ /* 0x008ee2000c1e9900 */
[----:B-----5:R-:W-:-:S03]  /*4f70*/  LEA R21, R14, R1, 0x2 ;  /* 0x000000010e157211 */ /* 0x020fc600078e10ff */
[----:B------:R-:W-:Y:S01]  /*4f80*/  @!P0 STG.E desc[UR10][R18.64], R16 ;  /* 0x0000001012008986 */ /* 0x000fe2000c10190a */
[----:B--2---:R-:W-:-:S06]  /*4f90*/  IMAD R20, R24, 0x4, R1 ;  /* 0x0000000418147824 */ /* 0x004fcc00078e0201 */
[----:B------:R-:W2:Y:S04]  /*4fa0*/  LDL R20, [R20] ;  /* 0x0000000014147983 */ /* 0x000ea80000100800 */
[----:B----4-:R0:W-:Y:S01]  /*4fb0*/  @!P0 STG.E desc[UR10][R18.64+0xc], R25 ;  /* 0x00000c1912008986 */ /* 0x0101e2000c10190a */
[----:B------:R-:W-:-:S03]  /*4fc0*/  ISETP.GE.AND P1, PT, R26, R29, PT ;  /* 0x0000001d1a00720c */ /* 0x000fc60003f26270 */
[----:B------:R-:W3:Y:S04]  /*4fd0*/  LDL R26, [R21] ;  /* 0x00000000151a7983 */ /* 0x000ee80000100800 */
[----:B0-----:R-:W2:Y:S06]  /*4fe0*/  LDG.E.CONSTANT R25, desc[UR10][R6.64+0x64] ;  /* 0x0000640a06197981 */ /* 0x001eac000c1e9900 */
[----:B------:R-:W4:Y:S01]  /*4ff0*/  @!P1 LDG.E.CONSTANT R16, desc[UR10][R6.64+0x58] ;  /* 0x0000580a06109981 */ /* 0x000f22000c1e9900 */
[----:B------:R-:W-:-:S03]  /*5000*/  @!P0 IADD3 R15, PT, PT, R15, 0x1, RZ ;  /* 0x000000010f0f8810 */ /* 0x000fc60007ffe0ff */
[----:B------:R-:W-:Y:S04]  /*5010*/  @!P0 STG.E desc[UR10][R18.64+0x4], R23 ;  /* 0x0000041712008986 */ /* 0x000fe8000c10190a */
[----:B------:R0:W-:Y:S04]  /*5020*/  @!P0 STG.E desc[UR10][R18.64+0x8], R28 ;  /* 0x0000081c12008986 */ /* 0x0001e8000c10190a */
[----:B0-----:R-:W5:Y:S01]  /*5030*/  @!P1 LDG.E.CONSTANT R19, desc[UR10][R6.64+0x5c] ;  /* 0x00005c0a06139981 */ /* 0x001f62000c1e9900 */
[----:B---3--:R-:W-:Y:S02]  /*5040*/  ISETP.GE.AND P2, PT, R26, R27, PT ;  /* 0x0000001b1a00720c */ /* 0x008fe40003f46270 */
[----:B--2---:R-:W-:Y:S01]  /*5050*/  ISETP.GE.AND P0, PT, R20, R25, PT ;  /* 0x000000191400720c */ /* 0x004fe20003f06270 */
[----:B------:R-:W-:-:S05]  /*5060*/  @!P1 IMAD.WIDE.U32 R20, R15, 0x10, R12 ;  /* 0x000000100f149825 */ /* 0x000fca00078e000c */
[----:B----4-:R0:W-:Y:S04]  /*5070*/  @!P1 STG.E desc[UR10][R20.64+0x8], R16 ;  /* 0x0000081014009986 */ /* 0x0101e8000c10190a */
[----:B------:R1:W-:Y:S04]  /*5080*/  @!P1 STG.E desc[UR10][R20.64+0x4], R29 ;  /* 0x0000041d14009986 */ /* 0x0003e8000c10190a */
[----:B------:R-:W2:Y:S04]  /*5090*/  @!P0 LDG.E.CONSTANT R26, desc[UR10][R6.64+0x6c] ;  /* 0x00006c0a061a8981 */ /* 0x000ea8000c1e9900 */
[----:B0-----:R-:W3:Y:S04]  /*50a0*/  @!P0 LDG.E.CONSTANT R16, desc[UR10][R6.64+0x68] ;  /* 0x0000680a06108981 */ /* 0x001ee8000c1e9900 */
[----:B------:R-:W4:Y:S04]  /*50b0*/  @!P2 LDG.E.CONSTANT R28, desc[UR10][R6.64+0x78] ;  /* 0x0000780a061ca981 */ /* 0x000f28000c1e9900 */
[----:B-1----:R-:W4:Y:S01]  /*50c0*/  @!P2 LDG.E.CONSTANT R29, desc[UR10][R6.64+0x7c] ;  /* 0x00007c0a061da981 */ /* 0x002f22000c1e9900 */
[----:B------:R-:W-:-:S03]  /*50d0*/  @!P1 VIADD R15, R15, 0x1 ;  /* 0x000000010f0f9836 */ /* 0x000fc60000000000 */
[----:B-----5:R0:W-:Y:S04]  /*50e0*/  @!P1 STG.E desc[UR10][R20.64+0xc], R19 ;  /* 0x00000c1314009986 */ /* 0x0201e8000c10190a */
[----:B------:R1:W-:Y:S01]  /*50f0*/  @!P1 STG.E desc[UR10][R20.64], R22 ;  /* 0x0000001614009986 */ /* 0x0003e2000c10190a */
[C---:B0-----:R-:W-:Y:S01]  /*5100*/  @!P0 IMAD.WIDE.U32 R18, R15.reuse, 0x10, R12 ;  /* 0x000000100f128825 */ /* 0x041fe200078e000c */
[----:B------:R-:W-:-:S05]  /*5110*/  @!P0 IADD3 R15, PT, PT, R15, 0x1, RZ ;  /* 0x000000010f0f8810 */ /* 0x000fca0007ffe0ff */
[----:B-1----:R-:W-:Y:S01]  /*5120*/  @!P2 IMAD.WIDE.U32 R22, R15, 0x10, R12 ;  /* 0x000000100f16a825 */ /* 0x002fe200078e000c */
[----:B------:R0:W-:Y:S01]  /*5130*/  @!P0 STG.E desc[UR10][R18.64], R24 ;  /* 0x0000001812008986 */ /* 0x0001e2000c10190a */
[----:B------:R-:W-:-:S03]  /*5140*/  IADD3 R17, PT, PT, R17, 0x8, RZ ;  /* 0x0000000811117810 */ /* 0x000fc60007ffe0ff */
[----:B------:R0:W-:Y:S01]  /*5150*/  @!P0 STG.E desc[UR10][R18.64+0x4], R25 ;  /* 0x0000041912008986 */ /* 0x0001e2000c10190a */
[----:B------:R-:W-:-:S03]  /*5160*/  @!P2 VIADD R15, R15, 0x1 ;  /* 0x000000010f0fa836 */ /* 0x000fc60000000000 */
[----:B--2---:R0:W-:Y:S04]  /*5170*/  @!P0 STG.E desc[UR10][R18.64+0xc], R26 ;  /* 0x00000c1a12008986 */ /* 0x0041e8000c10190a */
[----:B---3--:R0:W-:Y:S04]  /*5180*/  @!P0 STG.E desc[UR10][R18.64+0x8], R16 ;  /* 0x0000081012008986 */ /* 0x0081e8000c10190a */
[----:B------:R0:W-:Y:S04]  /*5190*/  @!P2 STG.E desc[UR10][R22.64], R14 ;  /* 0x0000000e1600a986 */ /* 0x0001e8000c10190a */
[----:B------:R0:W-:Y:S04]  /*51a0*/  @!P2 STG.E desc[UR10][R22.64+0x4], R27 ;  /* 0x0000041b1600a986 */ /* 0x0001e8000c10190a */
[----:B----4-:R0:W-:Y:S04]  /*51b0*/  @!P2 STG.E desc[UR10][R22.64+0x8], R28 ;  /* 0x0000081c1600a986 */ /* 0x0101e8000c10190a */
[----:B------:R0:W-:Y:S01]  /*51c0*/  @!P2 STG.E desc[UR10][R22.64+0xc], R29 ;  /* 0x00000c1d1600a986 */ /* 0x0001e2000c10190a */
[----:B------:R-:W-:-:S13]  /*51d0*/  ISETP.NE.AND P0, PT, R17, R2, PT ;  /* 0x000000021100720c */ /* 0x000fda0003f05270 */
[----:B0-----:R-:W-:Y:S05]  /*51e0*/  @P0 BRA `(.L_x_53) ;  /* 0xfffffff800500947 */ /* 0x001fea000383ffff */
[----:B------:R-:W-:Y:S05]  /*51f0*/  BSYNC.RECONVERGENT B1 ;  /* 0x0000000000017941 */ /* 0x000fea0003800200 */
.L_x_52:
[----:B------:R-:W-:-:S07]  /*5200*/  MOV R23, R2 ;  /* 0x0000000200177202 */ /* 0x000fce0000000f00 */
.L_x_51:
        /* <DEDUP_REMOVED lines=13> */
[----:B------:R-:W3:Y:S01]  /*52e0*/  LDL R14, [R21] ;  /* 0x00000000150e7983 */ /* 0x000ee20000100800 */
[----:B----4-:R-:W-:-:S03]  /*52f0*/  LEA R18, R20, R1, 0x2 ;  /* 0x0000000114127211 */ /* 0x010fc600078e10ff */
[----:B------:R-:W2:Y:S04]  /*5300*/  LDG.E.CONSTANT R21, desc[UR10][R6.64+0x14] ;  /* 0x0000140a06157981 */ /* 0x000ea8000c1e9900 */
[----:B------:R-:W2:Y:S01]  /*5310*/  LDL R18, [R18] ;  /* 0x0000000012127983 */ /* 0x000ea20000100800 */
[----:B---3--:R-:W-:-:S03]  /*5320*/  ISETP.GE.AND P2, PT, R14, R19, PT ;  /* 0x000000130e00720c */ /* 0x008fc60003f46270 */
[----:B------:R-:W3:Y:S10]  /*5330*/  LDG.E.CONSTANT R14, desc[UR10][R6.64+0x30] ;  /* 0x0000300a060e7981 */ /* 0x000ef4000c1e9900 */
[----:B------:R-:W4:Y:S01]  /*5340*/  @!P2 LDG.E.CONSTANT R24, desc[UR10][R6.64+0xc] ;  /* 0x00000c0a0618a981 */ /* 0x000f22000c1e9900 */
[----:B-----5:R-:W-:Y:S01]  /*5350*/  LEA R26, R22, R1, 0x2 ;  /* 0x00000001161a7211 */ /* 0x020fe200078e10ff */
[----:B------:R-:W-:Y:S01]  /*5360*/  @!P2 IMAD.WIDE.U32 R16, R15, 0x10, R12 ;  /* 0x000000100f10a825 */ /* 0x000fe200078e000c */
[----:B--2---:R-:W-:Y:S01]  /*5370*/  ISETP.GE.AND P1, PT, R18, R21, PT ;  /* 0x000000151200720c */ /* 0x004fe20003f26270 */
[----:B------:R-:W2:Y:S04]  /*5380*/  @!P2 LDG.E.CONSTANT R29, desc[UR10][R6.64+0x8] ;  /* 0x0000080a061da981 */ /* 0x000ea8000c1e9900 */
[----:B------:R0:W-:Y:S04]  /*5390*/  @!P2 STG.E desc[UR10][R16.64], R27 ;  /* 0x0000001b1000a986 */ /* 0x0001e8000c10190a */
[----:B------:R-:W5:Y:S04]  /*53a0*/  LDL R26, [R26] ;  /* 0x000000001a1a7983 */ /* 0x000f680000100800 */
[----:B0-----:R-:W5:Y:S01]  /*53b0*/  LDG.E.CONSTANT R27, desc[UR10][R6.64+0x34] ;  /* 0x0000340a061b7981 */ /* 0x001f62000c1e9900 */
[----:B---3--:R-:W-:-:S03]  /*53c0*/  IMAD R28, R14, 0x4, R1 ;  /* 0x000000040e1c7824 */ /* 0x008fc600078e0201 */
[----:B----4-:R0:W-:Y:S04]  /*53d0*/  @!P2 STG.E desc[UR10][R16.64+0xc], R24 ;  /* 0x00000c181000a986 */ /* 0x0101e8000c10190a */
[----:B0-----:R-:W3:Y:S04]  /*53e0*/  LDL R24, [R28] ;  /* 0x000000001c187983 */ /* 0x001ee80000100800 */
[----:B------:R-:W4:Y:S01]  /*53f0*/  @!P1 LDG.E.CONSTANT R28, desc[UR10][R6.64+0x18] ;  /* 0x0000180a061c9981 */ /* 0x000f22000c1e9900 */
[----:B------:R-:W-:-:S03]  /*5400*/  @!P2 IADD3 R15, PT, PT, R15, 0x1, RZ ;  /* 0x000000010f0fa810 */ /* 0x000fc60007ffe0ff */
[----:B------:R-:W-:Y:S04]  /*5410*/  @!P2 STG.E desc[UR10][R16.64+0x4], R19 ;  /* 0x000004131000a986 */ /* 0x000fe8000c10190a */
[----:B--2---:R0:W-:Y:S01]  /*5420*/  @!P2 STG.E desc[UR10][R16.64+0x8], R29 ;  /* 0x0000081d1000a986 */ /* 0x0041e2000c10190a */
[----:B-----5:R-:W-:-:S03]  /*5430*/  ISETP.GE.AND P2, PT, R26, R25, PT ;  /* 0x000000191a00720c */ /* 0x020fc60003f46270 */
[----:B0-----:R-:W2:Y:S01]  /*5440*/  @!P1 LDG.E.CONSTANT R17, desc[UR10][R6.64+0x1c] ;  /* 0x00001c0a06119981 */ /* 0x001ea2000c1e9900 */
[----:B------:R-:W-:-:S09]  /*5450*/  @!P1 IMAD.WIDE.U32 R18, R15, 0x10, R12 ;  /* 0x000000100f129825 */ /* 0x000fd200078e000c */
[----:B------:R-:W5:Y:S01]  /*5460*/  @!P2 LDG.E.CONSTANT R29, desc[UR10][R6.64+0x28] ;  /* 0x0000280a061da981 */ /* 0x000f62000c1e9900 */
[----:B---3--:R-:W-:-:S03]  /*5470*/  ISETP.GE.AND P3, PT, R24, R27, PT ;  /* 0x0000001b1800720c */ /* 0x008fc60003f66270 */
[----:B------:R-:W3:Y:S04]  /*5480*/  @!P2 LDG.E.CONSTANT R24, desc[UR10][R6.64+0x2c] ;  /* 0x00002c0a0618a981 */ /* 0x000ee8000c1e9900 */
[----:B----4-:R0:W-:Y:S06]  /*5490*/  @!P1 STG.E desc[UR10][R18.64+0x8], R28 ;  /* 0x0000081c12009986 */ /* 0x0101ec000c10190a */
[----:B------:R-:W4:Y:S04]  /*54a0*/  @!P3 LDG.E.CONSTANT R26, desc[UR10][R6.64+0x38] ;  /* 0x0000380a061ab981 */ /* 0x000f28000c1e9900 */
[----:B0-----:R-:W4:Y:S01]  /*54b0*/  @!P3 LDG.E.CONSTANT R28, desc[UR10][R6.64+0x3c] ;  /* 0x00003c0a061cb981 */ /* 0x001f22000c1e9900 */
[----:B------:R-:W-:-:S03]  /*54c0*/  @!P1 IADD3 R15, PT, PT, R15, 0x1, RZ ;  /* 0x000000010f0f9810 */ /* 0x000fc60007ffe0ff */
[----:B--2---:R0:W-:Y:S04]  /*54d0*/  @!P1 STG.E desc[UR10][R18.64+0xc], R17 ;  /* 0x00000c1112009986 */ /* 0x0041e8000c10190a */
[----:B------:R-:W-:Y:S04]  /*54e0*/  @!P1 STG.E desc[UR10][R18.64], R20 ;  /* 0x0000001412009986 */ /* 0x000fe8000c10190a */
[----:B------:R1:W-:Y:S01]  /*54f0*/  @!P1 STG.E desc[UR10][R18.64+0x4], R21 ;  /* 0x0000041512009986 */ /* 0x0003e2000c10190a */
[----:B0-----:R-:W-:-:S04]  /*5500*/  @!P2 IMAD.WIDE.U32 R16, R15, 0x10, R12 ;  /* 0x000000100f10a825 */ /* 0x001fc800078e000c */
[----:B------:R-:W-:-:S04]  /*5510*/  @!P2 VIADD R15, R15, 0x1 ;  /* 0x000000010f0fa836 */ /* 0x000fc80000000000 */
[----:B-1----:R-:W-:Y:S01]  /*5520*/  @!P3 IMAD.WIDE.U32 R20, R15, 0x10, R12 ;  /* 0x000000100f14b825 */ /* 0x002fe200078e000c */
[----:B------:R0:W-:Y:S04]  /*5530*/  @!P2 STG.E desc[UR10][R16.64], R22 ;  /* 0x000000161000a986 */ /* 0x0001e8000c10190a */
[----:B------:R0:W-:Y:S04]  /*5540*/  @!P2 STG.E desc[UR10][R16.64+0x4], R25 ;  /* 0x000004191000a986 */ /* 0x0001e8000c10190a */
[----:B-----5:R0:W-:Y:S01]  /*5550*/  @!P2 STG.E desc[UR10][R16.64+0x8], R29 ;  /* 0x0000081d1000a986 */ /* 0x0201e2000c10190a */
[----:B------:R-:W-:-:S02]  /*5560*/  IADD3 R23, PT, PT, R23, 0x4, RZ ;  /* 0x0000000417177810 */ /* 0x000fc40007ffe0ff */
[----:B------:R-:W-:Y:S01]  /*5570*/  @!P3 IADD3 R15, PT, PT, R15, 0x1, RZ ;  /* 0x000000010f0fb810 */ /* 0x000fe20007ffe0ff */
[----:B---3--:R0:W-:Y:S04]  /*5580*/  @!P2 STG.E desc[UR10][R16.64+0xc], R24 ;  /* 0x00000c181000a986 */ /* 0x0081e8000c10190a */
[----:B------:R0:W-:Y:S04]  /*5590*/  @!P3 STG.E desc[UR10][R20.64], R14 ;  /* 0x0000000e1400b986 */ /* 0x0001e8000c10190a */
[----:B------:R0:W-:Y:S04]  /*55a0*/  @!P3 STG.E desc[UR10][R20.64+0x4], R27 ;  /* 0x0000041b1400b986 */ /* 0x0001e8000c10190a */
[----:B----4-:R0:W-:Y:S04]  /*55b0*/  @!P3 STG.E desc[UR10][R20.64+0x8], R26 ;  /* 0x0000081a1400b986 */ /* 0x0101e8000c10190a */
[----:B------:R0:W-:Y:S02]  /*55c0*/  @!P3 STG.E desc[UR10][R20.64+0xc], R28 ;  /* 0x00000c1c1400b986 */ /* 0x0001e4000c10190a */
.L_x_54:
[----:B------:R-:W-:Y:S05]  /*55d0*/  @!P0 BRA `(.L_x_25) ;  /* 0x0000000000b88947 */ /* 0x000fea0003800000 */
[----:B------:R-:W-:Y:S02]  /*55e0*/  ISETP.NE.AND P0, PT, R8, 0x1, PT ;  /* 0x000000010800780c */ /* 0x000fe40003f05270 */
[----:B------:R-:W-:-:S11]  /*55f0*/  ISETP.NE.AND P2, PT, R0, RZ, PT ;  /* 0x000000ff0000720c */ /* 0x000fd60003f45270 */
[----:B------:R-:W-:Y:S05]  /*5600*/  @!P0 BRA `(.L_x_55) ;  /* 0x0000000000708947 */ /* 0x000fea0003800000 */
[----:B------:R-:W-:-:S05]  /*5610*/  IMAD.WIDE.U32 R18, R23, 0x10, R4 ;  /* 0x0000001017127825 */ /* 0x000fca00078e0004 */
[----:B0-----:R-:W2:Y:S04]  /*5620*/  LDG.E.CONSTANT R20, desc[UR10][R18.64] ;  /* 0x0000000a12147981 */ /* 0x001ea8000c1e9900 */
[----:B------:R-:W3:Y:S04]  /*5630*/  LDG.E.CONSTANT R14, desc[UR10][R18.64+0x10] ;  /* 0x0000100a120e7981 */ /* 0x000ee8000c1e9900 */
[----:B------:R-:W4:Y:S04]  /*5640*/  LDG.E.CONSTANT R21, desc[UR10][R18.64+0x4] ;  /* 0x0000040a12157981 */ /* 0x000f28000c1e9900 */
[----:B------:R-:W5:Y:S01]  /*5650*/  LDG.E.CONSTANT R25, desc[UR10][R18.64+0x14] ;  /* 0x0000140a12197981 */ /* 0x000f62000c1e9900 */
[----:B--2---:R-:W-:Y:S01]  /*5660*/  IMAD R16, R20, 0x4, R1 ;  /* 0x0000000414107824 */ /* 0x004fe200078e0201 */
[----:B---3--:R-:W-:-:S05]  /*5670*/  LEA R22, R14, R1, 0x2 ;  /* 0x000000010e167211 */ /* 0x008fca00078e10ff */
[----:B------:R-:W4:Y:S04]  /*5680*/  LDL R16, [R16] ;  /* 0x0000000010107983 */ /* 0x000f280000100800 */
[----:B------:R-:W5:Y:S01]  /*5690*/  LDL R22, [R22] ;  /* 0x0000000016167983 */ /* 0x000f620000100800 */
[----:B----4-:R-:W-:Y:S02]  /*56a0*/  ISETP.GE.AND P0, PT, R16, R21, PT ;  /* 0x000000151000720c */ /* 0x010fe40003f06270 */
[----:B-----5:R-:W-:-:S11]  /*56b0*/  ISETP.GE.AND P1, PT, R22, R25, PT ;  /* 0x000000191600720c */ /* 0x020fd60003f26270 */
[----:B------:R-:W2:Y:S04]  /*56c0*/  @!P0 LDG.E.CONSTANT R27, desc[UR10][R18.64+0x8] ;  /* 0x0000080a121b8981 */ /* 0x000ea8000c1e9900 */
[----:B------:R-:W3:Y:S04]  /*56d0*/  @!P0 LDG.E.CONSTANT R29, desc[UR10][R18.64+0xc] ;  /* 0x00000c0a121d8981 */ /* 0x000ee8000c1e9900 */
[----:B------:R-:W4:Y:S04]  /*56e0*/  @!P1 LDG.E.CONSTANT R24, desc[UR10][R18.64+0x18] ;  /* 0x0000180a12189981 */ /* 0x000f28000c1e9900 */
[----:B------:R-:W5:Y:S01]  /*56f0*/  @!P1 LDG.E.CONSTANT R26, desc[UR10][R18.64+0x1c] ;  /* 0x00001c0a121a9981 */ /* 0x000f62000c1e9900 */
[C---:B------:R-:W-:Y:S01]  /*5700*/  @!P0 IMAD.WIDE.U32 R6, R15.reuse, 0x10, R12 ;  /* 0x000000100f068825 */ /* 0x040fe200078e000c */
[----:B------:R-:W-:-:S05]  /*5710*/  @!P0 IADD3 R15, PT, PT, R15, 0x1, RZ ;  /* 0x000000010f0f8810 */ /* 0x000fca0007ffe0ff */
[----:B------:R-:W-:Y:S01]  /*5720*/  @!P1 IMAD.WIDE.U32 R16, R15, 0x10, R12 ;  /* 0x000000100f109825 */ /* 0x000fe200078e000c */
[----:B------:R1:W-:Y:S04]  /*5730*/  @!P0 STG.E desc[UR10][R6.64], R20 ;  /* 0x0000001406008986 */ /* 0x0003e8000c10190a */
[----:B------:R1:W-:Y:S01]  /*5740*/  @!P0 STG.E desc[UR10][R6.64+0x4], R21 ;  /* 0x0000041506008986 */ /* 0x0003e2000c10190a */
[----:B------:R-:W-:Y:S01]  /*5750*/  VIADD R23, R23, 0x2 ;  /* 0x0000000217177836 */ /* 0x000fe20000000000 */
[----:B------:R-:W-:Y:S02]  /*5760*/  @!P1 IADD3 R15, PT, PT, R15, 0x1, RZ ;  /* 0x000000010f0f9810 */ /* 0x000fe40007ffe0ff */
[----:B--2---:R1:W-:Y:S04]  /*5770*/  @!P0 STG.E desc[UR10][R6.64+0x8], R27 ;  /* 0x0000081b06008986 */ /* 0x0043e8000c10190a */
[----:B---3--:R1:W-:Y:S04]  /*5780*/  @!P0 STG.E desc[UR10][R6.64+0xc], R29 ;  /* 0x00000c1d06008986 */ /* 0x0083e8000c10190a */
[----:B------:R1:W-:Y:S04]  /*5790*/  @!P1 STG.E desc[UR10][R16.64], R14 ;  /* 0x0000000e10009986 */ /* 0x0003e8000c10190a */
[----:B------:R1:W-:Y:S04]  /*57a0*/  @!P1 STG.E desc[UR10][R16.64+0x4], R25 ;  /* 0x0000041910009986 */ /* 0x0003e8000c10190a */
[----:B----4-:R1:W-:Y:S04]  /*57b0*/  @!P1 STG.E desc[UR10][R16.64+0x8], R24 ;  /* 0x0000081810009986 */ /* 0x0103e8000c10190a */
[----:B-----5:R1:W-:Y:S02]  /*57c0*/  @!P1 STG.E desc[UR10][R16.64+0xc], R26 ;  /* 0x00000c1a10009986 */ /* 0x0203e4000c10190a */
.L_x_55:
[----:B------:R-:W-:Y:S05]  /*57d0*/  @!P2 BRA `(.L_x_25) ;  /* 0x000000000038a947 */ /* 0x000fea0003800000 */
[----:B------:R-:W-:-:S05]  /*57e0*/  IMAD.WIDE.U32 R4, R23, 0x10, R4 ;  /* 0x0000001017047825 */ /* 0x000fca00078e0004 */
[----:B01----:R-:W2:Y:S04]  /*57f0*/  LDG.E.CONSTANT R14, desc[UR10][R4.64] ;  /* 0x0000000a040e7981 */ /* 0x003ea8000c1e9900 */
[----:B------:R-:W3:Y:S01]  /*5800*/  LDG.E.CONSTANT R19, desc[UR10][R4.64+0x4] ;  /* 0x0000040a04137981 */ /* 0x000ee2000c1e9900 */
[----:B--2---:R-:W-:-:S06]  /*5810*/  LEA R6, R14, R1, 0x2 ;  /* 0x000000010e067211 */ /* 0x004fcc00078e10ff */
[----:B------:R-:W3:Y:S02]  /*5820*/  LDL R6, [R6] ;  /* 0x0000000006067983 */ /* 0x000ee40000100800 */
[----:B---3--:R-:W-:-:S13]  /*5830*/  ISETP.GE.AND P0, PT, R6, R19, PT ;  /* 0x000000130600720c */ /* 0x008fda0003f06270 */
[----:B------:R-:W-:Y:S05]  /*5840*/  @P0 BRA `(.L_x_25) ;  /* 0x00000000001c0947 */ /* 0x000fea0003800000 */
[----:B------:R-:W2:Y:S04]  /*5850*/  LDG.E.CONSTANT R7, desc[UR10][R4.64+0x8] ;  /* 0x0000080a04077981 */ /* 0x000ea8000c1e9900 */
[----:B------:R-:W3:Y:S01]  /*5860*/  LDG.E.CONSTANT R17, desc[UR10][R4.64+0xc] ;  /* 0x00000c0a04117981 */ /* 0x000ee2000c1e9900 */
[----:B------:R-:W-:-:S05]  /*5870*/  IMAD.WIDE.U32 R12, R15, 0x10, R12 ;  /* 0x000000100f0c7825 */ /* 0x000fca00078e000c */
[----:B------:R0:W-:Y:S04]  /*5880*/  STG.E desc[UR10][R12.64], R14 ;  /* 0x0000000e0c007986 */ /* 0x0001e8000c10190a */
[----:B------:R0:W-:Y:S04]  /*5890*/  STG.E desc[UR10][R12.64+0x4], R19 ;  /* 0x000004130c007986 */ /* 0x0001e8000c10190a */
[----:B--2---:R0:W-:Y:S04]  /*58a0*/  STG.E desc[UR10][R12.64+0x8], R7 ;  /* 0x000008070c007986 */ /* 0x0041e8000c10190a */
[----:B---3--:R0:W-:Y:S02]  /*58b0*/  STG.E desc[UR10][R12.64+0xc], R17 ;  /* 0x00000c110c007986 */ /* 0x0081e4000c10190a */
.L_x_25:
[----:B------:R-:W-:Y:S05]  /*58c0*/  BSYNC.RECONVERGENT B0 ;  /* 0x0000000000007941 */ /* 0x000fea0003800200 */
.L_x_23:
[----:B------:R-:W2:Y:S01]  /*58d0*/  LDCU UR5, c[0x0][0x360] ;  /* 0x00006c00ff0577ac */ /* 0x000ea20008000800 */
[----:B0--3--:R-:W2:Y:S01]  /*58e0*/  LDC R4, c[0x0][0x370] ;  /* 0x0000dc00ff047b82 */ /* 0x009ea20000000800 */
[----:B------:R-:W0:Y:S01]  /*58f0*/  LDCU UR7, c[0x0][0x398] ;  /* 0x00007300ff0777ac */ /* 0x000e220008000800 */
[----:B--2---:R-:W-:-:S05]  /*5900*/  IMAD R11, R4, UR5, R11 ;  /* 0x00000005040b7c24 */ /* 0x004fca000f8e020b */
[----:B0-----:R-:W-:-:S13]  /*5910*/  ISETP.GE.AND P0, PT, R11, UR7, PT ;  /* 0x000000070b007c0c */ /* 0x001fda000bf06270 */
[----:B------:R-:W-:Y:S05]  /*5920*/  @!P0 BRA `(.L_x_56) ;  /* 0xffffffa800288947 */ /* 0x000fea000383ffff */
[----:B------:R-:W-:Y:S05]  /*5930*/  EXIT ;  /* 0x000000000000794d */ /* 0x000fea0003800000 */
.L_x_57:
        /* <DEDUP_REMOVED lines=12> */
.L_x_111:


//--------------------- .text._Z20stage_1_breed_kernelPKiPK4GenePS1_iiP3JobPj --------------------------
	.section	.text._Z20stage_1_breed_kernelPKiPK4GenePS1_iiP3JobPj,"ax",@progbits
	.align	128
        .global         _Z20stage_1_breed_kernelPKiPK4GenePS1_iiP3JobPj
        .type           _Z20stage_1_breed_kernelPKiPK4GenePS1_iiP3JobPj,@function
        .size           _Z20stage_1_breed_kernelPKiPK4GenePS1_iiP3JobPj,(.L_x_112 - _Z20stage_1_breed_kernelPKiPK4GenePS1_iiP3JobPj)
        .other          _Z20stage_1_breed_kernelPKiPK4GenePS1_iiP3JobPj,@"STO_CUDA_ENTRY STV_DEFAULT"
_Z20stage_1_breed_kernelPKiPK4GenePS1_iiP3JobPj:
.text._Z20stage_1_breed_kernelPKiPK4GenePS1_iiP3JobPj:
[----:B------:R-:W-:Y:S01]  /*0000*/  LDC R1, c[0x0][0x37c] ;  /* 0x0000df00ff017b82 */ /* 0x000fe20000000800 */
[----:B------:R-:W0:Y:S01]  /*0010*/  S2R R2, SR_TID.X ;  /* 0x0000000000027919 */ /* 0x000e220000002100 */
[----:B------:R-:W1:Y:S06]  /*0020*/  LDCU UR6, c[0x0][0x360] ;  /* 0x00006c00ff0677ac */ /* 0x000e6c0008000800 */
[----:B------:R-:W0:Y:S01]  /*0030*/  S2UR UR7, SR_CTAID.X ;  /* 0x00000000000779c3 */ /* 0x000e220000002500 */
[----:B------:R-:W2:Y:S07]  /*0040*/  LDCU UR5, c[0x0][0x398] ;  /* 0x00007300ff0577ac */ /* 0x000eae0008000800 */
[----:B------:R-:W0:Y:S01]  /*0050*/  LDC R3, c[0x0][0x360] ;  /* 0x0000d800ff037b82 */ /* 0x000e220000000800 */
[----:B------:R-:W1:Y:S02]  /*0060*/  LDCU UR4, c[0x0][0x370] ;  /* 0x00006e00ff0477ac */ /* 0x000e640008000800 */
[----:B-1----:R-:W-:Y:S01]  /*0070*/  UIMAD UR6, UR6, UR4, URZ ;  /* 0x00000004060672a4 */ /* 0x002fe2000f8e02ff */
[----:B0-----:R-:W-:-:S05]  /*0080*/  IMAD R2, R3, UR7, R2 ;  /* 0x0000000703027c24 */ /* 0x001fca000f8e0202 */
[----:B--2---:R-:W-:-:S13]  /*0090*/  ISETP.GE.AND P0, PT, R2, UR5, PT ;  /* 0x0000000502007c0c */ /* 0x004fda000bf06270 */
[----:B------:R-:W-:Y:S05]  /*00a0*/  @P0 EXIT ;  /* 0x000000000000094d */ /* 0x000fea0003800000 */
[----:B------:R-:W0:Y:S01]  /*00b0*/  LDCU UR7, c[0x0][0x39c] ;  /* 0x00007380ff0777ac */ /* 0x000e220008000800 */
[----:B------:R-:W-:Y:S01]  /*00c0*/  USHF.L.U32 UR4, UR5, 0x3, URZ ;  /* 0x0000000305047899 */ /* 0x000fe200080006ff */
[----:B------:R-:W1:Y:S03]  /*00d0*/  LDCU.64 UR10, c[0x0][0x358] ;  /* 0x00006b00ff0a77ac */ /* 0x000e660008000a00 */
[----:B------:R-:W-:Y:S01]  /*00e0*/  UIMAD.WIDE UR4, UR4, 0x66666667, URZ ;  /* 0x66666667040478a5 */ /* 0x000fe2000f8e02ff */
[----:B------:R-:W2:Y:S03]  /*00f0*/  LDCU.64 UR14, c[0x0][0x390] ;  /* 0x00007200ff0e77ac */ /* 0x000ea60008000a00 */
[----:B------:R-:W-:Y:S02]  /*0100*/  USHF.R.U32.HI UR4, URZ, 0x1f, UR5 ;  /* 0x0000001fff047899 */ /* 0x000fe40008011605 */
[----:B0-----:R-:W-:-:S02]  /*0110*/  UISETP.GT.AND UP0, UPT, UR7, URZ, UPT ;  /* 0x000000ff0700728c */ /* 0x001fc4000bf04270 */
[----:B------:R-:W-:Y:S02]  /*0120*/  UIADD3 UR8, UPT, UPT, UR7, -0x1, URZ ;  /* 0xffffffff07087890 */ /* 0x000fe4000fffe0ff */
[----:B------:R-:W-:-:S05]  /*0130*/  ULEA.HI.SX32 UR4, UR5, UR4, 0x1e ;  /* 0x0000000405047291 */ /* 0x000fca000f8ff2ff */
[----:B-12---:R-:W-:Y:S07]  /*0140*/  BRA.U UP0, `(.L_x_58) ;  /* 0x0000001100947547 */ /* 0x006fee000b800000 */
.L_x_67:
[----:B------:R-:W-:Y:S01]  /*0150*/  ISETP.GE.AND P0, PT, R2, UR4, PT ;  /* 0x0000000402007c0c */ /* 0x000fe2000bf06270 */
[----:B------:R-:W-:-:S12]  /*0160*/  BSSY.RECONVERGENT B0, `(.L_x_59) ;  /* 0x000011e000007945 */ /* 0x000fd80003800200 */
[----:B0123--:R-:W-:Y:S05]  /*0170*/  @P0 BRA `(.L_x_60) ;  /* 0x0000000400e80947 */ /* 0x00ffea0003800000 */
[----:B------:R-:W0:Y:S08]  /*0180*/  LDC.64 R6, c[0x0][0x3a8] ;  /* 0x0000ea00ff067b82 */ /* 0x000e300000000a00 */
[----:B------:R-:W1:Y:S08]  /*0190*/  LDC.64 R4, c[0x0][0x380] ;  /* 0x0000e000ff047b82 */ /* 0x000e700000000a00 */
[----:B------:R-:W2:Y:S01]  /*01a0*/  LDC R11, c[0x0][0x39c] ;  /* 0x0000e700ff0b7b82 */ /* 0x000ea20000000800 */
[----:B0-----:R-:W-:-:S05]  /*01b0*/  IMAD.WIDE R6, R2, 0x4, R6 ;  /* 0x0000000402067825 */ /* 0x001fca00078e0206 */
[----:B------:R-:W3:Y:S01]  /*01c0*/  LDG.E R0, desc[UR10][R6.64] ;  /* 0x0000000a06007981 */ /* 0x000ee2000c1e1900 */
[----:B-1----:R-:W-:-:S06]  /*01d0*/  IMAD.WIDE R4, R2, 0x4, R4 ;  /* 0x0000000402047825 */ /* 0x002fcc00078e0204 */
[----:B------:R-:W4:Y:S01]  /*01e0*/  LDG.E.CONSTANT R4, desc[UR10][R4.64+0x4] ;  /* 0x0000040a04047981 */ /* 0x000f22000c1e9900 */
[----:B------:R-:W-:Y:S01]  /*01f0*/  IMAD.MOV.U32 R3, RZ, RZ, 0x1984a2d ;  /* 0x01984a2dff037424 */ /* 0x000fe200078e00ff */
[----:B--2---:R-:W0:Y:S01]  /*0200*/  I2F.U32.RP R10, R11 ;  /* 0x0000000b000a7306 */ /* 0x004e220000209000 */
[----:B------:R-:W-:-:S07]  /*0210*/  ISETP.NE.U32.AND P1, PT, R11, RZ, PT ;  /* 0x000000ff0b00720c */ /* 0x000fce0003f25070 */
[----:B0-----:R-:W0:Y:S02]  /*0220*/  MUFU.RCP R10, R10 ;  /* 0x0000000a000a7308 */ /* 0x001e240000001000 */
[----:B0-----:R-:W-:-:S06]  /*0230*/  VIADD R8, R10, 0xffffffe ;  /* 0x0ffffffe0a087836 */ /* 0x001fcc0000000000 */
[----:B------:R0:W1:Y:S02]  /*0240*/  F2I.FTZ.U32.TRUNC.NTZ R9, R8 ;  /* 0x0000000800097305 */ /* 0x000064000021f000 */
[----:B0-----:R-:W-:Y:S02]  /*0250*/  IMAD.MOV.U32 R8, RZ, RZ, RZ ;  /* 0x000000ffff087224 */ /* 0x001fe400078e00ff */
[----:B-1----:R-:W-:Y:S02]  /*0260*/  IMAD.MOV R12, RZ, RZ, -R9 ;  /* 0x000000ffff0c7224 */ /* 0x002fe400078e0a09 */
[----:B---3--:R-:W-:Y:S02]  /*0270*/  IMAD R0, R0, R3, 0x1 ;  /* 0x0000000100007424 */ /* 0x008fe400078e0203 */
[----:B------:R-:W-:-:S04]  /*0280*/  IMAD R3, R12, R11, RZ ;  /* 0x0000000b0c037224 */ /* 0x000fc800078e02ff */
[----:B------:R-:W-:Y:S01]  /*0290*/  IMAD.HI.U32 R12, R9, R3, R8 ;  /* 0x00000003090c7227 */ /* 0x000fe200078e0008 */
[----:B------:R-:W-:-:S03]  /*02a0*/  LOP3.LUT R3, R0, 0x7fffffff, RZ, 0xc0, !PT ;  /* 0x7fffffff00037812 */ /* 0x000fc600078ec0ff */
[----:B----4-:R-:W-:Y:S02]  /*02b0*/  IMAD R5, R4, R11, RZ ;  /* 0x0000000b04057224 */ /* 0x010fe400078e02ff */
[----:B------:R-:W-:Y:S01]  /*02c0*/  IMAD.HI.U32 R12, R12, R3, RZ ;  /* 0x000000030c0c7227 */ /* 0x000fe200078e00ff */
[----:B------:R0:W-:Y:S03]  /*02d0*/  STG.E desc[UR10][R6.64], R3 ;  /* 0x0000000306007986 */ /* 0x0001e6000c10190a */
[----:B------:R-:W-:-:S04]  /*02e0*/  IMAD.MOV R12, RZ, RZ, -R12 ;  /* 0x000000ffff0c7224 */ /* 0x000fc800078e0a0c */
[----:B------:R-:W-:-:S05]  /*02f0*/  IMAD R0, R11, R12, R3 ;  /* 0x0000000c0b007224 */ /* 0x000fca00078e0203 */
[----:B------:R-:W-:-:S13]  /*0300*/  ISETP.GE.U32.AND P0, PT, R0, R11, PT ;  /* 0x0000000b0000720c */ /* 0x000fda0003f06070 */
[----:B------:R-:W-:-:S05]  /*0310*/  @P0 IMAD.IADD R0, R0, 0x1, -R11 ;  /* 0x0000000100000824 */ /* 0x000fca00078e0a0b */
[----:B------:R-:W-:-:S13]  /*0320*/  ISETP.GE.U32.AND P0, PT, R0, R11, PT ;  /* 0x0000000b0000720c */ /* 0x000fda0003f06070 */
[----:B------:R-:W-:Y:S01]  /*0330*/  @P0 IMAD.IADD R0, R0, 0x1, -R11 ;  /* 0x0000000100000824 */ /* 0x000fe200078e0a0b */
[----:B------:R-:W-:-:S04]  /*0340*/  @!P1 LOP3.LUT R0, RZ, R11, RZ, 0x33, !PT ;  /* 0x0000000bff009212 */ /* 0x000fc800078e33ff */
[----:B------:R-:W-:-:S13]  /*0350*/  ISETP.NE.AND P0, PT, R0, RZ, PT ;  /* 0x000000ff0000720c */ /* 0x000fda0003f05270 */
[----:B0-----:R-:W-:Y:S05]  /*0360*/  @!P0 BRA `(.L_x_61) ;  /* 0x0000000c00f48947 */ /* 0x001fea0003800000 */
[----:B------:R-:W0:Y:S01]  /*0370*/  LDCU.64 UR12, c[0x0][0x388] ;  /* 0x00007100ff0c77ac */ /* 0x000e220008000a00 */
[----:B------:R-:W-:Y:S01]  /*0380*/  ISETP.GE.U32.AND P0, PT, R0, 0x4, PT ;  /* 0x000000040000780c */ /* 0x000fe20003f06070 */
[----:B------:R-:W-:Y:S01]  /*0390*/  IMAD R12, R2, R11, RZ ;  /* 0x0000000b020c7224 */ /* 0x000fe200078e02ff */
[----:B------:R-:W-:Y:S01]  /*03a0*/  SHF.R.S32.HI R6, RZ, 0x1f, R5 ;  /* 0x0000001fff067819 */ /* 0x000fe20000011405 */
[----:B------:R-:W-:Y:S01]  /*03b0*/  BSSY.RECONVERGENT B1, `(.L_x_62) ;  /* 0x0000032000017945 */ /* 0x000fe20003800200 */
[----:B------:R-:W-:Y:S01]  /*03c0*/  LOP3.LUT R16, R0, 0x3, RZ, 0xc0, !PT ;  /* 0x0000000300107812 */ /* 0x000fe200078ec0ff */
[----:B------:R-:W-:Y:S01]  /*03d0*/  IMAD.MOV.U32 R3, RZ, RZ, RZ ;  /* 0x000000ffff037224 */ /* 0x000fe200078e00ff */
[----:B------:R-:W-:Y:S02]  /*03e0*/  SHF.R.S32.HI R14, RZ, 0x1f, R12 ;  /* 0x0000001fff0e7819 */ /* 0x000fe4000001140c */
[----:B------:R-:W-:Y:S02]  /*03f0*/  ISETP.NE.AND P1, PT, R16, RZ, PT ;  /* 0x000000ff1000720c */ /* 0x000fe40003f25270 */
[----:B0-----:R-:W-:-:S04]  /*0400*/  LEA R4, P2, R5, UR12, 0x4 ;  /* 0x0000000c05047c11 */ /* 0x001fc8000f8420ff */
[----:B------:R-:W-:Y:S01]  /*0410*/  LEA.HI.X R5, R5, UR13, R6, 0x4, P2 ;  /* 0x0000000d05057c11 */ /* 0x000fe200090f2406 */
[----:B------:R-:W-:Y:S08]  /*0420*/  @!P0 BRA `(.L_x_63) ;  /* 0x0000000000a88947 */ /* 0x000ff00003800000 */
[----:B------:R-:W-:Y:S01]  /*0430*/  LOP3.LUT R3, R0, 0x7ffffffc, RZ, 0xc0, !PT ;  /* 0x7ffffffc00037812 */ /* 0x000fe200078ec0ff */
[----:B------:R-:W-:-:S07]  /*0440*/  IMAD.MOV.U32 R0, RZ, RZ, RZ ;  /* 0x000000ffff007224 */ /* 0x000fce00078e00ff */
.L_x_64:
[----:B------:R-:W-:-:S05]  /*0450*/  IMAD.WIDE.U32 R8, R0, 0x10, R4 ;  /* 0x0000001000087825 */ /* 0x000fca00078e0004 */
[----:B0-----:R-:W2:Y:S04]  /*0460*/  LDG.E.CONSTANT R11, desc[UR10][R8.64] ;  /* 0x0000000a080b7981 */ /* 0x001ea8000c1e9900 */
        /* <DEDUP_REMOVED lines=15> */
[----:B------:R-:W-:Y:S01]  /*0560*/  IADD3 R7, P0, PT, R12, R0, RZ ;  /* 0x000000000c077210 */ /* 0x000fe20007f1e0ff */
[----:B------:R-:W-:-:S03]  /*0570*/  VIADD R0, R0, 0x4 ;  /* 0x0000000400007836 */ /* 0x000fc60000000000 */
[----:B------:R-:W-:Y:S02]  /*0580*/  IADD3.X R10, PT, PT, RZ, R14, RZ, P0, !PT ;  /* 0x0000000eff0a7210 */ /* 0x000fe400007fe4ff */
[----:B------:R-:W-:-:S04]  /*0590*/  LEA R6, P0, R7, UR14, 0x4 ;  /* 0x0000000e07067c11 */ /* 0x000fc8000f8020ff */
[----:B------:R-:W-:Y:S02]  /*05a0*/  LEA.HI.X R7, R7, UR15, R10, 0x4, P0 ;  /* 0x0000000f07077c11 */ /* 0x000fe400080f240a */
[----:B------:R-:W-:-:S03]  /*05b0*/  ISETP.NE.AND P0, PT, R0, R3, PT ;  /* 0x000000030000720c */ /* 0x000fc60003f05270 */
        /* <DEDUP_REMOVED lines=15> */
[----:B------:R0:W-:Y:S01]  /*06b0*/  STG.E desc[UR10][R6.64+0x3c], R41 ;  /* 0x00003c2906007986 */ /* 0x0001e2000c10190a */
[----:B------:R-:W-:Y:S05]  /*06c0*/  @P0 BRA `(.L_x_64) ;  /* 0xfffffffc00600947 */ /* 0x000fea000383ffff */
.L_x_63:
[----:B------:R-:W-:Y:S05]  /*06d0*/  BSYNC.RECONVERGENT B1 ;  /* 0x0000000000017941 */ /* 0x000fea0003800200 */
.L_x_62:
[----:B------:R-:W-:Y:S05]  /*06e0*/  @!P1 BRA `(.L_x_61) ;  /* 0x0000000c00149947 */ /* 0x000fea0003800000 */
[----:B------:R-:W-:Y:S01]  /*06f0*/  IMAD.WIDE.U32 R4, R3, 0x10, R4 ;  /* 0x0000001003047825 */ /* 0x000fe200078e0004 */
[----:B------:R-:W1:Y:S04]  /*0700*/  LDCU.64 UR12, c[0x0][0x390] ;  /* 0x00007200ff0c77ac */ /* 0x000e680008000a00 */
[----:B------:R-:W2:Y:S04]  /*0710*/  LDG.E.CONSTANT R9, desc[UR10][R4.64] ;  /* 0x0000000a04097981 */ /* 0x000ea8000c1e9900 */
[----:B0-----:R-:W3:Y:S04]  /*0720*/  LDG.E.CONSTANT R11, desc[UR10][R4.64+0x4] ;  /* 0x0000040a040b7981 */ /* 0x001ee8000c1e9900 */
[----:B------:R-:W4:Y:S04]  /*0730*/  LDG.E.CONSTANT R13, desc[UR10][R4.64+0x8] ;  /* 0x0000080a040d7981 */ /* 0x000f28000c1e9900 */
[----:B------:R-:W5:Y:S01]  /*0740*/  LDG.E.CONSTANT R15, desc[UR10][R4.64+0xc] ;  /* 0x00000c0a040f7981 */ /* 0x000f62000c1e9900 */
[----:B------:R-:W-:-:S05]  /*0750*/  IADD3 R3, P0, PT, R12, R3, RZ ;  /* 0x000000030c037210 */ /* 0x000fca0007f1e0ff */
[----:B------:R-:W-:Y:S01]  /*0760*/  IMAD.X R0, RZ, RZ, R14, P0 ;  /* 0x000000ffff007224 */ /* 0x000fe200000e060e */
[----:B-1----:R-:W-:-:S04]  /*0770*/  LEA R6, P0, R3, UR12, 0x4 ;  /* 0x0000000c03067c11 */ /* 0x002fc8000f8020ff */
[----:B------:R-:W-:Y:S02]  /*0780*/  LEA.HI.X R7, R3, UR13, R0, 0x4, P0 ;  /* 0x0000000d03077c11 */ /* 0x000fe400080f2400 */
[----:B------:R-:W-:-:S03]  /*0790*/  ISETP.NE.AND P0, PT, R16, 0x1, PT ;  /* 0x000000011000780c */ /* 0x000fc60003f05270 */
[----:B--2---:R1:W-:Y:S04]  /*07a0*/  STG.E desc[UR10][R6.64], R9 ;  /* 0x0000000906007986 */ /* 0x0043e8000c10190a */
[----:B---3--:R1:W-:Y:S04]  /*07b0*/  STG.E desc[UR10][R6.64+0x4], R11 ;  /* 0x0000040b06007986 */ /* 0x0083e8000c10190a */
[----:B----4-:R1:W-:Y:S04]  /*07c0*/  STG.E desc[UR10][R6.64+0x8], R13 ;  /* 0x0000080d06007986 */ /* 0x0103e8000c10190a */
[----:B-----5:R1:W-:Y:S01]  /*07d0*/  STG.E desc[UR10][R6.64+0xc], R15 ;  /* 0x00000c0f06007986 */ /* 0x0203e2000c10190a */
[----:B------:R-:W-:Y:S05]  /*07e0*/  @!P0 BRA `(.L_x_61) ;  /* 0x0000000800d48947 */ /* 0x000fea0003800000 */
[----:B------:R-:W2:Y:S04]  /*07f0*/  LDG.E.CONSTANT R3, desc[UR10][R4.64+0x10] ;  /* 0x0000100a04037981 */ /* 0x000ea8000c1e9900 */
[----:B-1----:R-:W3:Y:S04]  /*0800*/  LDG.E.CONSTANT R9, desc[UR10][R4.64+0x14] ;  /* 0x0000140a04097981 */ /* 0x002ee8000c1e9900 */
[----:B------:R-:W4:Y:S04]  /*0810*/  LDG.E.CONSTANT R11, desc[UR10][R4.64+0x18] ;  /* 0x0000180a040b7981 */ /* 0x000f28000c1e9900 */
[----:B------:R-:W5:Y:S01]  /*0820*/  LDG.E.CONSTANT R13, desc[UR10][R4.64+0x1c] ;  /* 0x00001c0a040d7981 */ /* 0x000f62000c1e9900 */
[----:B------:R-:W-:-:S03]  /*0830*/  ISETP.NE.AND P0, PT, R16, 0x2, PT ;  /* 0x000000021000780c */ /* 0x000fc60003f05270 */
[----:B--2---:R2:W-:Y:S04]  /*0840*/  STG.E desc[UR10][R6.64+0x10], R3 ;  /* 0x0000100306007986 */ /* 0x0045e8000c10190a */
[----:B---3--:R2:W-:Y:S04]  /*0850*/  STG.E desc[UR10][R6.64+0x14], R9 ;  /* 0x0000140906007986 */ /* 0x0085e8000c10190a */
[----:B----4-:R2:W-:Y:S04]  /*0860*/  STG.E desc[UR10][R6.64+0x18], R11 ;  /* 0x0000180b06007986 */ /* 0x0105e8000c10190a */
[----:B-----5:R2:W-:Y:S01]  /*0870*/  STG.E desc[UR10][R6.64+0x1c], R13 ;  /* 0x00001c0d06007986 */ /* 0x0205e2000c10190a */
[----:B------:R-:W-:Y:S05]  /*0880*/  @!P0 BRA `(.L_x_61) ;  /* 0x0000000800ac8947 */ /* 0x000fea0003800000 */
[----:B--2---:R-:W2:Y:S04]  /*0890*/  LDG.E.CONSTANT R3, desc[UR10][R4.64+0x20] ;  /* 0x0000200a04037981 */ /* 0x004ea8000c1e9900 */
[----:B------:R-:W3:Y:S04]  /*08a0*/  LDG.E.CONSTANT R9, desc[UR10][R4.64+0x24] ;  /* 0x0000240a04097981 */ /* 0x000ee8000c1e9900 */
[----:B------:R-:W4:Y:S04]  /*08b0*/  LDG.E.CONSTANT R11, desc[UR10][R4.64+0x28] ;  /* 0x0000280a040b7981 */ /* 0x000f28000c1e9900 */
[----:B------:R-:W5:Y:S04]  /*08c0*/  LDG.E.CONSTANT R13, desc[UR10][R4.64+0x2c] ;  /* 0x00002c0a040d7981 */ /* 0x000f68000c1e9900 */
[----:B--2---:R0:W-:Y:S04]  /*08d0*/  STG.E desc[UR10][R6.64+0x20], R3 ;  /* 0x0000200306007986 */ /* 0x0041e8000c10190a */
[----:B---3--:R0:W-:Y:S04]  /*08e0*/  STG.E desc[UR10][R6.64+0x24], R9 ;  /* 0x0000240906007986 */ /* 0x0081e8000c10190a */
[----:B----4-:R0:W-:Y:S04]  /*08f0*/  STG.E desc[UR10][R6.64+0x28], R11 ;  /* 0x0000280b06007986 */ /* 0x0101e8000c10190a */
[----:B-----5:R0:W-:Y:S01]  /*0900*/  STG.E desc[UR10][R6.64+0x2c], R13 ;  /* 0x00002c0d06007986 */ /* 0x0201e2000c10190a */
[----:B------:R-:W-:Y:S05]  /*0910*/  BRA `(.L_x_61) ;  /* 0x0000000800887947 */ /* 0x000fea0003800000 */
.L_x_60:
[----:B------:R-:W0:Y:S01]  /*0920*/  LDC.64 R4, c[0x0][0x3a8] ;  /* 0x0000ea00ff047b82 */ /* 0x000e220000000a00 */
[----:B------:R-:W1:Y:S01]  /*0930*/  I2F.U32.RP R8, UR8 ;  /* 0x0000000800087d06 */ /* 0x000e620008209000 */
[----:B------:R-:W-:Y:S01]  /*0940*/  IMAD.MOV.U32 R0, RZ, RZ, 0x1984a2d ;  /* 0x01984a2dff007424 */ /* 0x000fe200078e00ff */
[----:B------:R-:W2:Y:S01]  /*0950*/  LDCU UR5, c[0x0][0x39c] ;  /* 0x00007380ff0577ac */ /* 0x000ea20008000800 */
[----:B0-----:R-:W-:-:S05]  /*0960*/  IMAD.WIDE R4, R2, 0x4, R4 ;  /* 0x0000000402047825 */ /* 0x001fca00078e0204 */
[----:B------:R-:W3:Y:S01]  /*0970*/  LDG.E R3, desc[UR10][R4.64] ;  /* 0x0000000a04037981 */ /* 0x000ee2000c1e1900 */
[----:B-1----:R-:W0:Y:S01]  /*0980*/  MUFU.RCP R8, R8 ;  /* 0x0000000800087308 */ /* 0x002e220000001000 */
[----:B------:R-:W-:Y:S01]  /*0990*/  IMAD R6, RZ, RZ, -UR8 ;  /* 0x80000008ff067e24 */ /* 0x000fe2000f8e02ff */
[----:B------:R-:W-:Y:S01]  /*09a0*/  LOP3.LUT R10, RZ, UR8, RZ, 0x33, !PT ;  /* 0x00000008ff0a7c12 */ /* 0x000fe2000f8e33ff */
[----:B--2---:R-:W-:Y:S02]  /*09b0*/  IMAD R11, R2, UR5, RZ ;  /* 0x00000005020b7c24 */ /* 0x004fe4000f8e02ff */
[----:B0-----:R-:W-:-:S06]  /*09c0*/  VIADD R7, R8, 0xffffffe ;  /* 0x0ffffffe08077836 */ /* 0x001fcc0000000000 */
[----:B------:R-:W0:Y:S01]  /*09d0*/  F2I.FTZ.U32.TRUNC.NTZ R7, R7 ;  /* 0x0000000700077305 */ /* 0x000e22000021f000 */
[----:B---3--:R-:W-:Y:S02]  /*09e0*/  IMAD R25, R3, R0, 0x1 ;  /* 0x0000000103197424 */ /* 0x008fe400078e0200 */
[----:B0-----:R-:W-:Y:S02]  /*09f0*/  IMAD R3, R6, R7, RZ ;  /* 0x0000000706037224 */ /* 0x001fe400078e02ff */
[----:B------:R-:W-:-:S04]  /*0a00*/  IMAD.MOV.U32 R6, RZ, RZ, RZ ;  /* 0x000000ffff067224 */ /* 0x000fc800078e00ff */
[----:B------:R-:W-:Y:S01]  /*0a10*/  IMAD.HI.U32 R3, R7, R3, R6 ;  /* 0x0000000307037227 */ /* 0x000fe200078e0006 */
[----:B------:R-:W-:-:S05]  /*0a20*/  LOP3.LUT R6, R25, 0x7fffffff, RZ, 0xc0, !PT ;  /* 0x7fffffff19067812 */ /* 0x000fca00078ec0ff */
[----:B------:R-:W-:-:S04]  /*0a30*/  IMAD.HI.U32 R8, R3, R6, RZ ;  /* 0x0000000603087227 */ /* 0x000fc800078e00ff */
[----:B------:R-:W-:-:S04]  /*0a40*/  IMAD.MOV R9, RZ, RZ, -R8 ;  /* 0x000000ffff097224 */ /* 0x000fc800078e0a08 */
[----:B------:R-:W-:Y:S02]  /*0a50*/  IMAD R9, R9, UR8, R6 ;  /* 0x0000000809097c24 */ /* 0x000fe4000f8e0206 */
[----:B------:R-:W0:Y:S03]  /*0a60*/  LDC.64 R6, c[0x0][0x390] ;  /* 0x0000e400ff067b82 */ /* 0x000e260000000a00 */
[----:B------:R-:W-:-:S13]  /*0a70*/  ISETP.GE.U32.AND P0, PT, R9, UR8, PT ;  /* 0x0000000809007c0c */ /* 0x000fda000bf06070 */
[----:B------:R-:W-:Y:S01]  /*0a80*/  @P0 VIADD R9, R9, -UR8 ;  /* 0x8000000809090c36 */ /* 0x000fe20008000000 */
[----:B------:R-:W-:-:S04]  /*0a90*/  ISETP.NE.U32.AND P0, PT, RZ, UR8, PT ;  /* 0x00000008ff007c0c */ /* 0x000fc8000bf05070 */
[----:B------:R-:W-:Y:S01]  /*0aa0*/  ISETP.GE.U32.AND P1, PT, R9, UR8, PT ;  /* 0x0000000809007c0c */ /* 0x000fe2000bf26070 */
[----:B0-----:R-:W-:-:S12]  /*0ab0*/  IMAD.WIDE R6, R11, 0x10, R6 ;  /* 0x000000100b067825 */ /* 0x001fd800078e0206 */
[----:B------:R-:W-:-:S05]  /*0ac0*/  @P1 VIADD R9, R9, -UR8 ;  /* 0x8000000809091c36 */ /* 0x000fca0008000000 */
        /* <DEDUP_REMOVED lines=8> */
[----:B------:R-:W-:-:S05]  /*0b50*/  IMAD R9, R9, UR8, R8 ;  /* 0x0000000809097c24 */ /* 0x000fca000f8e0208 */
[----:B------:R-:W-:Y:S02]  /*0b60*/  ISETP.GE.U32.AND P1, PT, R9, UR8, PT ;  /* 0x0000000809007c0c */ /* 0x000fe4000bf26070 */
[----:B--2---:R-:W-:-:S13]  /*0b70*/  ISETP.NE.AND P2, PT, R27, R14, PT ;  /* 0x0000000e1b00720c */ /* 0x004fda0003f45270 */
[----:B------:R-:W2:Y:S04]  /*0b80*/  @P2 LDG.E R19, desc[UR10][R12.64+0x14] ;  /* 0x0000140a0c132981 */ /* 0x000ea8000c1e1900 */
[----:B------:R-:W3:Y:S04]  /*0b90*/  @P2 LDG.E R11, desc[UR10][R12.64+0x4] ;  /* 0x0000040a0c0b2981 */ /* 0x000ee8000c1e1900 */
[----:B------:R-:W4:Y:S04]  /*0ba0*/  @P2 LDG.E R21, desc[UR10][R12.64+0x18] ;  /* 0x0000180a0c152981 */ /* 0x000f28000c1e1900 */
[----:B------:R-:W5:Y:S04]  /*0bb0*/  @P2 LDG.E R15, desc[UR10][R12.64+0x8] ;  /* 0x0000080a0c0f2981 */ /* 0x000f68000c1e1900 */
[----:B------:R-:W5:Y:S04]  /*0bc0*/  @P2 LDG.E R23, desc[UR10][R12.64+0x1c] ;  /* 0x00001c0a0c172981 */ /* 0x000f68000c1e1900 */
[----:B------:R-:W5:Y:S01]  /*0bd0*/  @P2 LDG.E R17, desc[UR10][R12.64+0xc] ;  /* 0x00000c0a0c112981 */ /* 0x000f62000c1e1900 */
[----:B------:R-:W-:-:S03]  /*0be0*/  @P1 VIADD R9, R9, -UR8 ;  /* 0x8000000809091c36 */ /* 0x000fc60008000000 */
[----:B------:R-:W-:Y:S02]  /*0bf0*/  @P2 STG.E desc[UR10][R12.64], R14 ;  /* 0x0000000e0c002986 */ /* 0x000fe4000c10190a */
[C---:B------:R-:W-:Y:S02]  /*0c00*/  ISETP.GE.U32.AND P1, PT, R9.reuse, UR8, PT ;  /* 0x0000000809007c0c */ /* 0x040fe4000bf26070 */
[----:B------:R-:W-:Y:S11]  /*0c10*/  @P2 STG.E desc[UR10][R12.64+0x10], R27 ;  /* 0x0000101b0c002986 */ /* 0x000ff6000c10190a */
[----:B------:R-:W-:-:S05]  /*0c20*/  @P1 VIADD R9, R9, -UR8 ;  /* 0x8000000809091c36 */ /* 0x000fca0008000000 */
        /* <DEDUP_REMOVED lines=12> */
[----:B------:R-:W-:-:S04]  /*0cf0*/  IMAD.HI.U32 R13, R3, R12, RZ ;  /* 0x0000000c030d7227 */ /* 0x000fc800078e00ff */
[----:B------:R-:W-:-:S04]  /*0d00*/  IMAD.MOV R13, RZ, RZ, -R13 ;  /* 0x000000ffff0d7224 */ /* 0x000fc800078e0a0d */
        /* <DEDUP_REMOVED lines=44> */
[----:B--2---:R0:W-:Y:S04]  /*0fd0*/  @P2 STG.E desc[UR10][R12.64+0x4], R23 ;  /* 0x000004170c002986 */ /* 0x0041e8000c10190a */
[----:B---3--:R1:W-:Y:S04]  /*0fe0*/  @P2 STG.E desc[UR10][R12.64+0x14], R17 ;  /* 0x000014110c002986 */ /* 0x0083e8000c10190a */
[----:B----4-:R2:W-:Y:S04]  /*0ff0*/  @P2 STG.E desc[UR10][R12.64+0x8], R25 ;  /* 0x000008190c002986 */ /* 0x0105e8000c10190a */
[----:B-----5:R3:W-:Y:S04]  /*1000*/  @P2 STG.E desc[UR10][R12.64+0x18], R19 ;  /* 0x000018130c002986 */ /* 0x0207e8000c10190a */
[----:B------:R4:W-:Y:S04]  /*1010*/  @P2 STG.E desc[UR10][R12.64+0xc], R27 ;  /* 0x00000c1b0c002986 */ /* 0x0009e8000c10190a */
[----:B------:R0:W-:Y:S04]  /*1020*/  @P2 STG.E desc[UR10][R12.64+0x1c], R11 ;  /* 0x00001c0b0c002986 */ /* 0x0001e8000c10190a */
[----:B------:R-:W5:Y:S04]  /*1030*/  LDG.E R31, desc[UR10][R8.64] ;  /* 0x0000000a081f7981 */ /* 0x000f68000c1e1900 */
[----:B------:R-:W5:Y:S01]  /*1040*/  LDG.E R16, desc[UR10][R8.64+0x10] ;  /* 0x0000100a08107981 */ /* 0x000f62000c1e1900 */
[----:B------:R-:W-:-:S05]  /*1050*/  IMAD R0, R29, R0, 0x1 ;  /* 0x000000011d007424 */ /* 0x000fca00078e0200 */
[----:B------:R-:W-:-:S05]  /*1060*/  LOP3.LUT R0, R0, 0x7fffffff, RZ, 0xc0, !PT ;  /* 0x7fffffff00007812 */ /* 0x000fca00078ec0ff */
[----:B------:R-:W-:-:S04]  /*1070*/  IMAD.HI.U32 R3, R3, R0, RZ ;  /* 0x0000000003037227 */ /* 0x000fc800078e00ff */
[----:B------:R-:W-:-:S04]  /*1080*/  IMAD.MOV R3, RZ, RZ, -R3 ;  /* 0x000000ffff037224 */ /* 0x000fc800078e0a03 */
[----:B------:R-:W-:-:S05]  /*1090*/  IMAD R3, R3, UR8, R0 ;  /* 0x0000000803037c24 */ /* 0x000fca000f8e0200 */
[----:B------:R-:W-:Y:S02]  /*10a0*/  ISETP.GE.U32.AND P1, PT, R3, UR8, PT ;  /* 0x0000000803007c0c */ /* 0x000fe4000bf26070 */
[----:B-----5:R-:W-:-:S13]  /*10b0*/  ISETP.NE.AND P2, PT, R31, R16, PT ;  /* 0x000000101f00720c */ /* 0x020fda0003f45270 */
[----:B------:R-:W5:Y:S04]  /*10c0*/  @P2 LDG.E R21, desc[UR10][R8.64+0x14] ;  /* 0x0000140a08152981 */ /* 0x000f68000c1e1900 */
[----:B------:R-:W4:Y:S04]  /*10d0*/  @P2 LDG.E R15, desc[UR10][R8.64+0x4] ;  /* 0x0000040a080f2981 */ /* 0x000f28000c1e1900 */
[----:B0-----:R-:W4:Y:S04]  /*10e0*/  @P2 LDG.E R23, desc[UR10][R8.64+0x18] ;  /* 0x0000180a08172981 */ /* 0x001f28000c1e1900 */
[----:B-1----:R-:W4:Y:S04]  /*10f0*/  @P2 LDG.E R17, desc[UR10][R8.64+0x8] ;  /* 0x0000080a08112981 */ /* 0x002f28000c1e1900 */
[----:B--2---:R-:W2:Y:S04]  /*1100*/  @P2 LDG.E R25, desc[UR10][R8.64+0x1c] ;  /* 0x00001c0a08192981 */ /* 0x004ea8000c1e1900 */
[----:B---3--:R-:W3:Y:S01]  /*1110*/  @P2 LDG.E R19, desc[UR10][R8.64+0xc] ;  /* 0x00000c0a08132981 */ /* 0x008ee2000c1e1900 */
[----:B------:R-:W-:-:S03]  /*1120*/  @P1 IADD3 R3, PT, PT, R3, -UR8, RZ ;  /* 0x8000000803031c10 */ /* 0x000fc6000fffe0ff */
[----:B------:R0:W-:Y:S01]  /*1130*/  @P2 STG.E desc[UR10][R8.64], R16 ;  /* 0x0000001008002986 */ /* 0x0001e2000c10190a */
[----:B------:R-:W-:-:S03]  /*1140*/  ISETP.GE.U32.AND P1, PT, R3, UR8, PT ;  /* 0x0000000803007c0c */ /* 0x000fc6000bf26070 */
[----:B------:R0:W-:Y:S10]  /*1150*/  @P2 STG.E desc[UR10][R8.64+0x10], R31 ;  /* 0x0000101f08002986 */ /* 0x0001f4000c10190a */
[----:B------:R-:W-:-:S05]  /*1160*/  @P1 VIADD R3, R3, -UR8 ;  /* 0x8000000803031c36 */ /* 0x000fca0008000000 */
[----:B------:R-:W-:-:S05]  /*1170*/  SEL R3, R10, R3, !P0 ;  /* 0x000000030a037207 */ /* 0x000fca0004000000 */
[----:B------:R-:W-:Y:S01]  /*1180*/  IMAD.WIDE.U32 R6, R3, 0x10, R6 ;  /* 0x0000001003067825 */ /* 0x000fe200078e0006 */
[----:B-----5:R0:W-:Y:S04]  /*1190*/  @P2 STG.E desc[UR10][R8.64+0x4], R21 ;  /* 0x0000041508002986 */ /* 0x0201e8000c10190a */
[----:B----4-:R0:W-:Y:S04]  /*11a0*/  @P2 STG.E desc[UR10][R8.64+0x14], R15 ;  /* 0x0000140f08002986 */ /* 0x0101e8000c10190a */
[----:B------:R0:W-:Y:S04]  /*11b0*/  @P2 STG.E desc[UR10][R8.64+0x8], R23 ;  /* 0x0000081708002986 */ /* 0x0001e8000c10190a */
[----:B------:R0:W-:Y:S04]  /*11c0*/  @P2 STG.E desc[UR10][R8.64+0x18], R17 ;  /* 0x0000181108002986 */ /* 0x0001e8000c10190a */
[----:B--2---:R0:W-:Y:S04]  /*11d0*/  @P2 STG.E desc[UR10][R8.64+0xc], R25 ;  /* 0x00000c1908002986 */ /* 0x0041e8000c10190a */
[----:B---3--:R0:W-:Y:S04]  /*11e0*/  @P2 STG.E desc[UR10][R8.64+0x1c], R19 ;  /* 0x00001c1308002986 */ /* 0x0081e8000c10190a */
        /* <DEDUP_REMOVED lines=19> */
.L_x_66:
[----:B------:R-:W-:Y:S05]  /*1320*/  BSYNC.RECONVERGENT B1 ;  /* 0x0000000000017941 */ /* 0x000fea0003800200 */
.L_x_65:
[----:B------:R3:W-:Y:S02]  /*1330*/  STG.E desc[UR10][R4.64], R0 ;  /* 0x0000000004007986 */ /* 0x0007e4000c10190a */
.L_x_61:
[----:B------:R-:W-:Y:S05]  /*1340*/  BSYNC.RECONVERGENT B0 ;  /* 0x0000000000007941 */ /* 0x000fea0003800200 */
.L_x_59:
[----:B------:R-:W4:Y:S01]  /*1350*/  LDCU UR5, c[0x0][0x398] ;  /* 0x00007300ff0577ac */ /* 0x000f220008000800 */
[----:B------:R-:W-:-:S05]  /*1360*/  VIADD R2, R2, UR6 ;  /* 0x0000000602027c36 */ /* 0x000fca0008000000 */
[----:B----4-:R-:W-:-:S13]  /*1370*/  ISETP.GE.AND P0, PT, R2, UR5, PT ;  /* 0x0000000502007c0c */ /* 0x010fda000bf06270 */
[----:B------:R-:W-:Y:S05]  /*1380*/  @!P0 BRA `(.L_x_67) ;  /* 0xffffffec00708947 */ /* 0x000fea000383ffff */
[----:B------:R-:W-:Y:S05]  /*1390*/  EXIT ;  /* 0x000000000000794d */ /* 0x000fea0003800000 */
.L_x_58:
[----:B------:R-:W-:-:S12]  /*13a0*/  ULOP3.LUT UR7, UR7, 0x7ffffff8, URZ, 0xc0, !UPT ;  /* 0x7ffffff807077892 */ /* 0x000fd8000f8ec0ff */
.L_x_87:
[----:B0-----:R-:W0:Y:S01]  /*13b0*/  LDCU UR4, c[0x0][0x398] ;  /* 0x00007300ff0477ac */ /* 0x001e220008000800 */
[----:B-1--4-:R-:W1:Y:S01]  /*13c0*/  LDC R3, c[0x0][0x39c] ;  /* 0x0000e700ff037b82 */ /* 0x012e620000000800 */
[----:B------:R-:W-:Y:S01]  /*13d0*/  BSSY.RECONVERGENT B0, `(.L_x_68) ;  /* 0x0000634000007945 */ /* 0x000fe20003800200 */
[----:B0-----:R-:W-:-:S04]  /*13e0*/  USHF.L.U32 UR4, UR4, 0x3, URZ ;  /* 0x0000000304047899 */ /* 0x001fc800080006ff */
[----:B------:R-:W-:Y:S01]  /*13f0*/  UIMAD.WIDE UR4, UR4, 0x66666667, URZ ;  /* 0x66666667040478a5 */ /* 0x000fe2000f8e02ff */
[----:B-1----:R-:W-:-:S03]  /*1400*/  LOP3.LUT R24, R3, 0x7, RZ, 0xc0, !PT ;  /* 0x0000000703187812 */ /* 0x002fc600078ec0ff */
[----:B------:R-:W-:-:S04]  /*1410*/  USHF.R.U32.HI UR4, URZ, 0x1f, UR5 ;  /* 0x0000001fff047899 */ /* 0x000fc80008011605 */
[----:B------:R-:W-:Y:S01]  /*1420*/  ULEA.HI.SX32 UR4, UR5, UR4, 0x1e ;  /* 0x0000000405047291 */ /* 0x000fe2000f8ff2ff */
[----:B------:R-:W-:-:S05]  /*1430*/  VIADD R26, R24, 0xffffffff ;  /* 0xffffffff181a7836 */ /* 0x000fca0000000000 */
[----:B------:R-:W-:-:S13]  /*1440*/  ISETP.GE.AND P0, PT, R2, UR4, PT ;  /* 0x0000000402007c0c */ /* 0x000fda000bf06270 */
[----:B--2---:R-:W-:Y:S05]  /*1450*/  @!P0 BRA `(.L_x_69) ;  /* 0x0000001400408947 */ /* 0x004fea0003800000 */
[----:B------:R-:W0:Y:S01]  /*1460*/  LDC.64 R6, c[0x0][0x380] ;  /* 0x0000e000ff067b82 */ /* 0x000e220000000a00 */
[----:B------:R-:W1:Y:S01]  /*1470*/  LDCU UR4, c[0x0][0x39c] ;  /* 0x00007380ff0477ac */ /* 0x000e620008000800 */
[----:B0-----:R-:W-:-:S05]  /*1480*/  IMAD.WIDE R6, R2, 0x4, R6 ;  /* 0x0000000402067825 */ /* 0x001fca00078e0206 */
[----:B------:R-:W2:Y:S01]  /*1490*/  LDG.E.CONSTANT R4, desc[UR10][R6.64] ;  /* 0x0000000a06047981 */ /* 0x000ea2000c1e9900 */
[----:B-1----:R-:W-:Y:S02]  /*14a0*/  UISETP.GE.U32.AND UP0, UPT, UR4, 0x8, UPT ;  /* 0x000000080400788c */ /* 0x002fe4000bf06070 */
[----:B------:R-:W-:Y:S02]  /*14b0*/  IMAD R0, R2, UR4, RZ ;  /* 0x0000000402007c24 */ /* 0x000fe4000f8e02ff */
[----:B--2---:R-:W-:Y:S01]  /*14c0*/  IMAD R4, R4, UR4, RZ ;  /* 0x0000000404047c24 */ /* 0x004fe2000f8e02ff */
[----:B------:R-:W-:-:S04]  /*14d0*/  UMOV UR4, URZ ;  /* 0x000000ff00047c82 */ /* 0x000fc80008000000 */
[----:B------:R-:W-:Y:S05]  /*14e0*/  BRA.U !UP0, `(.L_x_70) ;  /* 0x0000000508347547 */ /* 0x000fea000b800000 */
[----:B------:R-:W-:Y:S01]  /*14f0*/  IMAD.MOV.U32 R5, RZ, RZ, R4 ;  /* 0x000000ffff057224 */ /* 0x000fe200078e0004 */
[----:B------:R-:W-:Y:S01]  /*1500*/  UIADD3 UR4, UPT, UPT, -UR7, URZ, URZ ;  /* 0x000000ff07047290 */ /* 0x000fe2000fffe1ff */
[----:B------:R-:W-:-:S11]  /*1510*/  IMAD.MOV.U32 R10, RZ, RZ, R0 ;  /* 0x000000ffff0a7224 */ /* 0x000fd600078e0000 */
.L_x_71:
[----:B0-----:R-:W0:Y:S08]  /*1520*/  LDC.64 R6, c[0x0][0x388] ;  /* 0x0000e200ff067b82 */ /* 0x001e300000000a00 */
[----:B------:R-:W1:Y:S01]  /*1530*/  LDC.64 R8, c[0x0][0x390] ;  /* 0x0000e400ff087b82 */ /* 0x000e620000000a00 */
[----:B0-----:R-:W-:-:S05]  /*1540*/  IMAD.WIDE R6, R5, 0x10, R6 ;  /* 0x0000001005067825 */ /* 0x001fca00078e0206 */
[----:B------:R-:W2:Y:S01]  /*1550*/  LDG.E.CONSTANT R11, desc[UR10][R6.64] ;  /* 0x0000000a060b7981 */ /* 0x000ea2000c1e9900 */
[----:B-1----:R-:W-:-:S03]  /*1560*/  IMAD.WIDE R8, R10, 0x10, R8 ;  /* 0x000000100a087825 */ /* 0x002fc600078e0208 */
        /* <DEDUP_REMOVED lines=31> */
[----:B0-----:R-:W2:Y:S04]  /*1760*/  LDG.E.CONSTANT R11, desc[UR10][R6.64+0x34] ;  /* 0x0000340a060b7981 */ /* 0x001ea8000c1e9900 */
        /* <DEDUP_REMOVED lines=30> */
[----:B------:R-:W-:-:S04]  /*1950*/  UIADD3 UR4, UPT, UPT, UR4, 0x8, URZ ;  /* 0x0000000804047890 */ /* 0x000fc8000fffe0ff */
[----:B------:R-:W-:Y:S01]  /*1960*/  UISETP.NE.AND UP0, UPT, UR4, URZ, UPT ;  /* 0x000000ff0400728c */ /* 0x000fe2000bf05270 */
[----:B------:R-:W-:Y:S02]  /*1970*/  VIADD R10, R10, 0x8 ;  /* 0x000000080a0a7836 */ /* 0x000fe40000000000 */
[----:B------:R-:W-:Y:S01]  /*1980*/  VIADD R5, R5, 0x8 ;  /* 0x0000000805057836 */ /* 0x000fe20000000000 */
[----:B--2---:R0:W-:Y:S05]  /*1990*/  STG.E desc[UR10][R8.64+0x34], R11 ;  /* 0x0000340b08007986 */ /* 0x0041ea000c10190a */
[----:B------:R-:W-:Y:S05]  /*19a0*/  BRA.U UP0, `(.L_x_71) ;  /* 0xfffffff900dc7547 */ /* 0x000fea000b83ffff */
[----:B------:R-:W-:-:S05]  /*19b0*/  UMOV UR4, UR7 ;  /* 0x0000000700047c82 */ /* 0x000fca0008000000 */
.L_x_70:
[----:B------:R-:W-:-:S13]  /*19c0*/  ISETP.NE.AND P0, PT, R24, RZ, PT ;  /* 0x000000ff1800720c */ /* 0x000fda0003f05270 */
[----:B------:R-:W-:Y:S05]  /*19d0*/  @!P0 BRA `(.L_x_72) ;  /* 0x0000000400588947 */ /* 0x000fea0003800000 */
[----:B------:R-:W-:Y:S02]  /*19e0*/  ISETP.GE.U32.AND P0, PT, R26, 0x3, PT ;  /* 0x000000031a00780c */ /* 0x000fe40003f06070 */
[----:B------:R-:W-:-:S04]  /*19f0*/  LOP3.LUT R10, R3, 0x3, RZ, 0xc0, !PT ;  /* 0x00000003030a7812 */ /* 0x000fc800078ec0ff */
[----:B------:R-:W-:-:S07]  /*1a00*/  ISETP.NE.AND P1, PT, R10, RZ, PT ;  /* 0x000000ff0a00720c */ /* 0x000fce0003f25270 */
[----:B------:R-:W-:Y:S06]  /*1a10*/  @!P0 BRA `(.L_x_73) ;  /* 0x00000000009c8947 */ /* 0x000fec0003800000 */
[----:B0-----:R-:W0:Y:S01]  /*1a20*/  LDC.64 R8, c[0x0][0x388] ;  /* 0x0000e200ff087b82 */ /* 0x001e220000000a00 */
[----:B------:R-:W-:-:S07]  /*1a30*/  VIADD R5, R4, UR4 ;  /* 0x0000000404057c36 */ /* 0x000fce0008000000 */
[----:B------:R-:W1:Y:S01]  /*1a40*/  LDC.64 R6, c[0x0][0x390] ;  /* 0x0000e400ff067b82 */ /* 0x000e620000000a00 */
[----:B0-----:R-:W-:-:S05]  /*1a50*/  IMAD.WIDE R8, R5, 0x10, R8 ;  /* 0x0000001005087825 */ /* 0x001fca00078e0208 */
        /* <DEDUP_REMOVED lines=16> */
[----:B------:R-:W-:Y:S01]  /*1b60*/  VIADD R5, R0, UR4 ;  /* 0x0000000400057c36 */ /* 0x000fe20008000000 */
[----:B------:R-:W-:-:S03]  /*1b70*/  UIADD3 UR4, UPT, UPT, UR4, 0x4, URZ ;  /* 0x0000000404047890 */ /* 0x000fc6000fffe0ff */
[----:B-1----:R-:W-:-:S05]  /*1b80*/  IMAD.WIDE R6, R5, 0x10, R6 ;  /* 0x0000001005067825 */ /* 0x002fca00078e0206 */
        /* <DEDUP_REMOVED lines=15> */
[----:B------:R1:W-:Y:S02]  /*1c80*/  STG.E desc[UR10][R6.64+0x3c], R41 ;  /* 0x00003c2906007986 */ /* 0x0003e4000c10190a */
.L_x_73:
[----:B------:R-:W-:Y:S05]  /*1c90*/  @!P1 BRA `(.L_x_72) ;  /* 0x0000000000a89947 */ /* 0x000fea0003800000 */
[----:B------:R-:W-:Y:S02]  /*1ca0*/  ISETP.NE.AND P0, PT, R10, 0x1, PT ;  /* 0x000000010a00780c */ /* 0x000fe40003f05270 */
[----:B------:R-:W-:-:S04]  /*1cb0*/  LOP3.LUT R5, R3, 0x1, RZ, 0xc0, !PT ;  /* 0x0000000103057812 */ /* 0x000fc800078ec0ff */
[----:B------:R-:W-:-:S07]  /*1cc0*/  ISETP.NE.AND P1, PT, R5, RZ, PT ;  /* 0x000000ff0500720c */ /* 0x000fce0003f25270 */
[----:B------:R-:W-:Y:S06]  /*1cd0*/  @!P0 BRA `(.L_x_74) ;  /* 0x00000000005c8947 */ /* 0x000fec0003800000 */
[----:B-1----:R-:W1:Y:S01]  /*1ce0*/  LDC.64 R6, c[0x0][0x388] ;  /* 0x0000e200ff067b82 */ /* 0x002e620000000a00 */
[----:B0-----:R-:W-:-:S05]  /*1cf0*/  IADD3 R9, PT, PT, R4, UR4, RZ ;  /* 0x0000000404097c10 */ /* 0x001fca000fffe0ff */
[----:B-1----:R-:W-:Y:S02]  /*1d00*/  IMAD.WIDE R8, R9, 0x10, R6 ;  /* 0x0000001009087825 */ /* 0x002fe400078e0206 */
        /* <DEDUP_REMOVED lines=9> */
[----:B------:R-:W-:Y:S01]  /*1da0*/  VIADD R5, R0, UR4 ;  /* 0x0000000400057c36 */ /* 0x000fe20008000000 */
[----:B------:R-:W-:-:S03]  /*1db0*/  UIADD3 UR4, UPT, UPT, UR4, 0x2, URZ ;  /* 0x0000000204047890 */ /* 0x000fc6000fffe0ff */
        /* <DEDUP_REMOVED lines=9> */
.L_x_74:
[----:B------:R-:W-:Y:S05]  /*1e50*/  @!P1 BRA `(.L_x_72) ;  /* 0x0000000000389947 */ /* 0x000fea0003800000 */
[----:B-12---:R-:W1:Y:S01]  /*1e60*/  LDC.64 R6, c[0x0][0x388] ;  /* 0x0000e200ff067b82 */ /* 0x006e620000000a00 */
[----:B------:R-:W-:-:S04]  /*1e70*/  VIADD R5, R4, UR4 ;  /* 0x0000000404057c36 */ /* 0x000fc80008000000 */
[----:B-1----:R-:W-:-:S03]  /*1e80*/  IMAD.WIDE R6, R5, 0x10, R6 ;  /* 0x0000001005067825 */ /* 0x002fc600078e0206 */
[----:B------:R-:W1:Y:S02]  /*1e90*/  LDC.64 R4, c[0x0][0x390] ;  /* 0x0000e400ff047b82 */ /* 0x000e640000000a00 */
[----:B0-----:R-:W2:Y:S04]  /*1ea0*/  LDG.E.CONSTANT R11, desc[UR10][R6.64] ;  /* 0x0000000a060b7981 */ /* 0x001ea8000c1e9900 */
[----:B------:R-:W3:Y:S04]  /*1eb0*/  LDG.E.CONSTANT R13, desc[UR10][R6.64+0x4] ;  /* 0x0000040a060d7981 */ /* 0x000ee8000c1e9900 */
[----:B------:R-:W4:Y:S04]  /*1ec0*/  LDG.E.CONSTANT R15, desc[UR10][R6.64+0x8] ;  /* 0x0000080a060f7981 */ /* 0x000f28000c1e9900 */
[----:B------:R-:W5:Y:S01]  /*1ed0*/  LDG.E.CONSTANT R17, desc[UR10][R6.64+0xc] ;  /* 0x00000c0a06117981 */ /* 0x000f62000c1e9900 */
[----:B------:R-:W-:-:S04]  /*1ee0*/  VIADD R9, R0, UR4 ;  /* 0x0000000400097c36 */ /* 0x000fc80008000000 */
[----:B-1----:R-:W-:-:S05]  /*1ef0*/  IMAD.WIDE R4, R9, 0x10, R4 ;  /* 0x0000001009047825 */ /* 0x002fca00078e0204 */
[----:B--2---:R0:W-:Y:S04]  /*1f00*/  STG.E desc[UR10][R4.64], R11 ;  /* 0x0000000b04007986 */ /* 0x0041e8000c10190a */
[----:B---3--:R0:W-:Y:S04]  /*1f10*/  STG.E desc[UR10][R4.64+0x4], R13 ;  /* 0x0000040d04007986 */ /* 0x0081e8000c10190a */
[----:B----4-:R0:W-:Y:S04]  /*1f20*/  STG.E desc[UR10][R4.64+0x8], R15 ;  /* 0x0000080f04007986 */ /* 0x0101e8000c10190a */
[----:B-----5:R0:W-:Y:S02]  /*1f30*/  STG.E desc[UR10][R4.64+0xc], R17 ;  /* 0x00000c1104007986 */ /* 0x0201e4000c10190a */
.L_x_72:
[----:B0-----:R-:W0:Y:S02]  /*1f40*/  LDC.64 R4, c[0x0][0x3a8] ;  /* 0x0000ea00ff047b82 */ /* 0x001e240000000a00 */
[----:B0-----:R-:W-:-:S05]  /*1f50*/  IMAD.WIDE R4, R2, 0x4, R4 ;  /* 0x0000000402047825 */ /* 0x001fca00078e0204 */
[----:B-12---:R-:W2:Y:S01]  /*1f60*/  LDG.E R6, desc[UR10][R4.64] ;  /* 0x0000000a04067981 */ /* 0x006ea2000c1e1900 */
[----:B------:R-:W-:Y:S02]  /*1f70*/  VIADD R10, R3, 0xffffffff ;  /* 0xffffffff030a7836 */ /* 0x000fe40000000000 */
[----:B------:R-:W-:Y:S02]  /*1f80*/  IMAD.MOV.U32 R3, RZ, RZ, 0x1984a2d ;  /* 0x01984a2dff037424 */ /* 0x000fe400078e00ff */
[----:B------:R-:W0:Y:S01]  /*1f90*/  I2F.U32.RP R9, R10 ;  /* 0x0000000a00097306 */ /* 0x000e220000209000 */
[----:B------:R-:W-:-:S07]  /*1fa0*/  IMAD.MOV R11, RZ, RZ, -R10 ;  /* 0x000000ffff0b7224 */ /* 0x000fce00078e0a0a */
[----:B0-----:R-:W0:Y:S02]  /*1fb0*/  MUFU.RCP R9, R9 ;  /* 0x0000000900097308 */ /* 0x001e240000001000 */
[----:B0-----:R-:W-:-:S06]  /*1fc0*/  VIADD R12, R9, 0xffffffe ;  /* 0x0ffffffe090c7836 */ /* 0x001fcc0000000000 */
[----:B------:R0:W1:Y:S02]  /*1fd0*/  F2I.FTZ.U32.TRUNC.NTZ R7, R12 ;  /* 0x0000000c00077305 */ /* 0x000064000021f000 */
[----:B0-----:R-:W-:Y:S01]  /*1fe0*/  LOP3.LUT R12, RZ, R10, RZ, 0x33, !PT ;  /* 0x0000000aff0c7212 */ /* 0x001fe200078e33ff */
[----:B-1----:R-:W-:Y:S02]  /*1ff0*/  IMAD R11, R11, R7, RZ ;  /* 0x000000070b0b7224 */ /* 0x002fe400078e02ff */
[----:B--2---:R-:W-:Y:S02]  /*2000*/  IMAD R8, R6, R3, 0x1 ;  /* 0x0000000106087424 */ /* 0x004fe400078e0203 */
[----:B------:R-:W-:-:S04]  /*2010*/  IMAD.MOV.U32 R6, RZ, RZ, RZ ;  /* 0x000000ffff067224 */ /* 0x000fc800078e00ff */
[----:B------:R-:W-:Y:S01]  /*2020*/  IMAD.HI.U32 R11, R7, R11, R6 ;  /* 0x0000000b070b7227 */ /* 0x000fe200078e0006 */
[----:B------:R-:W-:-:S05]  /*2030*/  LOP3.LUT R6, R8, 0x7fffffff, RZ, 0xc0, !PT ;  /* 0x7fffffff08067812 */ /* 0x000fca00078ec0ff */
[----:B------:R-:W-:-:S04]  /*2040*/  IMAD.HI.U32 R7, R11, R6, RZ ;  /* 0x000000060b077227 */ /* 0x000fc800078e00ff */
[----:B------:R-:W-:-:S04]  /*2050*/  IMAD.MOV R7, RZ, RZ, -R7 ;  /* 0x000000ffff077224 */ /* 0x000fc800078e0a07 */
[----:B------:R-:W-:Y:S02]  /*2060*/  IMAD R9, R10, R7, R6 ;  /* 0x000000070a097224 */ /* 0x000fe400078e0206 */
[----:B------:R-:W0:Y:S03]  /*2070*/  LDC.64 R6, c[0x0][0x390] ;  /* 0x0000e400ff067b82 */ /* 0x000e260000000a00 */
[----:B------:R-:W-:-:S13]  /*2080*/  ISETP.GE.U32.AND P0, PT, R9, R10, PT ;  /* 0x0000000a0900720c */ /* 0x000fda0003f06070 */
[C---:B------:R-:W-:Y:S02]  /*2090*/  @P0 IADD3 R9, PT, PT, -R10.reuse, R9, RZ ;  /* 0x000000090a090210 */ /* 0x040fe40007ffe1ff */
[----:B------:R-:W-:Y:S02]  /*20a0*/  ISETP.NE.U32.AND P0, PT, R10, RZ, PT ;  /* 0x000000ff0a00720c */ /* 0x000fe40003f05070 */
[----:B------:R-:W-:Y:S01]  /*20b0*/  ISETP.GE.U32.AND P1, PT, R9, R10, PT ;  /* 0x0000000a0900720c */ /* 0x000fe20003f26070 */
[----:B0-----:R-:W-:-:S12]  /*20c0*/  IMAD.WIDE R6, R0, 0x10, R6 ;  /* 0x0000001000067825 */ /* 0x001fd800078e0206 */
[----:B------:R-:W-:-:S05]  /*20d0*/  @P1 IMAD.IADD R9, R9, 0x1, -R10 ;  /* 0x0000000109091824 */ /* 0x000fca00078e0a0a */
[----:B------:R-:W-:-:S05]  /*20e0*/  SEL R15, R12, R9, !P0 ;  /* 0x000000090c0f7207 */ /* 0x000fca0004000000 */
[----:B------:R-:W-:-:S05]  /*20f0*/  IMAD.WIDE.U32 R14, R15, 0x10, R6 ;  /* 0x000000100f0e7825 */ /* 0x000fca00078e0006 */
[----:B------:R-:W2:Y:S04]  /*2100*/  LDG.E R27, desc[UR10][R14.64] ;  /* 0x0000000a0e1b7981 */ /* 0x000ea8000c1e1900 */
[----:B------:R-:W2:Y:S01]  /*2110*/  LDG.E R16, desc[UR10][R14.64+0x10] ;  /* 0x0000100a0e107981 */ /* 0x000ea2000c1e1900 */
[----:B------:R-:W-:-:S05]  /*2120*/  IMAD R18, R8, R3, 0x1 ;  /* 0x0000000108127424 */ /* 0x000fca00078e0203 */
[----:B------:R-:W-:-:S05]  /*2130*/  LOP3.LUT R0, R18, 0x7fffffff, RZ, 0xc0, !PT ;  /* 0x7fffffff12007812 */ /* 0x000fca00078ec0ff */
[----:B------:R-:W-:-:S04]  /*2140*/  IMAD.HI.U32 R8, R11, R0, RZ ;  /* 0x000000000b087227 */ /* 0x000fc800078e00ff */
[----:B------:R-:W-:-:S04]  /*2150*/  IMAD.MOV R9, RZ, RZ, -R8 ;  /* 0x000000ffff097224 */ /* 0x000fc800078e0a08 */
        /* <DEDUP_REMOVED lines=11> */
[C---:B------:R-:W-:Y:S02]  /*2210*/  ISETP.GE.U32.AND P1, PT, R9.reuse, R10, PT ;  /* 0x0000000a0900720c */ /* 0x040fe40003f26070 */
[----:B------:R-:W-:Y:S11]  /*2220*/  @P2 STG.E desc[UR10][R14.64+0x10], R27 ;  /* 0x0000101b0e002986 */ /* 0x000ff6000c10190a */
[----:B------:R-:W-:-:S05]  /*2230*/  @P1 IMAD.IADD R9, R9, 0x1, -R10 ;  /* 0x0000000109091824 */ /* 0x000fca00078e0a0a */
        /* <DEDUP_REMOVED lines=11> */
[----:B------:R-:W-:-:S05]  /*22f0*/  LOP3.LUT R0, R18, 0x7fffffff, RZ, 0xc0, !PT ;  /* 0x7fffffff12007812 */ /* 0x000fca00078ec0ff */
[----:B0-----:R-:W-:-:S04]  /*2300*/  IMAD.HI.U32 R14, R11, R0, RZ ;  /* 0x000000000b0e7227 */ /* 0x001fc800078e00ff */
        /* <DEDUP_REMOVED lines=67> */
[----:B------:R0:W-:Y:S02]  /*2740*/  @P2 STG.E desc[UR10][R8.64], R0 ;  /* 0x0000000008002986 */ /* 0x0001e4000c10190a */
[C---:B------:R-:W-:Y:S02]  /*2750*/  ISETP.GE.U32.AND P1, PT, R3.reuse, R10, PT ;  /* 0x0000000a0300720c */ /* 0x040fe40003f26070 */
[----:B------:R0:W-:Y:S11]  /*2760*/  @P2 STG.E desc[UR10][R8.64+0x10], R31 ;  /* 0x0000101f08002986 */ /* 0x0001f6000c10190a */
[----:B------:R-:W-:-:S05]  /*2770*/  @P1 IMAD.IADD R3, R3, 0x1, -R10 ;  /* 0x0000000103031824 */ /* 0x000fca00078e0a0a */
        /* <DEDUP_REMOVED lines=27> */
.L_x_76:
[----:B------:R-:W-:Y:S05]  /*2930*/  BSYNC.RECONVERGENT B1 ;  /* 0x0000000000017941 */ /* 0x000fea0003800200 */
.L_x_75:
[----:B------:R2:W-:Y:S01]  /*2940*/  STG.E desc[UR10][R4.64], R14 ;  /* 0x0000000e04007986 */ /* 0x0005e2000c10190a */
[----:B------:R-:W-:Y:S05]  /*2950*/  BRA `(.L_x_77) ;  /* 0x0000004c006c7947 */ /* 0x000fea0003800000 */
.L_x_69:
[----:B------:R-:W0:Y:S08]  /*2960*/  LDC.64 R10, c[0x0][0x3a8] ;  /* 0x0000ea00ff0a7b82 */ /* 0x000e300000000a00 */
[----:B------:R-:W1:Y:S08]  /*2970*/  LDC.64 R24, c[0x0][0x380] ;  /* 0x0000e000ff187b82 */ /* 0x000e700000000a00 */
[----:B------:R-:W2:Y:S01]  /*2980*/  LDC R23, c[0x0][0x39c] ;  /* 0x0000e700ff177b82 */ /* 0x000ea20000000800 */
[----:B0-----:R-:W-:-:S07]  /*2990*/  IMAD.WIDE R10, R2, 0x4, R10 ;  /* 0x00000004020a7825 */ /* 0x001fce00078e020a */
[----:B------:R-:W0:Y:S01]  /*29a0*/  LDC.64 R20, c[0x0][0x390] ;  /* 0x0000e400ff147b82 */ /* 0x000e220000000a00 */
[----:B------:R-:W3:Y:S01]  /*29b0*/  LDG.E R0, desc[UR10][R10.64] ;  /* 0x0000000a0a007981 */ /* 0x000ee2000c1e1900 */
[----:B-1----:R-:W-:-:S05]  /*29c0*/  IMAD.WIDE R24, R2, 0x4, R24 ;  /* 0x0000000402187825 */ /* 0x002fca00078e0218 */
[----:B------:R-:W4:Y:S01]  /*29d0*/  LDG.E.CONSTANT R28, desc[UR10][R24.64] ;  /* 0x0000000a181c7981 */ /* 0x000f22000c1e9900 */
[----:B------:R-:W-:Y:S01]  /*29e0*/  IMAD.MOV.U32 R3, RZ, RZ, 0x1984a2d ;  /* 0x01984a2dff037424 */ /* 0x000fe200078e00ff */
[----:B------:R-:W-:Y:S01]  /*29f0*/  BSSY.RECONVERGENT B1, `(.L_x_78) ;  /* 0x00001a3000017945 */ /* 0x000fe20003800200 */
[----:B--2---:R-:W1:Y:S01]  /*2a00*/  I2F.U32.RP R6, R23 ;  /* 0x0000001700067306 */ /* 0x004e620000209000 */
[----:B------:R-:W-:Y:S01]  /*2a10*/  ISETP.NE.U32.AND P1, PT, R23, RZ, PT ;  /* 0x000000ff1700720c */ /* 0x000fe20003f25070 */
[----:B------:R-:W-:Y:S01]  /*2a20*/  IMAD.MOV.U32 R7, RZ, RZ, -0x1 ;  /* 0xffffffffff077424 */ /* 0x000fe200078e00ff */
[----:B------:R-:W-:Y:S01]  /*2a30*/  MOV R34, 0xffffffff ;  /* 0xffffffff00227802 */ /* 0x000fe20000000f00 */
[----:B------:R-:W-:Y:S02]  /*2a40*/  IMAD.MOV.U32 R9, RZ, RZ, -0x1 ;  /* 0xffffffffff097424 */ /* 0x000fe400078e00ff */
[----:B------:R-:W-:Y:S02]  /*2a50*/  IMAD.MOV.U32 R12, RZ, RZ, -0x1 ;  /* 0xffffffffff0c7424 */ /* 0x000fe400078e00ff */
[----:B------:R-:W-:-:S02]  /*2a60*/  IMAD.MOV.U32 R13, RZ, RZ, -0x1 ;  /* 0xffffffffff0d7424 */ /* 0x000fc400078e00ff */
[----:B------:R-:W-:Y:S02]  /*2a70*/  IMAD.MOV.U32 R14, RZ, RZ, -0x1 ;  /* 0xffffffffff0e7424 */ /* 0x000fe400078e00ff */
[----:B------:R-:W-:Y:S02]  /*2a80*/  IMAD.MOV.U32 R15, RZ, RZ, -0x1 ;  /* 0xffffffffff0f7424 */ /* 0x000fe400078e00ff */
[----:B------:R-:W-:Y:S01]  /*2a90*/  IMAD.MOV.U32 R16, RZ, RZ, -0x1 ;  /* 0xffffffffff107424 */ /* 0x000fe200078e00ff */
[----:B-1----:R-:W1:Y:S01]  /*2aa0*/  MUFU.RCP R6, R6 ;  /* 0x0000000600067308 */ /* 0x002e620000001000 */
[----:B------:R-:W-:Y:S02]  /*2ab0*/  IMAD.MOV.U32 R17, RZ, RZ, -0x1 ;  /* 0xffffffffff117424 */ /* 0x000fe400078e00ff */
[----:B------:R-:W-:Y:S02]  /*2ac0*/  IMAD.MOV.U32 R18, RZ, RZ, -0x1 ;  /* 0xffffffffff127424 */ /* 0x000fe400078e00ff */
[----:B------:R-:W-:-:S02]  /*2ad0*/  IMAD.MOV.U32 R19, RZ, RZ, -0x1 ;  /* 0xffffffffff137424 */ /* 0x000fc400078e00ff */
[----:B------:R-:W-:Y:S02]  /*2ae0*/  IMAD.MOV.U32 R32, RZ, RZ, -0x1 ;  /* 0xffffffffff207424 */ /* 0x000fe400078e00ff */
[----:B------:R-:W-:Y:S02]  /*2af0*/  IMAD.MOV.U32 R33, RZ, RZ, -0x1 ;  /* 0xffffffffff217424 */ /* 0x000fe400078e00ff */
[----:B-1----:R-:W-:Y:S02]  /*2b00*/  VIADD R4, R6, 0xffffffe ;  /* 0x0ffffffe06047836 */ /* 0x002fe40000000000 */
[----:B------:R-:W-:Y:S02]  /*2b10*/  IMAD.MOV.U32 R6, RZ, RZ, -0x1 ;  /* 0xffffffffff067424 */ /* 0x000fe400078e00ff */
[----:B------:R1:W2:Y:S02]  /*2b20*/  F2I.FTZ.U32.TRUNC.NTZ R5, R4 ;  /* 0x0000000400057305 */ /* 0x0002a4000021f000 */
[----:B-1----:R-:W-:-:S02]  /*2b30*/  IMAD.MOV.U32 R4, RZ, RZ, RZ ;  /* 0x000000ffff047224 */ /* 0x002fc400078e00ff */
[--C-:B--2---:R-:W-:Y:S02]  /*2b40*/  IMAD.MOV R8, RZ, RZ, -R5.reuse ;  /* 0x000000ffff087224 */ /* 0x104fe400078e0a05 */
[----:B---3--:R-:W-:Y:S02]  /*2b50*/  IMAD R0, R0, R3, 0x1 ;  /* 0x0000000100007424 */ /* 0x008fe400078e0203 */
[----:B------:R-:W-:Y:S02]  /*2b60*/  IMAD R3, R8, R23, RZ ;  /* 0x0000001708037224 */ /* 0x000fe400078e02ff */
[----:B------:R-:W-:Y:S01]  /*2b70*/  IMAD.MOV.U32 R8, RZ, RZ, -0x1 ;  /* 0xffffffffff087424 */ /* 0x000fe200078e00ff */
[----:B------:R-:W-:Y:S01]  /*2b80*/  LOP3.LUT R0, R0, 0x7fffffff, RZ, 0xc0, !PT ;  /* 0x7fffffff00007812 */ /* 0x000fe200078ec0ff */
[----:B------:R-:W-:-:S04]  /*2b90*/  IMAD.HI.U32 R3, R5, R3, R4 ;  /* 0x0000000305037227 */ /* 0x000fc800078e0004 */
[----:B------:R1:W-:Y:S01]  /*2ba0*/  STG.E desc[UR10][R10.64], R0 ;  /* 0x000000000a007986 */ /* 0x0003e2000c10190a */
[----:B------:R-:W-:Y:S02]  /*2bb0*/  IMAD.MOV.U32 R4, RZ, RZ, -0x1 ;  /* 0xffffffffff047424 */ /* 0x000fe400078e00ff */
[----:B------:R-:W-:-:S04]  /*2bc0*/  IMAD.HI.U32 R3, R3, R0, RZ ;  /* 0x0000000003037227 */ /* 0x000fc800078e00ff */
[----:B------:R-:W-:Y:S02]  /*2bd0*/  IMAD.MOV R3, RZ, RZ, -R3 ;  /* 0x000000ffff037224 */ /* 0x000fe400078e0a03 */
[----:B------:R-:W-:Y:S02]  /*2be0*/  IMAD.MOV.U32 R5, RZ, RZ, -0x1 ;  /* 0xffffffffff057424 */ /* 0x000fe400078e00ff */
[----:B------:R-:W-:Y:S02]  /*2bf0*/  IMAD R22, R23, R3, R0 ;  /* 0x0000000317167224 */ /* 0x000fe400078e0200 */
[-C--:B------:R-:W-:Y:S02]  /*2c00*/  IMAD R3, R2, R23.reuse, RZ ;  /* 0x0000001702037224 */ /* 0x080fe400078e02ff */
[----:B-1----:R-:W-:Y:S01]  /*2c10*/  IMAD.MOV.U32 R10, RZ, RZ, -0x1 ;  /* 0xffffffffff0a7424 */ /* 0x002fe200078e00ff */
[----:B------:R-:W-:Y:S01]  /*2c20*/  ISETP.GE.U32.AND P0, PT, R22, R23, PT ;  /* 0x000000171600720c */ /* 0x000fe20003f06070 */
[----:B0-----:R-:W-:Y:S01]  /*2c30*/  IMAD.WIDE R20, R3, 0x10, R20 ;  /* 0x0000001003147825 */ /* 0x001fe200078e0214 */
[----:B------:R-:W-:-:S03]  /*2c40*/  MOV R3, 0xffffffff ;  /* 0xffffffff00037802 */ /* 0x000fc60000000f00 */
[----:B------:R-:W-:Y:S02]  /*2c50*/  IMAD.MOV.U32 R11, RZ, RZ, -0x1 ;  /* 0xffffffffff0b7424 */ /* 0x000fe400078e00ff */
[----:B----4-:R-:W-:-:S06]  /*2c60*/  IMAD R28, R28, R23, RZ ;  /* 0x000000171c1c7224 */ /* 0x010fcc00078e02ff */
[----:B------:R-:W-:-:S05]  /*2c70*/  @P0 IMAD.IADD R22, R22, 0x1, -R23 ;  /* 0x0000000116160824 */ /* 0x000fca00078e0a17 */
[----:B------:R-:W-:-:S13]  /*2c80*/  ISETP.GE.U32.AND P0, PT, R22, R23, PT ;  /* 0x000000171600720c */ /* 0x000fda0003f06070 */
[-C--:B------:R-:W-:Y:S02]  /*2c90*/  @P0 IADD3 R22, PT, PT, R22, -R23.reuse, RZ ;  /* 0x8000001716160210 */ /* 0x080fe40007ffe0ff */
[----:B------:R-:W-:-:S04]  /*2ca0*/  @!P1 LOP3.LUT R22, RZ, R23, RZ, 0x33, !PT ;  /* 0x00000017ff169212 */ /* 0x000fc800078e33ff */
[----:B------:R-:W-:Y:S01]  /*2cb0*/  ISETP.NE.AND P0, PT, R22, RZ, PT ;  /* 0x000000ff1600720c */ /* 0x000fe20003f05270 */
[----:B------:R-:W-:-:S12]  /*2cc0*/  IMAD.MOV.U32 R0, RZ, RZ, R22 ;  /* 0x000000ffff007224 */ /* 0x000fd800078e0016 */
[----:B------:R-:W-:Y:S05]  /*2cd0*/  @!P0 BRA `(.L_x_79) ;  /* 0x0000001400d08947 */ /* 0x000fea0003800000 */
[----:B------:R-:W2:Y:S01]  /*2ce0*/  LDG.E.CONSTANT R24, desc[UR10][R24.64+0x4] ;  /* 0x0000040a18187981 */ /* 0x000ea2000c1e9900 */
[----:B------:R-:W0:Y:S01]  /*2cf0*/  LDCU.64 UR4, c[0x0][0x388] ;  /* 0x00007100ff0477ac */ /* 0x000e220008000a00 */
[C---:B------:R-:W-:Y:S01]  /*2d00*/  ISETP.GE.U32.AND P0, PT, R0.reuse, 0x4, PT ;  /* 0x000000040000780c */ /* 0x040fe20003f06070 */
[----:B------:R-:W-:Y:S01]  /*2d10*/  BSSY.RECONVERGENT B2, `(.L_x_80) ;  /* 0x00000d5000027945 */ /* 0x000fe20003800200 */
[----:B------:R-:W-:Y:S01]  /*2d20*/  LOP3.LUT R29, R0, 0x3, RZ, 0xc0, !PT ;  /* 0x00000003001d7812 */ /* 0x000fe200078ec0ff */
[----:B------:R-:W-:Y:S02]  /*2d30*/  IMAD.MOV.U32 R27, RZ, RZ, RZ ;  /* 0x000000ffff1b7224 */ /* 0x000fe400078e00ff */
[----:B--2---:R-:W-:-:S05]  /*2d40*/  IMAD R23, R24, R23, RZ ;  /* 0x0000001718177224 */ /* 0x004fca00078e02ff */
[----:B------:R-:W-:Y:S02]  /*2d50*/  SHF.R.S32.HI R26, RZ, 0x1f, R23 ;  /* 0x0000001fff1a7819 */ /* 0x000fe40000011417 */
[----:B0-----:R-:W-:-:S04]  /*2d60*/  LEA R22, P1, R23, UR4, 0x4 ;  /* 0x0000000417167c11 */ /* 0x001fc8000f8220ff */
[----:B------:R-:W-:Y:S01]  /*2d70*/  LEA.HI.X R23, R23, UR5, R26, 0x4, P1 ;  /* 0x0000000517177c11 */ /* 0x000fe200088f241a */
[----:B------:R-:W-:Y:S08]  /*2d80*/  @!P0 BRA `(.L_x_81) ;  /* 0x0000000c00348947 */ /* 0x000ff00003800000 */
[----:B------:R-:W-:Y:S01]  /*2d90*/  BSSY.RECONVERGENT B3, `(.L_x_81) ;  /* 0x00000cc000037945 */ /* 0x000fe20003800200 */
[----:B------:R-:W-:-:S07]  /*2da0*/  IMAD.MOV.U32 R31, RZ, RZ, RZ ;  /* 0x000000ffff1f7224 */ /* 0x000fce00078e00ff */
.L_x_82:
[----:B------:R-:W-:-:S05]  /*2db0*/  IMAD.WIDE.U32 R26, R31, 0x10, R22 ;  /* 0x000000101f1a7825 */ /* 0x000fca00078e0016 */
[----:B------:R-:W2:Y:S04]  /*2dc0*/  LDG.E.CONSTANT R37, desc[UR10][R26.64] ;  /* 0x0000000a1a257981 */ /* 0x000ea8000c1e9900 */
[----:B------:R-:W3:Y:S04]  /*2dd0*/  LDG.E.CONSTANT R36, desc[UR10][R26.64+0x8] ;  /* 0x0000080a1a247981 */ /* 0x000ee8000c1e9900 */
[----:B------:R-:W4:Y:S04]  /*2de0*/  LDG.E.CONSTANT R40, desc[UR10][R26.64+0x4] ;  /* 0x0000040a1a287981 */ /* 0x000f28000c1e9900 */
[----:B------:R-:W5:Y:S04]  /*2df0*/  LDG.E.CONSTANT R35, desc[UR10][R26.64+0x1c] ;  /* 0x00001c0a1a237981 */ /* 0x000f68000c1e9900 */
[----:B------:R-:W5:Y:S04]  /*2e00*/  LDG.E.CONSTANT R30, desc[UR10][R26.64+0xc] ;  /* 0x00000c0a1a1e7981 */ /* 0x000f68000c1e9900 */
[----:B------:R-:W5:Y:S01]  /*2e10*/  LDG.E.CONSTANT R41, desc[UR10][R26.64+0x10] ;  /* 0x0000100a1a297981 */ /* 0x000f62000c1e9900 */
[----:B------:R-:W-:-:S03]  /*2e20*/  IMAD.WIDE.U32 R24, R31, 0x10, R20 ;  /* 0x000000101f187825 */ /* 0x000fc600078e0014 */
[----:B------:R-:W5:Y:S04]  /*2e30*/  LDG.E.CONSTANT R42, desc[UR10][R26.64+0x30] ;  /* 0x0000300a1a2a7981 */ /* 0x000f68000c1e9900 */
[----:B------:R-:W5:Y:S04]  /*2e40*/  LDG.E.CONSTANT R44, desc[UR10][R26.64+0x34] ;  /* 0x0000340a1a2c7981 */ /* 0x000f68000c1e9900 */
[----:B------:R-:W5:Y:S04]  /*2e50*/  LDG.E.CONSTANT R45, desc[UR10][R26.64+0x18] ;  /* 0x0000180a1a2d7981 */ /* 0x000f68000c1e9900 */
[----:B------:R-:W5:Y:S04]  /*2e60*/  LDG.E.CONSTANT R39, desc[UR10][R26.64+0x2c] ;  /* 0x00002c0a1a277981 */ /* 0x000f68000c1e9900 */
[----:B------:R-:W5:Y:S01]  /*2e70*/  LDG.E.CONSTANT R43, desc[UR10][R26.64+0x38] ;  /* 0x0000380a1a2b7981 */ /* 0x000f62000c1e9900 */
[----:B--2---:R-:W-:-:S05]  /*2e80*/  IMAD.SHL.U32 R38, R37, 0x4, RZ ;  /* 0x0000000425267824 */ /* 0x004fca00078e00ff */
[C---:B------:R-:W-:Y:S02]  /*2e90*/  ISETP.EQ.AND P5, PT, R38.reuse, RZ, PT ;  /* 0x000000ff2600720c */ /* 0x040fe40003fa2270 */
[C---:B------:R-:W-:Y:S02]  /*2ea0*/  ISETP.EQ.AND P4, PT, R38.reuse, 0x4, PT ;  /* 0x000000042600780c */ /* 0x040fe40003f82270 */
[C---:B------:R-:W-:Y:S02]  /*2eb0*/  ISETP.EQ.AND P3, PT, R38.reuse, 0x8, PT ;  /* 0x000000082600780c */ /* 0x040fe40003f62270 */
[C---:B------:R-:W-:Y:S02]  /*2ec0*/  ISETP.EQ.AND P2, PT, R38.reuse, 0xc, PT ;  /* 0x0000000c2600780c */ /* 0x040fe40003f42270 */
[C---:B------:R-:W-:Y:S02]  /*2ed0*/  ISETP.EQ.AND P1, PT, R38.reuse, 0x10, PT ;  /* 0x000000102600780c */ /* 0x040fe40003f22270 */
[C---:B------:R-:W-:Y:S01]  /*2ee0*/  ISETP.EQ.AND P0, PT, R38.reuse, 0x14, PT ;  /* 0x000000142600780c */ /* 0x040fe20003f02270 */
[----:B---3--:R0:W-:Y:S01]  /*2ef0*/  STG.E desc[UR10][R24.64+0x8], R36 ;  /* 0x0000082418007986 */ /* 0x0081e2000c10190a */
[C---:B------:R-:W-:Y:S01]  /*2f00*/  ISETP.EQ.AND P6, PT, R38.reuse, 0x18, PT ;  /* 0x000000182600780c */ /* 0x040fe20003fc2270 */
[--C-:B----4-:R-:W-:Y:S01]  /*2f10*/  @P5 IMAD.MOV.U32 R3, RZ, RZ, R40.reuse ;  /* 0x000000ffff035224 */ /* 0x110fe200078e0028 */
[----:B------:R-:W-:Y:S01]  /*2f20*/  ISETP.EQ.AND P5, PT, R38, 0x1c, PT ;  /* 0x0000001c2600780c */ /* 0x000fe20003fa2270 */
[--C-:B------:R-:W-:Y:S01]  /*2f30*/  @P4 IMAD.MOV.U32 R4, RZ, RZ, R40.reuse ;  /* 0x000000ffff044224 */ /* 0x100fe200078e0028 */
[----:B0-----:R-:W2:Y:S01]  /*2f40*/  LDG.E.CONSTANT R36, desc[UR10][R26.64+0x14] ;  /* 0x0000140a1a247981 */ /* 0x001ea2000c1e9900 */
[----:B------:R-:W-:-:S06]  /*2f50*/  @P3 IMAD.MOV.U32 R5, RZ, RZ, R40 ;  /* 0x000000ffff053224 */ /* 0x000fcc00078e0028 */
[----:B------:R-:W-:Y:S01]  /*2f60*/  @P0 MOV R8, R40 ;  /* 0x0000002800080202 */ /* 0x000fe20000000f00 */
[--C-:B------:R-:W-:Y:S01]  /*2f70*/  @P2 IMAD.MOV.U32 R6, RZ, RZ, R40.reuse ;  /* 0x000000ffff062224 */ /* 0x100fe200078e0028 */
[C---:B------:R-:W-:Y:S01]  /*2f80*/  ISETP.EQ.AND P4, PT, R38.reuse, 0x20, PT ;  /* 0x000000202600780c */ /* 0x040fe20003f82270 */
[--C-:B------:R-:W-:Y:S01]  /*2f90*/  @P1 IMAD.MOV.U32 R7, RZ, RZ, R40.reuse ;  /* 0x000000ffff071224 */ /* 0x100fe200078e0028 */
[C---:B------:R-:W-:Y:S02]  /*2fa0*/  ISETP.EQ.AND P3, PT, R38.reuse, 0x24, PT ;  /* 0x000000242600780c */ /* 0x040fe40003f62270 */
[C---:B------:R-:W-:Y:S02]  /*2fb0*/  ISETP.EQ.AND P2, PT, R38.reuse, 0x28, PT ;  /* 0x000000282600780c */ /* 0x040fe40003f42270 */
[C---:B------:R-:W-:Y:S02]  /*2fc0*/  ISETP.EQ.AND P1, PT, R38.reuse, 0x2c, PT ;  /* 0x0000002c2600780c */ /* 0x040fe40003f22270 */
[C---:B------:R-:W-:Y:S01]  /*2fd0*/  ISETP.EQ.AND P0, PT, R38.reuse, 0x30, PT ;  /* 0x000000302600780c */ /* 0x040fe20003f02270 */
[--C-:B------:R-:W-:Y:S01]  /*2fe0*/  @P6 IMAD.MOV.U32 R9, RZ, RZ, R40.reuse ;  /* 0x000000ffff096224 */ /* 0x100fe200078e0028 */
        /* <DEDUP_REMOVED lines=11> */
[----:B------:R-:W-:Y:S01]  /*30a0*/  @P0 IMAD.MOV.U32 R15, RZ, RZ, R40 ;  /* 0x000000ffff0f0224 */ /* 0x000fe200078e0028 */
[----:B------:R-:W-:-:S02]  /*30b0*/  ISETP.EQ.AND P0, PT, R38, 0x4c, PT ;  /* 0x0000004c2600780c */ /* 0x000fc40003f02270 */
[----:B------:R-:W3:Y:S01]  /*30c0*/  LDG.E.CONSTANT R38, desc[UR10][R26.64+0x20] ;  /* 0x0000200a1a267981 */ /* 0x000ee2000c1e9900 */
[--C-:B------:R-:W-:Y:S02]  /*30d0*/  @P6 IMAD.MOV.U32 R16, RZ, RZ, R40.reuse ;  /* 0x000000ffff106224 */ /* 0x100fe400078e0028 */
[--C-:B------:R-:W-:Y:S01]  /*30e0*/  @P5 IMAD.MOV.U32 R17, RZ, RZ, R40.reuse ;  /* 0x000000ffff115224 */ /* 0x100fe200078e0028 */
[----:B------:R0:W-:Y:S01]  /*30f0*/  STG.E desc[UR10][R24.64+0x4], R40 ;  /* 0x0000042818007986 */ /* 0x0001e2000c10190a */
[----:B------:R-:W-:Y:S01]  /*3100*/  @P4 MOV R18, R40 ;  /* 0x0000002800124202 */ /* 0x000fe20000000f00 */
[--C-:B------:R-:W-:Y:S02]  /*3110*/  @P3 IMAD.MOV.U32 R19, RZ, RZ, R40.reuse ;  /* 0x000000ffff133224 */ /* 0x100fe400078e0028 */
[--C-:B------:R-:W-:Y:S02]  /*3120*/  @P2 IMAD.MOV.U32 R32, RZ, RZ, R40.reuse ;  /* 0x000000ffff202224 */ /* 0x100fe400078e0028 */
[----:B------:R-:W-:-:S02]  /*3130*/  @P1 IMAD.MOV.U32 R33, RZ, RZ, R40 ;  /* 0x000000ffff211224 */ /* 0x000fc400078e0028 */
[----:B------:R-:W-:Y:S02]  /*3140*/  @P0 IMAD.MOV.U32 R34, RZ, RZ, R40 ;  /* 0x000000ffff220224 */ /* 0x000fe400078e0028 */
[----:B0-----:R-:W4:Y:S04]  /*3150*/  LDG.E.CONSTANT R40, desc[UR10][R26.64+0x24] ;  /* 0x0000240a1a287981 */ /* 0x001f28000c1e9900 */
[----:B------:R0:W-:Y:S04]  /*3160*/  STG.E desc[UR10][R24.64], R37 ;  /* 0x0000002518007986 */ /* 0x0001e8000c10190a */
[----:B-----5:R1:W-:Y:S04]  /*3170*/  STG.E desc[UR10][R24.64+0x1c], R35 ;  /* 0x00001c2318007986 */ /* 0x0203e8000c10190a */
[----:B0-----:R-:W5:Y:S04]  /*3180*/  LDG.E.CONSTANT R37, desc[UR10][R26.64+0x28] ;  /* 0x0000280a1a257981 */ /* 0x001f68000c1e9900 */
[----:B-1----:R0:W5:Y:S04]  /*3190*/  LDG.E.CONSTANT R35, desc[UR10][R26.64+0x3c] ;  /* 0x00003c0a1a237981 */ /* 0x002168000c1e9900 */
[----:B------:R1:W-:Y:S02]  /*31a0*/  STG.E desc[UR10][R24.64+0xc], R30 ;  /* 0x00000c1e18007986 */ /* 0x0003e4000c10190a */
[----:B-1----:R-:W-:-:S05]  /*31b0*/  IMAD.SHL.U32 R30, R41, 0x4, RZ ;  /* 0x00000004291e7824 */ /* 0x002fca00078e00ff */
[C---:B------:R-:W-:Y:S02]  /*31c0*/  ISETP.EQ.AND P0, PT, R30.reuse, 0x8, PT ;  /* 0x000000081e00780c */ /* 0x040fe40003f02270 */
[C---:B------:R-:W-:Y:S02]  /*31d0*/  ISETP.EQ.AND P2, PT, R30.reuse, RZ, PT ;  /* 0x000000ff1e00720c */ /* 0x040fe40003f42270 */
[C---:B------:R-:W-:Y:S02]  /*31e0*/  ISETP.EQ.AND P1, PT, R30.reuse, 0x4, PT ;  /* 0x000000041e00780c */ /* 0x040fe40003f22270 */
[C---:B------:R-:W-:Y:S02]  /*31f0*/  ISETP.EQ.AND P3, PT, R30.reuse, 0xc, PT ;  /* 0x0000000c1e00780c */ /* 0x040fe40003f62270 */
[C---:B------:R-:W-:Y:S02]  /*3200*/  ISETP.EQ.AND P4, PT, R30.reuse, 0x10, PT ;  /* 0x000000101e00780c */ /* 0x040fe40003f82270 */
[----:B------:R-:W-:-:S02]  /*3210*/  ISETP.EQ.AND P6, PT, R30, 0x14, PT ;  /* 0x000000141e00780c */ /* 0x000fc40003fc2270 */
[----:B------:R-:W-:Y:S01]  /*3220*/  ISETP.EQ.AND P5, PT, R30, 0x18, PT ;  /* 0x000000181e00780c */ /* 0x000fe20003fa2270 */
[----:B------:R1:W-:Y:S01]  /*3230*/  STG.E desc[UR10][R24.64+0x18], R45 ;  /* 0x0000182d18007986 */ /* 0x0003e2000c10190a */
[----:B------:R-:W-:Y:S01]  /*3240*/  VIADD R31, R31, 0x4 ;  /* 0x000000041f1f7836 */ /* 0x000fe20000000000 */
[----:B0-----:R-:W-:Y:S02]  /*3250*/  LOP3.LUT R27, R0, 0x7ffffffc, RZ, 0xc0, !PT ;  /* 0x7ffffffc001b7812 */ /* 0x001fe400078ec0ff */
[----:B------:R1:W-:Y:S04]  /*3260*/  STG.E desc[UR10][R24.64+0x2c], R39 ;  /* 0x00002c2718007986 */ /* 0x0003e8000c10190a */
[----:B------:R1:W-:Y:S04]  /*3270*/  STG.E desc[UR10][R24.64+0x38], R43 ;  /* 0x0000382b18007986 */ /* 0x0003e8000c10190a */
[----:B------:R1:W-:Y:S04]  /*3280*/  STG.E desc[UR10][R24.64+0x10], R41 ;  /* 0x0000102918007986 */ /* 0x0003e8000c10190a */
[----:B------:R1:W-:Y:S04]  /*3290*/  STG.E desc[UR10][R24.64+0x30], R42 ;  /* 0x0000302a18007986 */ /* 0x0003e8000c10190a */
[----:B------:R1:W-:Y:S01]  /*32a0*/  STG.E desc[UR10][R24.64+0x34], R44 ;  /* 0x0000342c18007986 */ /* 0x0003e2000c10190a */
[--C-:B--2---:R-:W-:Y:S01]  /*32b0*/  @P0 IMAD.MOV.U32 R5, RZ, RZ, R36.reuse ;  /* 0x000000ffff050224 */ /* 0x104fe200078e0024 */
[C---:B------:R-:W-:Y:S01]  /*32c0*/  ISETP.EQ.AND P0, PT, R30.reuse, 0x24, PT ;  /* 0x000000241e00780c */ /* 0x040fe20003f02270 */
[--C-:B------:R-:W-:Y:S01]  /*32d0*/  @P2 IMAD.MOV.U32 R3, RZ, RZ, R36.reuse ;  /* 0x000000ffff032224 */ /* 0x100fe200078e0024 */
[----:B------:R-:W-:Y:S01]  /*32e0*/  @P3 MOV R6, R36 ;  /* 0x0000002400063202 */ /* 0x000fe20000000f00 */
[--C-:B------:R-:W-:Y:S01]  /*32f0*/  @P1 IMAD.MOV.U32 R4, RZ, RZ, R36.reuse ;  /* 0x000000ffff041224 */ /* 0x100fe200078e0024 */
[C---:B------:R-:W-:Y:S01]  /*3300*/  ISETP.EQ.AND P2, PT, R30.reuse, 0x1c, PT ;  /* 0x0000001c1e00780c */ /* 0x040fe20003f42270 */
[----:B------:R-:W-:Y:S01]  /*3310*/  @P4 IMAD.MOV.U32 R7, RZ, RZ, R36 ;  /* 0x000000ffff074224 */ /* 0x000fe200078e0024 */
[----:B------:R-:W-:-:S02]  /*3320*/  ISETP.EQ.AND P1, PT, R30, 0x20, PT ;  /* 0x000000201e00780c */ /* 0x000fc40003f22270 */
[C---:B------:R-:W-:Y:S02]  /*3330*/  ISETP.EQ.AND P3, PT, R30.reuse, 0x28, PT ;  /* 0x000000281e00780c */ /* 0x040fe40003f62270 */
[C---:B------:R-:W-:Y:S01]  /*3340*/  ISETP.EQ.AND P4, PT, R30.reuse, 0x2c, PT ;  /* 0x0000002c1e00780c */ /* 0x040fe20003f82270 */
[--C-:B------:R-:W-:Y:S02]  /*3350*/  @P6 IMAD.MOV.U32 R8, RZ, RZ, R36.reuse ;  /* 0x000000ffff086224 */ /* 0x100fe400078e0024 */
        /* <DEDUP_REMOVED lines=12> */
[----:B------:R-:W-:Y:S01]  /*3420*/  ISETP.EQ.AND P4, PT, R30, 0x48, PT ;  /* 0x000000481e00780c */ /* 0x000fe20003f82270 */
[----:B---3--:R-:W-:Y:S02]  /*3430*/  IMAD.SHL.U32 R26, R38, 0x4, RZ ;  /* 0x00000004261a7824 */ /* 0x008fe400078e00ff */
[--C-:B------:R-:W-:Y:S02]  /*3440*/  @P0 IMAD.MOV.U32 R19, RZ, RZ, R36.reuse ;  /* 0x000000ffff130224 */ /* 0x100fe400078e0024 */
[--C-:B------:R-:W-:Y:S01]  /*3450*/  @P6 IMAD.MOV.U32 R15, RZ, RZ, R36.reuse ;  /* 0x000000ffff0f6224 */ /* 0x100fe200078e0024 */
[----:B------:R-:W-:Y:S01]  /*3460*/  ISETP.EQ.AND P0, PT, R26, 0xc, PT ;  /* 0x0000000c1a00780c */ /* 0x000fe20003f02270 */
[--C-:B------:R-:W-:Y:S01]  /*3470*/  @P2 IMAD.MOV.U32 R17, RZ, RZ, R36.reuse ;  /* 0x000000ffff112224 */ /* 0x100fe200078e0024 */
[----:B------:R-:W-:Y:S01]  /*3480*/  @P5 MOV R16, R36 ;  /* 0x0000002400105202 */ /* 0x000fe20000000f00 */
[--C-:B------:R-:W-:Y:S01]  /*3490*/  @P1 IMAD.MOV.U32 R18, RZ, RZ, R36.reuse ;  /* 0x000000ffff121224 */ /* 0x100fe200078e0024 */
[----:B------:R-:W-:Y:S01]  /*34a0*/  ISETP.EQ.AND P6, PT, R30, 0x4c, PT ;  /* 0x0000004c1e00780c */ /* 0x000fe20003fc2270 */
[--C-:B------:R-:W-:Y:S01]  /*34b0*/  @P3 IMAD.MOV.U32 R32, RZ, RZ, R36.reuse ;  /* 0x000000ffff203224 */ /* 0x100fe200078e0024 */
[C---:B------:R-:W-:Y:S01]  /*34c0*/  ISETP.EQ.AND P5, PT, R26.reuse, RZ, PT ;  /* 0x000000ff1a00720c */ /* 0x040fe20003fa2270 */
[----:B------:R-:W-:Y:S01]  /*34d0*/  @P4 IMAD.MOV.U32 R33, RZ, RZ, R36 ;  /* 0x000000ffff214224 */ /* 0x000fe200078e0024 */
[----:B------:R-:W-:-:S02]  /*34e0*/  ISETP.EQ.AND P2, PT, R26, 0x4, PT ;  /* 0x000000041a00780c */ /* 0x000fc40003f42270 */
[C---:B------:R-:W-:Y:S02]  /*34f0*/  ISETP.EQ.AND P1, PT, R26.reuse, 0x8, PT ;  /* 0x000000081a00780c */ /* 0x040fe40003f22270 */
[C---:B------:R-:W-:Y:S02]  /*3500*/  ISETP.EQ.AND P3, PT, R26.reuse, 0x10, PT ;  /* 0x000000101a00780c */ /* 0x040fe40003f62270 */
[C---:B------:R-:W-:Y:S02]  /*3510*/  ISETP.EQ.AND P4, PT, R26.reuse, 0x14, PT ;  /* 0x000000141a00780c */ /* 0x040fe40003f82270 */
[----:B----4-:R-:W-:Y:S01]  /*3520*/  @P0 MOV R6, R40 ;  /* 0x0000002800060202 */ /* 0x010fe20000000f00 */
[----:B------:R-:W-:Y:S01]  /*3530*/  @P6 IMAD.MOV.U32 R34, RZ, RZ, R36 ;  /* 0x000000ffff226224 */ /* 0x000fe200078e0024 */
        /* <DEDUP_REMOVED lines=26> */
[----:B------:R-:W-:Y:S01]  /*36e0*/  SHF.L.U32 R26, R42, 0x2, RZ ;  /* 0x000000022a1a7819 */ /* 0x000fe200000006ff */
[--C-:B------:R-:W-:Y:S02]  /*36f0*/  @P0 IMAD.MOV.U32 R32, RZ, RZ, R40.reuse ;  /* 0x000000ffff200224 */ /* 0x100fe400078e0028 */
[--C-:B------:R-:W-:Y:S01]  /*3700*/  @P6 IMAD.MOV.U32 R16, RZ, RZ, R40.reuse ;  /* 0x000000ffff106224 */ /* 0x100fe200078e0028 */
[C---:B------:R-:W-:Y:S01]  /*3710*/  ISETP.EQ.AND P0, PT, R26.reuse, 0x18, PT ;  /* 0x000000181a00780c */ /* 0x040fe20003f02270 */
[--C-:B------:R-:W-:Y:S01]  /*3720*/  @P5 IMAD.MOV.U32 R17, RZ, RZ, R40.reuse ;  /* 0x000000ffff115224 */ /* 0x100fe200078e0028 */
[C---:B------:R-:W-:Y:S01]  /*3730*/  ISETP.EQ.AND P6, PT, R26.reuse, RZ, PT ;  /* 0x000000ff1a00720c */ /* 0x040fe20003fc2270 */
        /* <DEDUP_REMOVED lines=14> */
[C---:B------:R-:W-:Y:S02]  /*3820*/  ISETP.EQ.AND P5, PT, R26.reuse, 0x20, PT ;  /* 0x000000201a00780c */ /* 0x040fe40003fa2270 */
[----:B------:R-:W-:Y:S01]  /*3830*/  @P2 MOV R5, R44 ;  /* 0x0000002c00052202 */ /* 0x000fe20000000f00 */
[--C-:B------:R-:W-:Y:S01]  /*3840*/  @P1 IMAD.MOV.U32 R6, RZ, RZ, R44.reuse ;  /* 0x000000ffff061224 */ /* 0x100fe200078e002c */
[C---:B------:R-:W-:Y:S01]  /*3850*/  ISETP.EQ.AND P2, PT, R26.reuse, 0x24, PT ;  /* 0x000000241a00780c */ /* 0x040fe20003f42270 */
[--C-:B------:R-:W-:Y:S01]  /*3860*/  @P4 IMAD.MOV.U32 R7, RZ, RZ, R44.reuse ;  /* 0x000000ffff074224 */ /* 0x100fe200078e002c */
[C---:B------:R-:W-:Y:S01]  /*3870*/  ISETP.EQ.AND P1, PT, R26.reuse, 0x28, PT ;  /* 0x000000281a00780c */ /* 0x040fe20003f22270 */
[----:B------:R-:W-:Y:S01]  /*3880*/  @P3 IMAD.MOV.U32 R8, RZ, RZ, R44 ;  /* 0x000000ffff083224 */ /* 0x000fe200078e002c */
[----:B------:R-:W-:-:S02]  /*3890*/  ISETP.EQ.AND P4, PT, R26, 0x2c, PT ;  /* 0x0000002c1a00780c */ /* 0x000fc40003f82270 */
[C---:B------:R-:W-:Y:S01]  /*38a0*/  ISETP.EQ.AND P3, PT, R26.reuse, 0x30, PT ;  /* 0x000000301a00780c */ /* 0x040fe20003f62270 */
[----:B-----5:R1:W-:Y:S04]  /*38b0*/  STG.E desc[UR10][R24.64+0x28], R37 ;  /* 0x0000282518007986 */ /* 0x0203e8000c10190a */
[----:B------:R1:W-:Y:S04]  /*38c0*/  STG.E desc[UR10][R24.64+0x20], R38 ;  /* 0x0000202618007986 */ /* 0x0003e8000c10190a */
[----:B------:R1:W-:Y:S04]  /*38d0*/  STG.E desc[UR10][R24.64+0x14], R36 ;  /* 0x0000142418007986 */ /* 0x0003e8000c10190a */
[----:B------:R1:W-:Y:S04]  /*38e0*/  STG.E desc[UR10][R24.64+0x24], R40 ;  /* 0x0000242818007986 */ /* 0x0003e8000c10190a */
[----:B------:R1:W-:Y:S01]  /*38f0*/  STG.E desc[UR10][R24.64+0x3c], R35 ;  /* 0x00003c2318007986 */ /* 0x0003e2000c10190a */
[--C-:B------:R-:W-:Y:S01]  /*3900*/  @P0 IMAD.MOV.U32 R16, RZ, RZ, R44.reuse ;  /* 0x000000ffff100224 */ /* 0x100fe200078e002c */
[----:B------:R-:W-:Y:S01]  /*3910*/  ISETP.NE.AND P0, PT, R31, R27, PT ;  /* 0x0000001b1f00720c */ /* 0x000fe20003f05270 */
[--C-:B------:R-:W-:Y:S01]  /*3920*/  @P6 IMAD.MOV.U32 R10, RZ, RZ, R44.reuse ;  /* 0x000000ffff0a6224 */ /* 0x100fe200078e002c */
[----:B------:R-:W-:Y:S01]  /*3930*/  @P3 MOV R15, R44 ;  /* 0x0000002c000f3202 */ /* 0x000fe20000000f00 */
        /* <DEDUP_REMOVED lines=8> */
[C---:B------:R-:W-:Y:S02]  /*39c0*/  ISETP.EQ.AND P4, PT, R26.reuse, 0x48, PT ;  /* 0x000000481a00780c */ /* 0x040fe40003f82270 */
[----:B------:R-:W-:-:S03]  /*39d0*/  ISETP.EQ.AND P3, PT, R26, 0x4c, PT ;  /* 0x0000004c1a00780c */ /* 0x000fc60003f62270 */
[--C-:B------:R-:W-:Y:S02]  /*39e0*/  @P6 IMAD.MOV.U32 R17, RZ, RZ, R44.reuse ;  /* 0x000000ffff116224 */ /* 0x100fe400078e002c */
[--C-:B------:R-:W-:Y:S02]  /*39f0*/  @P5 IMAD.MOV.U32 R18, RZ, RZ, R44.reuse ;  /* 0x000000ffff125224 */ /* 0x100fe400078e002c */
[--C-:B------:R-:W-:Y:S02]  /*3a00*/  @P2 IMAD.MOV.U32 R19, RZ, RZ, R44.reuse ;  /* 0x000000ffff132224 */ /* 0x100fe400078e002c */
[--C-:B------:R-:W-:Y:S02]  /*3a10*/  @P1 IMAD.MOV.U32 R32, RZ, RZ, R44.reuse ;  /* 0x000000ffff201224 */ /* 0x100fe400078e002c */
[--C-:B------:R-:W-:Y:S02]  /*3a20*/  @P4 IMAD.MOV.U32 R33, RZ, RZ, R44.reuse ;  /* 0x000000ffff214224 */ /* 0x100fe400078e002c */
[----:B------:R-:W-:Y:S01]  /*3a30*/  @P3 IMAD.MOV.U32 R34, RZ, RZ, R44 ;  /* 0x000000ffff223224 */ /* 0x000fe200078e002c */
[----:B-1----:R-:W-:Y:S06]  /*3a40*/  @P0 BRA `(.L_x_82) ;  /* 0xfffffff000d80947 */ /* 0x002fec000383ffff */
[----:B------:R-:W-:Y:S05]  /*3a50*/  BSYNC.RECONVERGENT B3 ;  /* 0x0000000000037941 */ /* 0x000fea0003800200 */
.L_x_81:
[----:B------:R-:W-:Y:S05]  /*3a60*/  BSYNC.RECONVERGENT B2 ;  /* 0x0000000000027941 */ /* 0x000fea0003800200 */
.L_x_80:
[----:B------:R-:W-:-:S13]  /*3a70*/  ISETP.NE.AND P0, PT, R29, RZ, PT ;  /* 0x000000ff1d00720c */ /* 0x000fda0003f05270 */
[----:B------:R-:W-:Y:S05]  /*3a80*/  @!P0 BRA `(.L_x_79) ;  /* 0x0000000800648947 */ /* 0x000fea0003800000 */
[----:B------:R-:W-:-:S05]  /*3a90*/  IMAD.WIDE.U32 R24, R27, 0x10, R22 ;  /* 0x000000101b187825 */ /* 0x000fca00078e0016 */
[----:B------:R-:W2:Y:S04]  /*3aa0*/  LDG.E.CONSTANT R31, desc[UR10][R24.64] ;  /* 0x0000000a181f7981 */ /* 0x000ea8000c1e9900 */
[----:B------:R-:W3:Y:S04]  /*3ab0*/  LDG.E.CONSTANT R35, desc[UR10][R24.64+0x4] ;  /* 0x0000040a18237981 */ /* 0x000ee8000c1e9900 */
[----:B------:R-:W4:Y:S04]  /*3ac0*/  LDG.E.CONSTANT R37, desc[UR10][R24.64+0x8] ;  /* 0x0000080a18257981 */ /* 0x000f28000c1e9900 */
[----:B------:R-:W5:Y:S01]  /*3ad0*/  LDG.E.CONSTANT R39, desc[UR10][R24.64+0xc] ;  /* 0x00000c0a18277981 */ /* 0x000f62000c1e9900 */
[----:B------:R-:W-:-:S04]  /*3ae0*/  IMAD.WIDE.U32 R22, R27, 0x10, R20 ;  /* 0x000000101b167825 */ /* 0x000fc800078e0014 */
[----:B--2---:R-:W-:-:S05]  /*3af0*/  IMAD.SHL.U32 R26, R31, 0x4, RZ ;  /* 0x000000041f1a7824 */ /* 0x004fca00078e00ff */
[C---:B------:R-:W-:Y:S02]  /*3b00*/  ISETP.EQ.AND P0, PT, R26.reuse, 0x18, PT ;  /* 0x000000181a00780c */ /* 0x040fe40003f02270 */
[C---:B------:R-:W-:Y:S02]  /*3b10*/  ISETP.EQ.AND P6, PT, R26.reuse, RZ, PT ;  /* 0x000000ff1a00720c */ /* 0x040fe40003fc2270 */
[C---:B------:R-:W-:Y:S02]  /*3b20*/  ISETP.EQ.AND P5, PT, R26.reuse, 0x4, PT ;  /* 0x000000041a00780c */ /* 0x040fe40003fa2270 */
[C---:B------:R-:W-:Y:S02]  /*3b30*/  ISETP.EQ.AND P4, PT, R26.reuse, 0x8, PT ;  /* 0x000000081a00780c */ /* 0x040fe40003f82270 */
[C---:B------:R-:W-:Y:S02]  /*3b40*/  ISETP.EQ.AND P3, PT, R26.reuse, 0xc, PT ;  /* 0x0000000c1a00780c */ /* 0x040fe40003f62270 */
[----:B------:R-:W-:-:S02]  /*3b50*/  ISETP.EQ.AND P2, PT, R26, 0x10, PT ;  /* 0x000000101a00780c */ /* 0x000fc40003f42270 */
[C---:B------:R-:W-:Y:S01]  /*3b60*/  ISETP.EQ.AND P1, PT, R26.reuse, 0x14, PT ;  /* 0x000000141a00780c */ /* 0x040fe20003f22270 */
[--C-:B---3--:R-:W-:Y:S01]  /*3b70*/  @P0 IMAD.MOV.U32 R9, RZ, RZ, R35.reuse ;  /* 0x000000ffff090224 */ /* 0x108fe200078e0023 */
[C---:B------:R-:W-:Y:S02]  /*3b80*/  ISETP.EQ.AND P0, PT, R26.reuse, 0x34, PT ;  /* 0x000000341a00780c */ /* 0x040fe40003f02270 */
[----:B------:R-:W-:Y:S01]  /*3b90*/  @P6 MOV R3, R35 ;  /* 0x0000002300036202 */ /* 0x000fe20000000f00 */
        /* <DEDUP_REMOVED lines=11> */
[----:B------:R0:W-:Y:S04]  /*3c50*/  STG.E desc[UR10][R22.64], R31 ;  /* 0x0000001f16007986 */ /* 0x0001e8000c10190a */
[----:B----4-:R0:W-:Y:S04]  /*3c60*/  STG.E desc[UR10][R22.64+0x8], R37 ;  /* 0x0000082516007986 */ /* 0x0101e8000c10190a */
[----:B-----5:R0:W-:Y:S04]  /*3c70*/  STG.E desc[UR10][R22.64+0xc], R39 ;  /* 0x00000c2716007986 */ /* 0x0201e8000c10190a */
[----:B------:R0:W-:Y:S01]  /*3c80*/  STG.E desc[UR10][R22.64+0x4], R35 ;  /* 0x0000042316007986 */ /* 0x0001e2000c10190a */
[--C-:B------:R-:W-:Y:S01]  /*3c90*/  @P0 IMAD.MOV.U32 R16, RZ, RZ, R35.reuse ;  /* 0x000000ffff100224 */ /* 0x100fe200078e0023 */
[----:B------:R-:W-:Y:S01]  /*3ca0*/  ISETP.NE.AND P0, PT, R29, 0x1, PT ;  /* 0x000000011d00780c */ /* 0x000fe20003f05270 */
        /* <DEDUP_REMOVED lines=18> */
[----:B0-----:R-:W-:Y:S06]  /*3dd0*/  @!P0 BRA `(.L_x_79) ;  /* 0x0000000400908947 */ /* 0x001fec0003800000 */
[----:B------:R-:W2:Y:S04]  /*3de0*/  LDG.E.CONSTANT R27, desc[UR10][R24.64+0x10] ;  /* 0x0000100a181b7981 */ /* 0x000ea8000c1e9900 */
[----:B------:R-:W3:Y:S04]  /*3df0*/  LDG.E.CONSTANT R31, desc[UR10][R24.64+0x14] ;  /* 0x0000140a181f7981 */ /* 0x000ee8000c1e9900 */
[----:B------:R-:W4:Y:S04]  /*3e00*/  LDG.E.CONSTANT R35, desc[UR10][R24.64+0x18] ;  /* 0x0000180a18237981 */ /* 0x000f28000c1e9900 */
[----:B------:R-:W5:Y:S01]  /*3e10*/  LDG.E.CONSTANT R37, desc[UR10][R24.64+0x1c] ;  /* 0x00001c0a18257981 */ /* 0x000f62000c1e9900 */
[----:B--2---:R-:W-:-:S04]  /*3e20*/  SHF.L.U32 R26, R27, 0x2, RZ ;  /* 0x000000021b1a7819 */ /* 0x004fc800000006ff */
        /* <DEDUP_REMOVED lines=43> */
[----:B------:R-:W-:Y:S02]  /*40e0*/  @P2 IMAD.MOV.U32 R33, RZ, RZ, R31 ;  /* 0x000000ffff212224 */ /* 0x000fe400078e001f */
[----:B------:R-:W-:Y:S01]  /*40f0*/  @P1 MOV R34, R31 ;  /* 0x0000001f00221202 */ /* 0x000fe20000000f00 */
[----:B0-----:R-:W-:Y:S06]  /*4100*/  @!P0 BRA `(.L_x_79) ;  /* 0x0000000000c48947 */ /* 0x001fec0003800000 */
[----:B------:R-:W2:Y:S04]  /*4110*/  LDG.E.CONSTANT R27, desc[UR10][R24.64+0x20] ;  /* 0x0000200a181b7981 */ /* 0x000ea8000c1e9900 */
[----:B------:R-:W3:Y:S04]  /*4120*/  LDG.E.CONSTANT R29, desc[UR10][R24.64+0x24] ;  /* 0x0000240a181d7981 */ /* 0x000ee8000c1e9900 */
[----:B------:R-:W4:Y:S04]  /*4130*/  LDG.E.CONSTANT R31, desc[UR10][R24.64+0x28] ;  /* 0x0000280a181f7981 */ /* 0x000f28000c1e9900 */
[----:B------:R-:W5:Y:S01]  /*4140*/  LDG.E.CONSTANT R35, desc[UR10][R24.64+0x2c] ;  /* 0x00002c0a18237981 */ /* 0x000f62000c1e9900 */
[----:B--2---:R-:W-:-:S05]  /*4150*/  IMAD.SHL.U32 R26, R27, 0x4, RZ ;  /* 0x000000041b1a7824 */ /* 0x004fca00078e00ff */
[C---:B------:R-:W-:Y:S02]  /*4160*/  ISETP.EQ.AND P5, PT, R26.reuse, RZ, PT ;  /* 0x000000ff1a00720c */ /* 0x040fe40003fa2270 */
[C---:B------:R-:W-:Y:S02]  /*4170*/  ISETP.EQ.AND P4, PT, R26.reuse, 0x4, PT ;  /* 0x000000041a00780c */ /* 0x040fe40003f82270 */
        /* <DEDUP_REMOVED lines=17> */
[----:B----4-:R0:W-:Y:S04]  /*4290*/  STG.E desc[UR10][R22.64+0x28], R31 ;  /* 0x0000281f16007986 */ /* 0x0101e8000c10190a */
[----:B------:R0:W-:Y:S04]  /*42a0*/  STG.E desc[UR10][R22.64+0x20], R27 ;  /* 0x0000201b16007986 */ /* 0x0001e8000c10190a */
[----:B------:R0:W-:Y:S04]  /*42b0*/  STG.E desc[UR10][R22.64+0x24], R29 ;  /* 0x0000241d16007986 */ /* 0x0001e8000c10190a */
[----:B-----5:R0:W-:Y:S01]  /*42c0*/  STG.E desc[UR10][R22.64+0x2c], R35 ;  /* 0x00002c2316007986 */ /* 0x0201e2000c10190a */
        /* <DEDUP_REMOVED lines=13> */
[----:B------:R-:W-:Y:S01]  /*43a0*/  ISETP.EQ.AND P0, PT, R26, 0x4c, PT ;  /* 0x0000004c1a00780c */ /* 0x000fe20003f02270 */
[--C-:B------:R-:W-:Y:S02]  /*43b0*/  @P6 IMAD.MOV.U32 R16, RZ, RZ, R29.reuse ;  /* 0x000000ffff106224 */ /* 0x100fe400078e001d */
[--C-:B------:R-:W-:Y:S02]  /*43c0*/  @P5 IMAD.MOV.U32 R17, RZ, RZ, R29.reuse ;  /* 0x000000ffff115224 */ /* 0x100fe400078e001d */
[--C-:B------:R-:W-:Y:S02]  /*43d0*/  @P4 IMAD.MOV.U32 R18, RZ, RZ, R29.reuse ;  /* 0x000000ffff124224 */ /* 0x100fe400078e001d */
[--C-:B------:R-:W-:Y:S02]  /*43e0*/  @P3 IMAD.MOV.U32 R19, RZ, RZ, R29.reuse ;  /* 0x000000ffff133224 */ /* 0x100fe400078e001d */
[----:B------:R-:W-:-:S02]  /*43f0*/  @P2 IMAD.MOV.U32 R32, RZ, RZ, R29 ;  /* 0x000000ffff202224 */ /* 0x000fc400078e001d */
[----:B------:R-:W-:Y:S02]  /*4400*/  @P1 MOV R33, R29 ;  /* 0x0000001d00211202 */ /* 0x000fe40000000f00 */
[----:B0-----:R-:W-:-:S07]  /*4410*/  @P0 IMAD.MOV.U32 R34, RZ, RZ, R29 ;  /* 0x000000ffff220224 */ /* 0x001fce00078e001d */
.L_x_79:
[----:B------:R-:W-:Y:S05]  /*4420*/  BSYNC.RECONVERGENT B1 ;  /* 0x0000000000017941 */ /* 0x000fea0003800200 */
.L_x_78:
[----:B------:R-:W0:Y:S01]  /*4430*/  LDCU UR8, c[0x0][0x39c] ;  /* 0x00007380ff0877ac */ /* 0x000e220008000800 */
[----:B------:R-:W-:Y:S01]  /*4440*/  SHF.R.S32.HI R23, RZ, 0x1f, R28 ;  /* 0x0000001fff177819 */ /* 0x000fe2000001141c */
[----:B------:R-:W-:Y:S01]  /*4450*/  IMAD.MOV.U32 R35, RZ, RZ, RZ ;  /* 0x000000ffff237224 */ /* 0x000fe200078e00ff */
[----:B------:R-:W1:Y:S01]  /*4460*/  LDCU.64 UR4, c[0x0][0x388] ;  /* 0x00007100ff0477ac */ /* 0x000e620008000a00 */
[----:B0-----:R-:W-:Y:S01]  /*4470*/  UISETP.GE.U32.AND UP0, UPT, UR8, 0x8, UPT ;  /* 0x000000080800788c */ /* 0x001fe2000bf06070 */
[----:B-1----:R-:W-:-:S04]  /*4480*/  LEA R22, P0, R28, UR4, 0x4 ;  /* 0x000000041c167c11 */ /* 0x002fc8000f8020ff */
[----:B------:R-:W-:-:S04]  /*4490*/  LEA.HI.X R23, R28, UR5, R23, 0x4, P0 ;  /* 0x000000051c177c11 */ /* 0x000fc800080f2417 */
[----:B------:R-:W-:Y:S05]  /*44a0*/  BRA.U !UP0, `(.L_x_83) ;  /* 0x00000019089c7547 */ /* 0x000fea000b800000 */
[----:B------:R-:W-:-:S05]  /*44b0*/  UMOV UR4, URZ ;  /* 0x000000ff00047c82 */ /* 0x000fca0008000000 */
.L_x_84:
[----:B--2---:R-:W-:-:S04]  /*44c0*/  IMAD.U32 R25, RZ, RZ, UR4 ;  /* 0x00000004ff197e24 */ /* 0x004fc8000f8e00ff */
        /* <DEDUP_REMOVED lines=13> */
[----:B------:R-:W-:-:S07]  /*45a0*/  ISETP.EQ.AND P3, PT, R26, 0xc, PT ;  /* 0x0000000c1a00780c */ /* 0x000fce0003f62270 */
[----:B------:R-:W-:Y:S01]  /*45b0*/  @P0 IMAD.MOV.U32 R27, RZ, RZ, R3 ;  /* 0x000000ffff1b0224 */ /* 0x000fe200078e0003 */
[C---:B------:R-:W-:Y:S01]  /*45c0*/  ISETP.EQ.AND P0, PT, R26.reuse, 0x10, PT ;  /* 0x000000101a00780c */ /* 0x040fe20003f02270 */
[----:B------:R-:W-:Y:S01]  /*45d0*/  @P1 IMAD.MOV.U32 R27, RZ, RZ, R4 ;  /* 0x000000ffff1b1224 */ /* 0x000fe200078e0004 */
[C---:B------:R-:W-:Y:S01]  /*45e0*/  ISETP.EQ.AND P1, PT, R26.reuse, 0x14, PT ;  /* 0x000000141a00780c */ /* 0x040fe20003f22270 */
[----:B------:R-:W-:Y:S01]  /*45f0*/  @P2 IMAD.MOV.U32 R27, RZ, RZ, R5 ;  /* 0x000000ffff1b2224 */ /* 0x000fe200078e0005 */
[C---:B------:R-:W-:Y:S01]  /*4600*/  ISETP.EQ.AND P2, PT, R26.reuse, 0x18, PT ;  /* 0x000000181a00780c */ /* 0x040fe20003f42270 */
[----:B------:R-:W-:Y:S01]  /*4610*/  @P3 IMAD.MOV.U32 R27, RZ, RZ, R6 ;  /* 0x000000ffff1b3224 */ /* 0x000fe200078e0006 */
[----:B------:R-:W-:-:S07]  /*4620*/  ISETP.EQ.AND P3, PT, R26, 0x1c, PT ;  /* 0x0000001c1a00780c */ /* 0x000fce0003f62270 */
[----:B------:R-:W-:Y:S01]  /*4630*/  @P0 IMAD.MOV.U32 R27, RZ, RZ, R7 ;  /* 0x000000ffff1b0224 */ /* 0x000fe200078e0007 */
[C---:B------:R-:W-:Y:S02]  /*4640*/  ISETP.EQ.AND P0, PT, R26.reuse, 0x20, PT ;  /* 0x000000201a00780c */ /* 0x040fe40003f02270 */
[----:B------:R-:W-:Y:S01]  /*4650*/  @P1 MOV R27, R8 ;  /* 0x00000008001b1202 */ /* 0x000fe20000000f00 */
[----:B------:R-:W-:Y:S01]  /*4660*/  @P2 IMAD.MOV.U32 R27, RZ, RZ, R9 ;  /* 0x000000ffff1b2224 */ /* 0x000fe200078e0009 */
[C---:B------:R-:W-:Y:S01]  /*4670*/  ISETP.EQ.AND P1, PT, R26.reuse, 0x24, PT ;  /* 0x000000241a00780c */ /* 0x040fe20003f22270 */
[----:B------:R-:W-:Y:S01]  /*4680*/  @P3 IMAD.MOV.U32 R27, RZ, RZ, R10 ;  /* 0x000000ffff1b3224 */ /* 0x000fe200078e000a */
[C---:B------:R-:W-:Y:S02]  /*4690*/  ISETP.EQ.AND P2, PT, R26.reuse, 0x28, PT ;  /* 0x000000281a00780c */ /* 0x040fe40003f42270 */
[----:B------:R-:W-:-:S05]  /*46a0*/  ISETP.EQ.AND P3, PT, R26, 0x2c, PT ;  /* 0x0000002c1a00780c */ /* 0x000fca0003f62270 */
[----:B------:R-:W-:Y:S01]  /*46b0*/  @P0 IMAD.MOV.U32 R27, RZ, RZ, R11 ;  /* 0x000000ffff1b0224 */ /* 0x000fe200078e000b */
[----:B------:R-:W-:-:S03]  /*46c0*/  ISETP.EQ.AND P0, PT, R26, 0x30, PT ;  /* 0x000000301a00780c */ /* 0x000fc60003f02270 */
[----:B------:R-:W-:Y:S01]  /*46d0*/  @P1 IMAD.MOV.U32 R27, RZ, RZ, R12 ;  /* 0x000000ffff1b1224 */ /* 0x000fe200078e000c */
[C---:B------:R-:W-:Y:S01]  /*46e0*/  ISETP.EQ.AND P1, PT, R26.reuse, 0x34, PT ;  /* 0x000000341a00780c */ /* 0x040fe20003f22270 */
[----:B------:R-:W-:Y:S01]  /*46f0*/  @P2 IMAD.MOV.U32 R27, RZ, RZ, R13 ;  /* 0x000000ffff1b2224 */ /* 0x000fe200078e000d */
[C---:B------:R-:W-:Y:S01]  /*4700*/  ISETP.EQ.AND P2, PT, R26.reuse, 0x38, PT ;  /* 0x000000381a00780c */ /* 0x040fe20003f42270 */
[----:B------:R-:W-:Y:S01]  /*4710*/  @P3 IMAD.MOV.U32 R27, RZ, RZ, R14 ;  /* 0x000000ffff1b3224 */ /* 0x000fe200078e000e */
[----:B------:R-:W-:-:S05]  /*4720*/  ISETP.EQ.AND P3, PT, R26, 0x3c, PT ;  /* 0x0000003c1a00780c */ /* 0x000fca0003f62270 */
[----:B------:R-:W-:Y:S01]  /*4730*/  @P0 IMAD.MOV.U32 R27, RZ, RZ, R15 ;  /* 0x000000ffff1b0224 */ /* 0x000fe200078e000f */
[----:B------:R-:W-:-:S03]  /*4740*/  ISETP.EQ.AND P0, PT, R26, 0x40, PT ;  /* 0x000000401a00780c */ /* 0x000fc60003f02270 */
[----:B------:R-:W-:Y:S01]  /*4750*/  @P1 IMAD.MOV.U32 R27, RZ, RZ, R16 ;  /* 0x000000ffff1b1224 */ /* 0x000fe200078e0010 */
[C---:B------:R-:W-:Y:S01]  /*4760*/  ISETP.EQ.AND P1, PT, R26.reuse, 0x44, PT ;  /* 0x000000441a00780c */ /* 0x040fe20003f22270 */
[----:B------:R-:W-:Y:S01]  /*4770*/  @P2 IMAD.MOV.U32 R27, RZ, RZ, R17 ;  /* 0x000000ffff1b2224 */ /* 0x000fe200078e0011 */
[C---:B------:R-:W-:Y:S02]  /*4780*/  ISETP.EQ.AND P2, PT, R26.reuse, 0x48, PT ;  /* 0x000000481a00780c */ /* 0x040fe40003f42270 */
[----:B------:R-:W-:Y:S02]  /*4790*/  @P3 MOV R27, R18 ;  /* 0x00000012001b3202 */ /* 0x000fe40000000f00 */
[----:B------:R-:W-:-:S03]  /*47a0*/  ISETP.EQ.AND P3, PT, R26, 0x4c, PT ;  /* 0x0000004c1a00780c */ /* 0x000fc60003f62270 */
[----:B------:R-:W-:-:S04]  /*47b0*/  @P0 IMAD.MOV.U32 R27, RZ, RZ, R19 ;  /* 0x000000ffff1b0224 */ /* 0x000fc800078e0013 */
[----:B------:R-:W-:Y:S02]  /*47c0*/  @P1 IMAD.MOV.U32 R27, RZ, RZ, R32 ;  /* 0x000000ffff1b1224 */ /* 0x000fe400078e0020 */
[----:B------:R-:W-:-:S04]  /*47d0*/  @P2 IMAD.MOV.U32 R27, RZ, RZ, R33 ;  /* 0x000000ffff1b2224 */ /* 0x000fc800078e0021 */
[----:B------:R-:W-:-:S05]  /*47e0*/  @P3 IMAD.MOV.U32 R27, RZ, RZ, R34 ;  /* 0x000000ffff1b3224 */ /* 0x000fca00078e0022 */
[----:B---3--:R-:W-:-:S13]  /*47f0*/  ISETP.GE.AND P0, PT, R27, R36, PT ;  /* 0x000000241b00720c */ /* 0x008fda0003f06270 */
[----:B------:R-:W2:Y:S01]  /*4800*/  @!P0 LDG.E.CONSTANT R44, desc[UR10][R24.64+0x8] ;  /* 0x0000080a182c8981 */ /* 0x000ea2000c1e9900 */
[----:B----4-:R-:W-:-:S03]  /*4810*/  IMAD.SHL.U32 R26, R41, 0x4, RZ ;  /* 0x00000004291a7824 */ /* 0x010fc600078e00ff */
[----:B------:R-:W3:Y:S02]  /*4820*/  @!P0 LDG.E.CONSTANT R37, desc[UR10][R24.64+0xc] ;  /* 0x00000c0a18258981 */ /* 0x000ee4000c1e9900 */
[C---:B------:R-:W-:Y:S02]  /*4830*/  ISETP.EQ.AND P2, PT, R26.reuse, RZ, PT ;  /* 0x000000ff1a00720c */ /* 0x040fe40003f42270 */
[C---:B------:R-:W-:Y:S02]  /*4840*/  ISETP.EQ.AND P3, PT, R26.reuse, 0x4, PT ;  /* 0x000000041a00780c */ /* 0x040fe40003f62270 */
[C---:B------:R-:W-:Y:S02]  /*4850*/  ISETP.EQ.AND P6, PT, R26.reuse, 0x8, PT ;  /* 0x000000081a00780c */ /* 0x040fe40003fc2270 */
[C---:B------:R-:W-:Y:S02]  /*4860*/  ISETP.EQ.AND P1, PT, R26.reuse, 0xc, PT ;  /* 0x0000000c1a00780c */ /* 0x040fe40003f22270 */
[----:B------:R-:W-:-:S02]  /*4870*/  ISETP.EQ.AND P4, PT, R26, 0x10, PT ;  /* 0x000000101a00780c */ /* 0x000fc40003f82270 */
[----:B------:R-:W-:-:S03]  /*4880*/  ISETP.EQ.AND P5, PT, R26, 0x14, PT ;  /* 0x000000141a00780c */ /* 0x000fc60003fa2270 */
[----:B------:R-:W-:Y:S01]  /*4890*/  @P2 IMAD.MOV.U32 R30, RZ, RZ, R3 ;  /* 0x000000ffff1e2224 */ /* 0x000fe200078e0003 */
[C---:B------:R-:W-:Y:S01]  /*48a0*/  ISETP.EQ.AND P2, PT, R26.reuse, 0x18, PT ;  /* 0x000000181a00780c */ /* 0x040fe20003f42270 */
[----:B------:R-:W-:Y:S01]  /*48b0*/  @P3 IMAD.MOV.U32 R30, RZ, RZ, R4 ;  /* 0x000000ffff1e3224 */ /* 0x000fe200078e0004 */
[C---:B------:R-:W-:Y:S01]  /*48c0*/  ISETP.EQ.AND P3, PT, R26.reuse, 0x1c, PT ;  /* 0x0000001c1a00780c */ /* 0x040fe20003f62270 */
[----:B------:R-:W-:Y:S02]  /*48d0*/  @P6 IMAD.MOV.U32 R30, RZ, RZ, R5 ;  /* 0x000000ffff1e6224 */ /* 0x000fe400078e0005 */
[----:B------:R-:W-:Y:S02]  /*48e0*/  @P1 IMAD.MOV.U32 R30, RZ, RZ, R6 ;  /* 0x000000ffff1e1224 */ /* 0x000fe400078e0006 */
[----:B------:R-:W-:Y:S02]  /*48f0*/  @P4 MOV R30, R7 ;  /* 0x00000007001e4202 */ /* 0x000fe40000000f00 */
[C---:B------:R-:W-:Y:S01]  /*4900*/  ISETP.EQ.AND P4, PT, R26.reuse, 0x20, PT ;  /* 0x000000201a00780c */ /* 0x040fe20003f82270 */
[----:B------:R-:W-:Y:S01]  /*4910*/  @P5 IMAD.MOV.U32 R30, RZ, RZ, R8 ;  /* 0x000000ffff1e5224 */ /* 0x000fe200078e0008 */
[----:B------:R-:W-:-:S02]  /*4920*/  ISETP.EQ.AND P1, PT, R26, 0x24, PT ;  /* 0x000000241a00780c */ /* 0x000fc40003f22270 */
[----:B------:R-:W-:Y:S01]  /*4930*/  @P2 IMAD.MOV.U32 R30, RZ, RZ, R9 ;  /* 0x000000ffff1e2224 */ /* 0x000fe200078e0009 */
[C---:B------:R-:W-:Y:S01]  /*4940*/  ISETP.EQ.AND P2, PT, R26.reuse, 0x28, PT ;  /* 0x000000281a00780c */ /* 0x040fe20003f42270 */
[----:B------:R-:W-:Y:S01]  /*4950*/  @P3 IMAD.MOV.U32 R30, RZ, RZ, R10 ;  /* 0x000000ffff1e3224 */ /* 0x000fe200078e000a */
[----:B------:R-:W-:-:S06]  /*4960*/  ISETP.EQ.AND P3, PT, R26, 0x2c, PT ;  /* 0x0000002c1a00780c */ /* 0x000fcc0003f62270 */
[----:B------:R-:W-:Y:S01]  /*4970*/  @P4 IMAD.MOV.U32 R30, RZ, RZ, R11 ;  /* 0x000000ffff1e4224 */ /* 0x000fe200078e000b */
[C---:B------:R-:W-:Y:S01]  /*4980*/  ISETP.EQ.AND P4, PT, R26.reuse, 0x30, PT ;  /* 0x000000301a00780c */ /* 0x040fe20003f82270 */
[----:B------:R-:W-:Y:S01]  /*4990*/  @P1 IMAD.MOV.U32 R30, RZ, RZ, R12 ;  /* 0x000000ffff1e1224 */ /* 0x000fe200078e000c */
[C---:B------:R-:W-:Y:S02]  /*49a0*/  ISETP.EQ.AND P1, PT, R26.reuse, 0x34, PT ;  /* 0x000000341a00780c */ /* 0x040fe40003f22270 */
        /* <DEDUP_REMOVED lines=8> */
[----:B------:R-:W-:Y:S02]  /*4a30*/  @P2 MOV R30, R17 ;  /* 0x00000011001e2202 */ /* 0x000fe40000000f00 */
[C---:B------:R-:W-:Y:S01]  /*4a40*/  ISETP.EQ.AND P2, PT, R26.reuse, 0x48, PT ;  /* 0x000000481a00780c */ /* 0x040fe20003f42270 */
[----:B------:R-:W-:Y:S01]  /*4a50*/  @P3 IMAD.MOV.U32 R30, RZ, RZ, R18 ;  /* 0x000000ffff1e3224 */ /* 0x000fe200078e0012 */
[----:B------:R-:W-:-:S05]  /*4a60*/  ISETP.EQ.AND P3, PT, R26, 0x4c, PT ;  /* 0x0000004c1a00780c */ /* 0x000fca0003f62270 */
[----:B------:R-:W-:Y:S02]  /*4a70*/  @P4 IMAD.MOV.U32 R30, RZ, RZ, R19 ;  /* 0x000000ffff1e4224 */ /* 0x000fe400078e0013 */
[----:B------:R-:W-:-:S04]  /*4a80*/  @P1 IMAD.MOV.U32 R30, RZ, RZ, R32 ;  /* 0x000000ffff1e1224 */ /* 0x000fc800078e0020 */
[----:B------:R-:W-:Y:S02]  /*4a90*/  @P2 IMAD.MOV.U32 R30, RZ, RZ, R33 ;  /* 0x000000ffff1e2224 */ /* 0x000fe400078e0021 */
[----:B------:R-:W-:Y:S02]  /*4aa0*/  @P3 IMAD.MOV.U32 R30, RZ, RZ, R34 ;  /* 0x000000ffff1e3224 */ /* 0x000fe400078e0022 */
[----:B-----5:R-:W-:-:S03]  /*4ab0*/  IMAD.SHL.U32 R26, R39, 0x4, RZ ;  /* 0x00000004271a7824 */ /* 0x020fc600078e00ff */
[----:B------:R-:W-:Y:S02]  /*4ac0*/  ISETP.GE.AND P3, PT, R30, R43, PT ;  /* 0x0000002b1e00720c */ /* 0x000fe40003f66270 */
[C---:B------:R-:W-:Y:S02]  /*4ad0*/  ISETP.EQ.AND P1, PT, R26.reuse, RZ, PT ;  /* 0x000000ff1a00720c */ /* 0x040fe40003f22270 */
[C---:B------:R-:W-:Y:S02]  /*4ae0*/  ISETP.EQ.AND P2, PT, R26.reuse, 0x4, PT ;  /* 0x000000041a00780c */ /* 0x040fe40003f42270 */
[C---:B------:R-:W-:Y:S02]  /*4af0*/  ISETP.EQ.AND P4, PT, R26.reuse, 0x8, PT ;  /* 0x000000081a00780c */ /* 0x040fe40003f82270 */
[----:B------:R-:W-:-:S05]  /*4b00*/  ISETP.EQ.AND P5, PT, R26, 0xc, PT ;  /* 0x0000000c1a00780c */ /* 0x000fca0003fa2270 */
[----:B------:R-:W4:Y:S04]  /*4b10*/  @!P3 LDG.E.CONSTANT R45, desc[UR10][R24.64+0x18] ;  /* 0x0000180a182db981 */ /* 0x000f28000c1e9900 */
[----:B------:R-:W5:Y:S01]  /*4b20*/  @!P3 LDG.E.CONSTANT R35, desc[UR10][R24.64+0x1c] ;  /* 0x00001c0a1823b981 */ /* 0x000f62000c1e9900 */
[----:B------:R-:W-:Y:S01]  /*4b30*/  @P1 IMAD.MOV.U32 R30, RZ, RZ, R3 ;  /* 0x000000ffff1e1224 */ /* 0x000fe200078e0003 */
[C---:B------:R-:W-:Y:S01]  /*4b40*/  ISETP.EQ.AND P1, PT, R26.reuse, 0x10, PT ;  /* 0x000000101a00780c */ /* 0x040fe20003f22270 */
[----:B------:R-:W-:Y:S01]  /*4b50*/  @P2 IMAD.MOV.U32 R30, RZ, RZ, R4 ;  /* 0x000000ffff1e2224 */ /* 0x000fe200078e0004 */
[C---:B------:R-:W-:Y:S02]  /*4b60*/  ISETP.EQ.AND P2, PT, R26.reuse, 0x14, PT ;  /* 0x000000141a00780c */ /* 0x040fe40003f42270 */
[----:B------:R-:W-:Y:S01]  /*4b70*/  @P4 MOV R30, R5 ;  /* 0x00000005001e4202 */ /* 0x000fe20000000f00 */
[----:B------:R-:W-:Y:S01]  /*4b80*/  @P5 IMAD.MOV.U32 R30, RZ, RZ, R6 ;  /* 0x000000ffff1e5224 */ /* 0x000fe200078e0006 */
[----:B------:R-:W-:-:S02]  /*4b90*/  ISETP.EQ.AND P4, PT, R26, 0x18, PT ;  /* 0x000000181a00780c */ /* 0x000fc40003f82270 */
[----:B------:R-:W-:-:S05]  /*4ba0*/  ISETP.EQ.AND P5, PT, R26, 0x1c, PT ;  /* 0x0000001c1a00780c */ /* 0x000fca0003fa2270 */
[----:B------:R-:W-:Y:S01]  /*4bb0*/  @P1 IMAD.MOV.U32 R30, RZ, RZ, R7 ;  /* 0x000000ffff1e1224 */ /* 0x000fe200078e0007 */
[C---:B------:R-:W-:Y:S01]  /*4bc0*/  ISETP.EQ.AND P1, PT, R26.reuse, 0x20, PT ;  /* 0x000000201a00780c */ /* 0x040fe20003f22270 */
[----:B------:R-:W-:Y:S01]  /*4bd0*/  @P2 IMAD.MOV.U32 R30, RZ, RZ, R8 ;  /* 0x000000ffff1e2224 */ /* 0x000fe200078e0008 */
[----:B------:R-:W-:-:S03]  /*4be0*/  ISETP.EQ.AND P2, PT, R26, 0x24, PT ;  /* 0x000000241a00780c */ /* 0x000fc60003f42270 */
[----:B------:R-:W-:Y:S01]  /*4bf0*/  @P4 IMAD.MOV.U32 R30, RZ, RZ, R9 ;  /* 0x000000ffff1e4224 */ /* 0x000fe200078e0009 */
[C---:B------:R-:W-:Y:S01]  /*4c00*/  ISETP.EQ.AND P4, PT, R26.reuse, 0x28, PT ;  /* 0x000000281a00780c */ /* 0x040fe20003f82270 */
[----:B------:R-:W-:Y:S01]  /*4c10*/  @P5 IMAD.MOV.U32 R30, RZ, RZ, R10 ;  /* 0x000000ffff1e5224 */ /* 0x000fe200078e000a */
[----:B------:R-:W-:-:S05]  /*4c20*/  ISETP.EQ.AND P5, PT, R26, 0x2c, PT ;  /* 0x0000002c1a00780c */ /* 0x000fca0003fa2270 */
[----:B------:R-:W-:Y:S01]  /*4c30*/  @P1 IMAD.MOV.U32 R30, RZ, RZ, R11 ;  /* 0x000000ffff1e1224 */ /* 0x000fe200078e000b */
[C---:B------:R-:W-:Y:S01]  /*4c40*/  ISETP.EQ.AND P1, PT, R26.reuse, 0x30, PT ;  /* 0x000000301a00780c */ /* 0x040fe20003f22270 */
[----:B------:R-:W-:Y:S01]  /*4c50*/  @P2 IMAD.MOV.U32 R30, RZ, RZ, R12 ;  /* 0x000000ffff1e2224 */ /* 0x000fe200078e000c */
[----:B------:R-:W-:-:S03]  /*4c60*/  ISETP.EQ.AND P2, PT, R26, 0x34, PT ;  /* 0x000000341a00780c */ /* 0x000fc60003f42270 */
[----:B------:R-:W-:Y:S01]  /*4c70*/  @P4 IMAD.MOV.U32 R30, RZ, RZ, R13 ;  /* 0x000000ffff1e4224 */ /* 0x000fe200078e000d */
[C---:B------:R-:W-:Y:S02]  /*4c80*/  ISETP.EQ.AND P4, PT, R26.reuse, 0x38, PT ;  /* 0x000000381a00780c */ /* 0x040fe40003f82270 */
[----:B------:R-:W-:Y:S02]  /*4c90*/  @P5 MOV R30, R14 ;  /* 0x0000000e001e5202 */ /* 0x000fe40000000f00 */
[----:B------:R-:W-:-:S03]  /*4ca0*/  ISETP.EQ.AND P5, PT, R26, 0x3c, PT ;  /* 0x0000003c1a00780c */ /* 0x000fc60003fa2270 */
[----:B------:R-:W-:Y:S01]  /*4cb0*/  @P1 IMAD.MOV.U32 R30, RZ, RZ, R15 ;  /* 0x000000ffff1e1224 */ /* 0x000fe200078e000f */
[C---:B------:R-:W-:Y:S01]  /*4cc0*/  ISETP.EQ.AND P1, PT, R26.reuse, 0x40, PT ;  /* 0x000000401a00780c */ /* 0x040fe20003f22270 */
[----:B------:R-:W-:Y:S01]  /*4cd0*/  @P2 IMAD.MOV.U32 R30, RZ, RZ, R16 ;  /* 0x000000ffff1e2224 */ /* 0x000fe200078e0010 */
[----:B------:R-:W-:-:S03]  /*4ce0*/  ISETP.EQ.AND P2, PT, R26, 0x44, PT ;  /* 0x000000441a00780c */ /* 0x000fc60003f42270 */
[----:B------:R-:W-:Y:S01]  /*4cf0*/  @P4 IMAD.MOV.U32 R30, RZ, RZ, R17 ;  /* 0x000000ffff1e4224 */ /* 0x000fe200078e0011 */
[----:B------:R-:W-:-:S03]  /*4d00*/  ISETP.EQ.AND P4, PT, R26, 0x48, PT ;  /* 0x000000481a00780c */ /* 0x000fc60003f82270 */
[----:B------:R-:W-:Y:S01]  /*4d10*/  @P5 IMAD.MOV.U32 R30, RZ, RZ, R18 ;  /* 0x000000ffff1e5224 */ /* 0x000fe200078e0012 */
[----:B------:R-:W-:-:S03]  /*4d20*/  ISETP.EQ.AND P5, PT, R26, 0x4c, PT ;  /* 0x0000004c1a00780c */ /* 0x000fc60003fa2270 */
[----:B------:R-:W-:Y:S02]  /*4d30*/  @P1 IMAD.MOV.U32 R30, RZ, RZ, R19 ;  /* 0x000000ffff1e1224 */ /* 0x000fe400078e0013 */
[----:B------:R-:W-:-:S04]  /*4d40*/  @P2 IMAD.MOV.U32 R30, RZ, RZ, R32 ;  /* 0x000000ffff1e2224 */ /* 0x000fc800078e0020 */
[----:B------:R-:W-:-:S04]  /*4d50*/  @P4 IMAD.MOV.U32 R30, RZ, RZ, R33 ;  /* 0x000000ffff1e4224 */ /* 0x000fc800078e0021 */
[----:B------:R-:W-:-:S05]  /*4d60*/  @P5 IMAD.MOV.U32 R30, RZ, RZ, R34 ;  /* 0x000000ffff1e5224 */ /* 0x000fca00078e0022 */
[----:B------:R-:W-:Y:S02]  /*4d70*/  ISETP.GE.AND P2, PT, R30, R29, PT ;  /* 0x0000001d1e00720c */ /* 0x000fe40003f46270 */
[----:B------:R-:W5:Y:S01]  /*4d80*/  LDG.E.CONSTANT R30, desc[UR10][R24.64+0x40] ;  /* 0x0000400a181e7981 */ /* 0x000f62000c1e9900 */
[----:B------:R-:W-:-:S05]  /*4d90*/  @!P0 IMAD.WIDE.U32 R26, R0, 0x10, R20 ;  /* 0x00000010001a8825 */ /* 0x000fca00078e0014 */
[----:B------:R0:W-:Y:S04]  /*4da0*/  @!P0 STG.E desc[UR10][R26.64], R28 ;  /* 0x0000001c1a008986 */ /* 0x0001e8000c10190a */
[----:B------:R1:W-:Y:S04]  /*4db0*/  @!P0 STG.E desc[UR10][R26.64+0x4], R36 ;  /* 0x000004241a008986 */ /* 0x0003e8000c10190a */
[----:B------:R-:W5:Y:S04]  /*4dc0*/  @!P2 LDG.E.CONSTANT R40, desc[UR10][R24.64+0x28] ;  /* 0x0000280a1828a981 */ /* 0x000f68000c1e9900 */
[----:B0-----:R-:W5:Y:S01]  /*4dd0*/  LDG.E.CONSTANT R28, desc[UR10][R24.64+0x44] ;  /* 0x0000440a181c7981 */ /* 0x001f62000c1e9900 */
[----:B-1----:R-:W-:-:S03]  /*4de0*/  SHF.L.U32 R36, R38, 0x2, RZ ;  /* 0x0000000226247819 */ /* 0x002fc600000006ff */
[----:B------:R-:W5:Y:S01]  /*4df0*/  @!P2 LDG.E.CONSTANT R42, desc[UR10][R24.64+0x2c] ;  /* 0x00002c0a182aa981 */ /* 0x000f62000c1e9900 */
[C---:B------:R-:W-:Y:S02]  /*4e00*/  ISETP.EQ.AND P1, PT, R36.reuse, RZ, PT ;  /* 0x000000ff2400720c */ /* 0x040fe40003f22270 */
[C---:B------:R-:W-:Y:S02]  /*4e10*/  ISETP.EQ.AND P4, PT, R36.reuse, 0x4, PT ;  /* 0x000000042400780c */ /* 0x040fe40003f82270 */
[C---:B------:R-:W-:Y:S02]  /*4e20*/  ISETP.EQ.AND P5, PT, R36.reuse, 0x8, PT ;  /* 0x000000082400780c */ /* 0x040fe40003fa2270 */
[C---:B------:R-:W-:Y:S01]  /*4e30*/  ISETP.EQ.AND P6, PT, R36.reuse, 0xc, PT ;  /* 0x0000000c2400780c */ /* 0x040fe20003fc2270 */
[----:B--2---:R0:W-:Y:S06]  /*4e40*/  @!P0 STG.E desc[UR10][R26.64+0x8], R44 ;  /* 0x0000082c1a008986 */ /* 0x0041ec000c10190a */
[----:B0-----:R-:W-:Y:S01]  /*4e50*/  @P1 IMAD.MOV.U32 R44, RZ, RZ, R3 ;  /* 0x000000ffff2c1224 */ /* 0x001fe200078e0003 */
        /* <DEDUP_REMOVED lines=15> */
[----:B------:R-:W-:Y:S02]  /*4f50*/  @P1 MOV R44, R11 ;  /* 0x0000000b002c1202 */ /* 0x000fe40000000f00 */
        /* <DEDUP_REMOVED lines=15> */
[----:B------:R-:W-:Y:S02]  /*5050*/  @P1 IMAD.MOV.U32 R44, RZ, RZ, R19 ;  /* 0x000000ffff2c1224 */ /* 0x000fe400078e0013 */
[----:B------:R-:W-:Y:S02]  /*5060*/  @P4 MOV R44, R32 ;  /* 0x00000020002c4202 */ /* 0x000fe40000000f00 */
[----:B------:R-:W-:Y:S02]  /*5070*/  @P5 IMAD.MOV.U32 R44, RZ, RZ, R33 ;  /* 0x000000ffff2c5224 */ /* 0x000fe400078e0021 */
[----:B------:R-:W-:-:S05]  /*5080*/  @P6 IMAD.MOV.U32 R44, RZ, RZ, R34 ;  /* 0x000000ffff2c6224 */ /* 0x000fca00078e0022 */
[----:B------:R-:W-:Y:S02]  /*5090*/  ISETP.GE.AND P1, PT, R44, R31, PT ;  /* 0x0000001f2c00720c */ /* 0x000fe40003f26270 */
[----:B------:R-:W2:Y:S01]  /*50a0*/  LDG.E.CONSTANT R44, desc[UR10][R24.64+0x50] ;  /* 0x0000500a182c7981 */ /* 0x000ea2000c1e9900 */
[----:B------:R-:W-:-:S03]  /*50b0*/  @!P0 VIADD R0, R0, 0x1 ;  /* 0x0000000100008836 */ /* 0x000fc60000000000 */
[----:B---3--:R0:W-:Y:S02]  /*50c0*/  @!P0 STG.E desc[UR10][R26.64+0xc], R37 ;  /* 0x00000c251a008986 */ /* 0x0081e4000c10190a */
[----:B0-----:R-:W-:-:S05]  /*50d0*/  @!P3 IMAD.WIDE.U32 R36, R0, 0x10, R20 ;  /* 0x000000100024b825 */ /* 0x001fca00078e0014 */
[----:B------:R0:W-:Y:S04]  /*50e0*/  @!P3 STG.E desc[UR10][R36.64+0x4], R43 ;  /* 0x0000042b2400b986 */ /* 0x0001e8000c10190a */
[----:B----4-:R1:W-:Y:S04]  /*50f0*/  @!P3 STG.E desc[UR10][R36.64+0x8], R45 ;  /* 0x0000082d2400b986 */ /* 0x0103e8000c10190a */
[----:B-----5:R3:W-:Y:S04]  /*5100*/  @!P3 STG.E desc[UR10][R36.64+0xc], R35 ;  /* 0x00000c232400b986 */ /* 0x0207e8000c10190a */
[----:B0-----:R-:W4:Y:S04]  /*5110*/  @!P1 LDG.E.CONSTANT R43, desc[UR10][R24.64+0x38] ;  /* 0x0000380a182b9981 */ /* 0x001f28000c1e9900 */
[----:B-1----:R-:W5:Y:S04]  /*5120*/  @!P1 LDG.E.CONSTANT R45, desc[UR10][R24.64+0x3c] ;  /* 0x00003c0a182d9981 */ /* 0x002f68000c1e9900 */
[----:B---3--:R-:W3:Y:S01]  /*5130*/  LDG.E.CONSTANT R35, desc[UR10][R24.64+0x60] ;  /* 0x0000600a18237981 */ /* 0x008ee2000c1e9900 */
[----:B------:R-:W-:-:S03]  /*5140*/  @!P3 VIADD R0, R0, 0x1 ;  /* 0x000000010000b836 */ /* 0x000fc60000000000 */
[----:B------:R0:W-:Y:S01]  /*5150*/  @!P3 STG.E desc[UR10][R36.64], R41 ;  /* 0x000000292400b986 */ /* 0x0001e2000c10190a */
[----:B------:R-:W-:-:S03]  /*5160*/  @!P2 IMAD.WIDE.U32 R26, R0, 0x10, R20 ;  /* 0x00000010001aa825 */ /* 0x000fc600078e0014 */
[----:B0-----:R-:W3:Y:S04]  /*5170*/  LDG.E.CONSTANT R41, desc[UR10][R24.64+0x70] ;  /* 0x0000700a18297981 */ /* 0x001ee8000c1e9900 */
[----:B------:R0:W-:Y:S04]  /*5180*/  @!P2 STG.E desc[UR10][R26.64+0x4], R29 ;  /* 0x0000041d1a00a986 */ /* 0x0001e8000c10190a */
[----:B------:R-:W3:Y:S01]  /*5190*/  LDG.E.CONSTANT R36, desc[UR10][R24.64+0x64] ;  /* 0x0000640a18247981 */ /* 0x000ee2000c1e9900 */
[----:B0-----:R-:W-:-:S05]  /*51a0*/  IMAD.SHL.U32 R29, R30, 0x4, RZ ;  /* 0x000000041e1d7824 */ /* 0x001fca00078e00ff */
        /* <DEDUP_REMOVED lines=9> */
[C---:B------:R-:W-:Y:S02]  /*5240*/  ISETP.EQ.AND P4, PT, R29.reuse, 0x18, PT ;  /* 0x000000181d00780c */ /* 0x040fe40003f82270 */
[----:B------:R-:W-:Y:S02]  /*5250*/  @P5 MOV R37, R6 ;  /* 0x0000000600255202 */ /* 0x000fe40000000f00 */
[----:B------:R-:W-:-:S05]  /*5260*/  ISETP.EQ.AND P5, PT, R29, 0x1c, PT ;  /* 0x0000001c1d00780c */ /* 0x000fca0003fa2270 */
[----:B------:R-:W-:Y:S01]  /*5270*/  @P0 IMAD.MOV.U32 R37, RZ, RZ, R7 ;  /* 0x000000ffff250224 */ /* 0x000fe200078e0007 */
[C---:B------:R-:W-:Y:S01]  /*5280*/  ISETP.EQ.AND P0, PT, R29.reuse, 0x20, PT ;  /* 0x000000201d00780c */ /* 0x040fe20003f02270 */
[----:B------:R-:W-:Y:S01]  /*5290*/  @P3 IMAD.MOV.U32 R37, RZ, RZ, R8 ;  /* 0x000000ffff253224 */ /* 0x000fe200078e0008 */
[C---:B------:R-:W-:Y:S01]  /*52a0*/  ISETP.EQ.AND P3, PT, R29.reuse, 0x24, PT ;  /* 0x000000241d00780c */ /* 0x040fe20003f62270 */
[----:B------:R-:W-:Y:S01]  /*52b0*/  @P4 IMAD.MOV.U32 R37, RZ, RZ, R9 ;  /* 0x000000ffff254224 */ /* 0x000fe200078e0009 */
[----:B------:R-:W-:-:S03]  /*52c0*/  ISETP.EQ.AND P4, PT, R29, 0x28, PT ;  /* 0x000000281d00780c */ /* 0x000fc60003f82270 */
[----:B------:R-:W-:Y:S01]  /*52d0*/  @P5 IMAD.MOV.U32 R37, RZ, RZ, R10 ;  /* 0x000000ffff255224 */ /* 0x000fe200078e000a */
        /* <DEDUP_REMOVED lines=9> */
[----:B------:R-:W-:Y:S02]  /*5370*/  @P0 MOV R37, R15 ;  /* 0x0000000f00250202 */ /* 0x000fe40000000f00 */
[C---:B------:R-:W-:Y:S01]  /*5380*/  ISETP.EQ.AND P0, PT, R29.reuse, 0x40, PT ;  /* 0x000000401d00780c */ /* 0x040fe20003f02270 */
[----:B------:R-:W-:Y:S01]  /*5390*/  @P3 IMAD.MOV.U32 R37, RZ, RZ, R16 ;  /* 0x000000ffff253224 */ /* 0x000fe200078e0010 */
[C---:B------:R-:W-:Y:S01]  /*53a0*/  ISETP.EQ.AND P3, PT, R29.reuse, 0x44, PT ;  /* 0x000000441d00780c */ /* 0x040fe20003f62270 */
[----:B------:R-:W-:Y:S01]  /*53b0*/  @P4 IMAD.MOV.U32 R37, RZ, RZ, R17 ;  /* 0x000000ffff254224 */ /* 0x000fe200078e0011 */
[C---:B------:R-:W-:Y:S02]  /*53c0*/  ISETP.EQ.AND P4, PT, R29.reuse, 0x48, PT ;  /* 0x000000481d00780c */ /* 0x040fe40003f82270 */
[----:B------:R-:W-:Y:S01]  /*53d0*/  @P5 IMAD.MOV.U32 R37, RZ, RZ, R18 ;  /* 0x000000ffff255224 */ /* 0x000fe200078e0012 */
[----:B------:R-:W-:Y:S01]  /*53e0*/  ISETP.EQ.AND P5, PT, R29, 0x4c, PT ;  /* 0x0000004c1d00780c */ /* 0x000fe20003fa2270 */
[----:B------:R0:W-:Y:S04]  /*53f0*/  @!P2 STG.E desc[UR10][R26.64], R39 ;  /* 0x000000271a00a986 */ /* 0x0001e8000c10190a */
[----:B------:R-:W3:Y:S01]  /*5400*/  LDG.E.CONSTANT R29, desc[UR10][R24.64+0x54] ;  /* 0x0000540a181d7981 */ /* 0x000ee2000c1e9900 */
[----:B------:R-:W-:-:S02]  /*5410*/  @P0 IMAD.MOV.U32 R37, RZ, RZ, R19 ;  /* 0x000000ffff250224 */ /* 0x000fc400078e0013 */
[----:B------:R-:W-:Y:S02]  /*5420*/  @P3 IMAD.MOV.U32 R37, RZ, RZ, R32 ;  /* 0x000000ffff253224 */ /* 0x000fe400078e0020 */
[----:B------:R-:W-:-:S03]  /*5430*/  @P4 IMAD.MOV.U32 R37, RZ, RZ, R33 ;  /* 0x000000ffff254224 */ /* 0x000fc600078e0021 */
[----:B------:R-:W-:Y:S01]  /*5440*/  @P5 IMAD.MOV.U32 R37, RZ, RZ, R34 ;  /* 0x000000ffff255224 */ /* 0x000fe200078e0022 */
[----:B0-----:R-:W3:Y:S04]  /*5450*/  LDG.E.CONSTANT R39, desc[UR10][R24.64+0x74] ;  /* 0x0000740a18277981 */ /* 0x001ee8000c1e9900 */
[----:B------:R-:W-:-:S13]  /*5460*/  ISETP.GE.AND P0, PT, R37, R28, PT ;  /* 0x0000001c2500720c */ /* 0x000fda0003f06270 */
[----:B------:R-:W3:Y:S04]  /*5470*/  @!P0 LDG.E.CONSTANT R37, desc[UR10][R24.64+0x48] ;  /* 0x0000480a18258981 */ /* 0x000ee8000c1e9900 */
[----:B------:R-:W-:Y:S01]  /*5480*/  @!P2 STG.E desc[UR10][R26.64+0x8], R40 ;  /* 0x000008281a00a986 */ /* 0x000fe2000c10190a */
[----:B------:R-:W-:-:S03]  /*5490*/  @!P2 VIADD R0, R0, 0x1 ;  /* 0x000000010000a836 */ /* 0x000fc60000000000 */
[----:B------:R0:W-:Y:S02]  /*54a0*/  @!P2 STG.E desc[UR10][R26.64+0xc], R42 ;  /* 0x00000c2a1a00a986 */ /* 0x0001e4000c10190a */
[----:B0-----:R-:W-:-:S05]  /*54b0*/  @!P1 IMAD.WIDE.U32 R26, R0, 0x10, R20 ;  /* 0x00000010001a9825 */ /* 0x001fca00078e0014 */
[----:B------:R-:W-:Y:S04]  /*54c0*/  @!P1 STG.E desc[UR10][R26.64], R38 ;  /* 0x000000261a009986 */ /* 0x000fe8000c10190a */
[----:B------:R-:W-:Y:S01]  /*54d0*/  @!P1 STG.E desc[UR10][R26.64+0x4], R31 ;  /* 0x0000041f1a009986 */ /* 0x000fe2000c10190a */
[----:B--2---:R-:W-:-:S04]  /*54e0*/  SHF.L.U32 R40, R44, 0x2, RZ ;  /* 0x000000022c287819 */ /* 0x004fc800000006ff */
[C---:B------:R-:W-:Y:S02]  /*54f0*/  ISETP.EQ.AND P2, PT, R40.reuse, RZ, PT ;  /* 0x000000ff2800720c */ /* 0x040fe40003f42270 */
[C---:B------:R-:W-:Y:S02]  /*5500*/  ISETP.EQ.AND P6, PT, R40.reuse, 0x4, PT ;  /* 0x000000042800780c */ /* 0x040fe40003fc2270 */
[C---:B------:R-:W-:Y:S02]  /*5510*/  ISETP.EQ.AND P4, PT, R40.reuse, 0x8, PT ;  /* 0x000000082800780c */ /* 0x040fe40003f82270 */
[C---:B------:R-:W-:Y:S02]  /*5520*/  ISETP.EQ.AND P5, PT, R40.reuse, 0xc, PT ;  /* 0x0000000c2800780c */ /* 0x040fe40003fa2270 */
[----:B------:R-:W-:-:S05]  /*5530*/  ISETP.EQ.AND P3, PT, R40, 0x10, PT ;  /* 0x000000102800780c */ /* 0x000fca0003f62270 */
[----:B------:R-:W-:Y:S01]  /*5540*/  @P2 IMAD.MOV.U32 R42, RZ, RZ, R3 ;  /* 0x000000ffff2a2224 */ /* 0x000fe200078e0003 */
[C---:B------:R-:W-:Y:S01]  /*5550*/  ISETP.EQ.AND P2, PT, R40.reuse, 0x14, PT ;  /* 0x000000142800780c */ /* 0x040fe20003f42270 */
[----:B------:R-:W-:Y:S02]  /*5560*/  @P6 IMAD.MOV.U32 R42, RZ, RZ, R4 ;  /* 0x000000ffff2a6224 */ /* 0x000fe400078e0004 */
        /* <DEDUP_REMOVED lines=14> */
[----:B------:R-:W-:Y:S01]  /*5650*/  @P2 IMAD.MOV.U32 R42, RZ, RZ, R12 ;  /* 0x000000ffff2a2224 */ /* 0x000fe200078e000c */
        /* <DEDUP_REMOVED lines=9> */
[----:B------:R-:W-:Y:S01]  /*56f0*/  @P4 IMAD.MOV.U32 R42, RZ, RZ, R17 ;  /* 0x000000ffff2a4224 */ /* 0x000fe200078e0011 */
[----:B------:R-:W-:Y:S01]  /*5700*/  ISETP.EQ.AND P4, PT, R40, 0x48, PT ;  /* 0x000000482800780c */ /* 0x000fe20003f82270 */
[----:B----4-:R-:W-:Y:S04]  /*5710*/  @!P1 STG.E desc[UR10][R26.64+0x8], R43 ;  /* 0x0000082b1a009986 */ /* 0x010fe8000c10190a */
[----:B-----5:R3:W-:Y:S01]  /*5720*/  @!P1 STG.E desc[UR10][R26.64+0xc], R45 ;  /* 0x00000c2d1a009986 */ /* 0x0207e2000c10190a */
[----:B------:R-:W-:Y:S01]  /*5730*/  @P5 IMAD.MOV.U32 R42, RZ, RZ, R18 ;  /* 0x000000ffff2a5224 */ /* 0x000fe200078e0012 */
[----:B------:R-:W-:Y:S02]  /*5740*/  @P3 MOV R42, R19 ;  /* 0x00000013002a3202 */ /* 0x000fe40000000f00 */
[----:B------:R-:W-:-:S02]  /*5750*/  @P2 IMAD.MOV.U32 R42, RZ, RZ, R32 ;  /* 0x000000ffff2a2224 */ /* 0x000fc400078e0020 */
[----:B---3--:R-:W-:Y:S02]  /*5760*/  IMAD.SHL.U32 R26, R35, 0x4, RZ ;  /* 0x00000004231a7824 */ /* 0x008fe400078e00ff */
[----:B------:R-:W-:-:S03]  /*5770*/  @P4 IMAD.MOV.U32 R42, RZ, RZ, R33 ;  /* 0x000000ffff2a4224 */ /* 0x000fc600078e0021 */
        /* <DEDUP_REMOVED lines=15> */
[C---:B------:R-:W-:Y:S02]  /*5870*/  ISETP.EQ.AND P6, PT, R26.reuse, 0x24, PT ;  /* 0x000000241a00780c */ /* 0x040fe40003fc2270 */
[----:B------:R-:W-:Y:S01]  /*5880*/  @P3 MOV R27, R9 ;  /* 0x00000009001b3202 */ /* 0x000fe20000000f00 */
[----:B------:R-:W-:Y:S01]  /*5890*/  @P4 IMAD.MOV.U32 R27, RZ, RZ, R10 ;  /* 0x000000ffff1b4224 */ /* 0x000fe200078e000a */
[C---:B------:R-:W-:Y:S02]  /*58a0*/  ISETP.EQ.AND P3, PT, R26.reuse, 0x28, PT ;  /* 0x000000281a00780c */ /* 0x040fe40003f62270 */
        /* <DEDUP_REMOVED lines=8> */
[----:B------:R-:W-:Y:S01]  /*5930*/  ISETP.EQ.AND P4, PT, R26, 0x3c, PT ;  /* 0x0000003c1a00780c */ /* 0x000fe20003f82270 */
[----:B------:R-:W-:-:S04]  /*5940*/  IMAD.SHL.U32 R31, R41, 0x4, RZ ;  /* 0x00000004291f7824 */ /* 0x000fc800078e00ff */
[----:B------:R-:W-:Y:S01]  /*5950*/  @P5 IMAD.MOV.U32 R27, RZ, RZ, R15 ;  /* 0x000000ffff1b5224 */ /* 0x000fe200078e000f */
[C---:B------:R-:W-:Y:S01]  /*5960*/  ISETP.EQ.AND P5, PT, R26.reuse, 0x40, PT ;  /* 0x000000401a00780c */ /* 0x040fe20003fa2270 */
[----:B------:R-:W-:Y:S01]  /*5970*/  @P6 IMAD.MOV.U32 R27, RZ, RZ, R16 ;  /* 0x000000ffff1b6224 */ /* 0x000fe200078e0010 */
[----:B------:R-:W-:-:S03]  /*5980*/  ISETP.EQ.AND P6, PT, R26, 0x44, PT ;  /* 0x000000441a00780c */ /* 0x000fc60003fc2270 */
[----:B------:R-:W-:Y:S02]  /*5990*/  @P3 MOV R27, R17 ;  /* 0x00000011001b3202 */ /* 0x000fe40000000f00 */
[C---:B------:R-:W-:Y:S01]  /*59a0*/  ISETP.EQ.AND P3, PT, R31.reuse, RZ, PT ;  /* 0x000000ff1f00720c */ /* 0x040fe20003f62270 */
[----:B------:R-:W-:Y:S01]  /*59b0*/  @P4 IMAD.MOV.U32 R27, RZ, RZ, R18 ;  /* 0x000000ffff1b4224 */ /* 0x000fe200078e0012 */
[----:B------:R-:W-:-:S04]  /*59c0*/  ISETP.EQ.AND P4, PT, R31, 0x4, PT ;  /* 0x000000041f00780c */ /* 0x000fc80003f82270 */
[----:B------:R-:W-:Y:S01]  /*59d0*/  @P5 IMAD.MOV.U32 R27, RZ, RZ, R19 ;  /* 0x000000ffff1b5224 */ /* 0x000fe200078e0013 */
[C---:B------:R-:W-:Y:S01]  /*59e0*/  ISETP.EQ.AND P5, PT, R31.reuse, 0x8, PT ;  /* 0x000000081f00780c */ /* 0x040fe20003fa2270 */
        /* <DEDUP_REMOVED lines=11> */
[C---:B------:R-:W-:Y:S02]  /*5aa0*/  ISETP.EQ.AND P3, PT, R31.reuse, 0x20, PT ;  /* 0x000000201f00780c */ /* 0x040fe40003f62270 */
[----:B------:R-:W-:Y:S02]  /*5ab0*/  @P4 MOV R38, R8 ;  /* 0x0000000800264202 */ /* 0x000fe40000000f00 */
[C---:B------:R-:W-:Y:S02]  /*5ac0*/  ISETP.EQ.AND P4, PT, R31.reuse, 0x24, PT ;  /* 0x000000241f00780c */ /* 0x040fe40003f82270 */
[----:B------:R-:W-:Y:S01]  /*5ad0*/  @P5 IMAD.MOV.U32 R38, RZ, RZ, R9 ;  /* 0x000000ffff265224 */ /* 0x000fe200078e0009 */
[C---:B------:R-:W-:Y:S01]  /*5ae0*/  ISETP.EQ.AND P5, PT, R31.reuse, 0x28, PT ;  /* 0x000000281f00780c */ /* 0x040fe20003fa2270 */
[----:B------:R-:W-:Y:S01]  /*5af0*/  @P6 IMAD.MOV.U32 R38, RZ, RZ, R10 ;  /* 0x000000ffff266224 */ /* 0x000fe200078e000a */
[----:B------:R-:W-:-:S04]  /*5b00*/  ISETP.EQ.AND P6, PT, R31, 0x2c, PT ;  /* 0x0000002c1f00780c */ /* 0x000fc80003fc2270 */
[----:B------:R-:W-:Y:S01]  /*5b10*/  @P3 IMAD.MOV.U32 R38, RZ, RZ, R11 ;  /* 0x000000ffff263224 */ /* 0x000fe200078e000b */
[----:B------:R-:W-:-:S03]  /*5b20*/  ISETP.EQ.AND P3, PT, R31, 0x30, PT ;  /* 0x000000301f00780c */ /* 0x000fc60003f62270 */
[----:B------:R-:W-:Y:S01]  /*5b30*/  @P4 IMAD.MOV.U32 R38, RZ, RZ, R12 ;  /* 0x000000ffff264224 */ /* 0x000fe200078e000c */
[C---:B------:R-:W-:Y:S02]  /*5b40*/  ISETP.EQ.AND P4, PT, R31.reuse, 0x34, PT ;  /* 0x000000341f00780c */ /* 0x040fe40003f82270 */
[----:B------:R-:W-:Y:S01]  /*5b50*/  @P5 IMAD.MOV.U32 R38, RZ, RZ, R13 ;  /* 0x000000ffff265224 */ /* 0x000fe200078e000d */
[----:B------:R-:W-:Y:S01]  /*5b60*/  ISETP.EQ.AND P2, PT, R40, 0x4c, PT ;  /* 0x0000004c2800780c */ /* 0x000fe20003f42270 */
[----:B------:R-:W-:Y:S01]  /*5b70*/  @P6 IMAD.MOV.U32 R38, RZ, RZ, R14 ;  /* 0x000000ffff266224 */ /* 0x000fe200078e000e */
[C---:B------:R-:W-:Y:S02]  /*5b80*/  ISETP.EQ.AND P5, PT, R31.reuse, 0x38, PT ;  /* 0x000000381f00780c */ /* 0x040fe40003fa2270 */
[----:B------:R-:W-:Y:S02]  /*5b90*/  ISETP.EQ.AND P6, PT, R31, 0x3c, PT ;  /* 0x0000003c1f00780c */ /* 0x000fe40003fc2270 */
[----:B------:R-:W-:-:S04]  /*5ba0*/  @P3 IMAD.MOV.U32 R38, RZ, RZ, R15 ;  /* 0x000000ffff263224 */ /* 0x000fc800078e000f */
[----:B------:R-:W-:Y:S02]  /*5bb0*/  @P4 MOV R38, R16 ;  /* 0x0000001000264202 */ /* 0x000fe40000000f00 */
[C---:B------:R-:W-:Y:S01]  /*5bc0*/  ISETP.EQ.AND P4, PT, R31.reuse, 0x40, PT ;  /* 0x000000401f00780c */ /* 0x040fe20003f82270 */
[----:B------:R-:W-:Y:S01]  /*5bd0*/  @P2 IMAD.MOV.U32 R42, RZ, RZ, R34 ;  /* 0x000000ffff2a2224 */ /* 0x000fe200078e0022 */
[C---:B------:R-:W-:Y:S01]  /*5be0*/  ISETP.EQ.AND P3, PT, R26.reuse, 0x48, PT ;  /* 0x000000481a00780c */ /* 0x040fe20003f62270 */
[----:B------:R-:W-:Y:S01]  /*5bf0*/  @P5 IMAD.MOV.U32 R38, RZ, RZ, R17 ;  /* 0x000000ffff265224 */ /* 0x000fe200078e0011 */
[----:B------:R-:W-:Y:S01]  /*5c00*/  ISETP.EQ.AND P2, PT, R26, 0x4c, PT ;  /* 0x0000004c1a00780c */ /* 0x000fe20003f42270 */
[----:B------:R-:W-:Y:S01]  /*5c10*/  @P6 IMAD.MOV.U32 R38, RZ, RZ, R18 ;  /* 0x000000ffff266224 */ /* 0x000fe200078e0012 */
[C---:B------:R-:W-:Y:S02]  /*5c20*/  ISETP.EQ.AND P5, PT, R31.reuse, 0x44, PT ;  /* 0x000000441f00780c */ /* 0x040fe40003fa2270 */
[----:B------:R-:W-:-:S05]  /*5c30*/  ISETP.EQ.AND P6, PT, R31, 0x48, PT ;  /* 0x000000481f00780c */ /* 0x000fca0003fc2270 */
[----:B------:R-:W-:Y:S01]  /*5c40*/  @P4 IMAD.MOV.U32 R38, RZ, RZ, R19 ;  /* 0x000000ffff264224 */ /* 0x000fe200078e0013 */
[----:B------:R-:W-:Y:S01]  /*5c50*/  ISETP.EQ.AND P4, PT, R31, 0x4c, PT ;  /* 0x0000004c1f00780c */ /* 0x000fe20003f82270 */
[--C-:B------:R-:W-:Y:S01]  /*5c60*/  @P3 IMAD.MOV.U32 R27, RZ, RZ, R33.reuse ;  /* 0x000000ffff1b3224 */ /* 0x100fe200078e0021 */
[----:B------:R-:W2:Y:S01]  /*5c70*/  @!P0 LDG.E.CONSTANT R31, desc[UR10][R24.64+0x4c] ;  /* 0x00004c0a181f8981 */ /* 0x000ea2000c1e9900 */
[----:B------:R-:W-:Y:S02]  /*5c80*/  @P2 IMAD.MOV.U32 R27, RZ, RZ, R34 ;  /* 0x000000ffff1b2224 */ /* 0x000fe400078e0022 */
[----:B------:R-:W-:Y:S02]  /*5c90*/  @P5 IMAD.MOV.U32 R38, RZ, RZ, R32 ;  /* 0x000000ffff265224 */ /* 0x000fe400078e0020 */
[----:B------:R-:W-:Y:S01]  /*5ca0*/  @P6 IMAD.MOV.U32 R38, RZ, RZ, R33 ;  /* 0x000000ffff266224 */ /* 0x000fe200078e0021 */
[----:B------:R-:W-:Y:S01]  /*5cb0*/  ISETP.GE.AND P3, PT, R42, R29, PT ;  /* 0x0000001d2a00720c */ /* 0x000fe20003f66270 */
[----:B------:R-:W-:Y:S01]  /*5cc0*/  @!P1 VIADD R0, R0, 0x1 ;  /* 0x0000000100009836 */ /* 0x000fe20000000000 */
[----:B------:R-:W-:-:S03]  /*5cd0*/  ISETP.GE.AND P1, PT, R27, R36, PT ;  /* 0x000000241b00720c */ /* 0x000fc60003f26270 */
[----:B------:R-:W-:-:S04]  /*5ce0*/  @P4 MOV R38, R34 ;  /* 0x0000002200264202 */ /* 0x000fc80000000f00 */
[----:B------:R-:W-:Y:S01]  /*5cf0*/  ISETP.GE.AND P2, PT, R38, R39, PT ;  /* 0x000000272600720c */ /* 0x000fe20003f46270 */
[----:B------:R-:W-:-:S03]  /*5d00*/  @!P0 IMAD.WIDE.U32 R26, R0, 0x10, R20 ;  /* 0x00000010001a8825 */ /* 0x000fc600078e0014 */
[----:B------:R-:W3:Y:S04]  /*5d10*/  @!P3 LDG.E.CONSTANT R38, desc[UR10][R24.64+0x58] ;  /* 0x0000580a1826b981 */ /* 0x000ee8000c1e9900 */
[----:B------:R-:W4:Y:S04]  /*5d20*/  @!P3 LDG.E.CONSTANT R40, desc[UR10][R24.64+0x5c] ;  /* 0x00005c0a1828b981 */ /* 0x000f28000c1e9900 */
[----:B------:R0:W-:Y:S04]  /*5d30*/  @!P0 STG.E desc[UR10][R26.64+0x8], R37 ;  /* 0x000008251a008986 */ /* 0x0001e8000c10190a */
[----:B------:R-:W5:Y:S04]  /*5d40*/  @!P1 LDG.E.CONSTANT R45, desc[UR10][R24.64+0x68] ;  /* 0x0000680a182d9981 */ /* 0x000f68000c1e9900 */
[----:B------:R-:W5:Y:S04]  /*5d50*/  @!P1 LDG.E.CONSTANT R43, desc[UR10][R24.64+0x6c] ;  /* 0x00006c0a182b9981 */ /* 0x000f68000c1e9900 */
[----:B0-----:R-:W5:Y:S04]  /*5d60*/  @!P2 LDG.E.CONSTANT R37, desc[UR10][R24.64+0x78] ;  /* 0x0000780a1825a981 */ /* 0x001f68000c1e9900 */
[----:B------:R0:W5:Y:S01]  /*5d70*/  @!P2 LDG.E.CONSTANT R42, desc[UR10][R24.64+0x7c] ;  /* 0x00007c0a182aa981 */ /* 0x000162000c1e9900 */
[----:B------:R-:W-:-:S03]  /*5d80*/  @!P0 VIADD R0, R0, 0x1 ;  /* 0x0000000100008836 */ /* 0x000fc60000000000 */
[----:B------:R-:W-:Y:S04]  /*5d90*/  @!P0 STG.E desc[UR10][R26.64], R30 ;  /* 0x0000001e1a008986 */ /* 0x000fe8000c10190a */
[----:B------:R-:W-:Y:S01]  /*5da0*/  @!P0 STG.E desc[UR10][R26.64+0x4], R28 ;  /* 0x0000041c1a008986 */ /* 0x000fe2000c10190a */
[----:B------:R-:W-:-:S04]  /*5db0*/  UIADD3 UR4, UPT, UPT, UR4, 0x8, URZ ;  /* 0x0000000804047890 */ /* 0x000fc8000fffe0ff */
[----:B------:R-:W-:Y:S01]  /*5dc0*/  UISETP.NE.AND UP0, UPT, UR4, UR7, UPT ;  /* 0x000000070400728c */ /* 0x000fe2000bf05270 */
[----:B--2---:R1:W-:Y:S02]  /*5dd0*/  @!P0 STG.E desc[UR10][R26.64+0xc], R31 ;  /* 0x00000c1f1a008986 */ /* 0x0043e4000c10190a */
[----:B-1----:R-:W-:-:S04]  /*5de0*/  @!P3 IMAD.WIDE.U32 R30, R0, 0x10, R20 ;  /* 0x00000010001eb825 */ /* 0x002fc800078e0014 */
[----:B------:R-:W-:Y:S01]  /*5df0*/  @!P3 VIADD R0, R0, 0x1 ;  /* 0x000000010000b836 */ /* 0x000fe20000000000 */
[----:B------:R1:W-:Y:S04]  /*5e00*/  @!P3 STG.E desc[UR10][R30.64+0x4], R29 ;  /* 0x0000041d1e00b986 */ /* 0x0003e8000c10190a */
[----:B------:R2:W-:Y:S01]  /*5e10*/  @!P3 STG.E desc[UR10][R30.64], R44 ;  /* 0x0000002c1e00b986 */ /* 0x0005e2000c10190a */
[----:B-1----:R-:W-:-:S04]  /*5e20*/  @!P1 IMAD.WIDE.U32 R28, R0, 0x10, R20 ;  /* 0x00000010001c9825 */ /* 0x002fc800078e0014 */
[----:B------:R-:W-:Y:S01]  /*5e30*/  @!P1 VIADD R0, R0, 0x1 ;  /* 0x0000000100009836 */ /* 0x000fe20000000000 */
[----:B---3--:R2:W-:Y:S03]  /*5e40*/  @!P3 STG.E desc[UR10][R30.64+0x8], R38 ;  /* 0x000008261e00b986 */ /* 0x0085e6000c10190a */
[C---:B0-----:R-:W-:Y:S01]  /*5e50*/  @!P2 IMAD.WIDE.U32 R24, R0.reuse, 0x10, R20 ;  /* 0x000000100018a825 */ /* 0x041fe200078e0014 */
[----:B----4-:R2:W-:Y:S04]  /*5e60*/  @!P3 STG.E desc[UR10][R30.64+0xc], R40 ;  /* 0x00000c281e00b986 */ /* 0x0105e8000c10190a */
[----:B------:R2:W-:Y:S04]  /*5e70*/  @!P1 STG.E desc[UR10][R28.64], R35 ;  /* 0x000000231c009986 */ /* 0x0005e8000c10190a */
[----:B------:R2:W-:Y:S04]  /*5e80*/  @!P1 STG.E desc[UR10][R28.64+0x4], R36 ;  /* 0x000004241c009986 */ /* 0x0005e8000c10190a */
[----:B-----5:R2:W-:Y:S04]  /*5e90*/  @!P1 STG.E desc[UR10][R28.64+0x8], R45 ;  /* 0x0000082d1c009986 */ /* 0x0205e8000c10190a */
[----:B------:R2:W-:Y:S04]  /*5ea0*/  @!P1 STG.E desc[UR10][R28.64+0xc], R43 ;  /* 0x00000c2b1c009986 */ /* 0x0005e8000c10190a */
[----:B------:R2:W-:Y:S04]  /*5eb0*/  @!P2 STG.E desc[UR10][R24.64], R41 ;  /* 0x000000291800a986 */ /* 0x0005e8000c10190a */
[----:B------:R2:W-:Y:S04]  /*5ec0*/  @!P2 STG.E desc[UR10][R24.64+0x4], R39 ;  /* 0x000004271800a986 */ /* 0x0005e8000c10190a */
[----:B------:R2:W-:Y:S04]  /*5ed0*/  @!P2 STG.E desc[UR10][R24.64+0x8], R37 ;  /* 0x000008251800a986 */ /* 0x0005e8000c10190a */
[----:B------:R2:W-:Y:S01]  /*5ee0*/  @!P2 STG.E desc[UR10][R24.64+0xc], R42 ;  /* 0x00000c2a1800a986 */ /* 0x0005e2000c10190a */
[----:B------:R-:W-:Y:S01]  /*5ef0*/  @!P2 VIADD R0, R0, 0x1 ;  /* 0x000000010000a836 */ /* 0x000fe20000000000 */
[----:B------:R-:W-:Y:S06]  /*5f00*/  BRA.U UP0, `(.L_x_84) ;  /* 0xffffffe5006c7547 */ /* 0x000fec000b83ffff */
[----:B--2---:R-:W-:-:S07]  /*5f10*/  IMAD.U32 R35, RZ, RZ, UR7 ;  /* 0x00000007ff237e24 */ /* 0x004fce000f8e00ff */
.L_x_83:
[----:B------:R-:W0:Y:S02]  /*5f20*/  LDCU UR4, c[0x0][0x39c] ;  /* 0x00007380ff0477ac */ /* 0x000e240008000800 */
[----:B0-----:R-:W-:-:S04]  /*5f30*/  ULOP3.LUT UR5, UR4, 0x7, URZ, 0xc0, !UPT ;  /* 0x0000000704057892 */ /* 0x001fc8000f8ec0ff */
[----:B------:R-:W-:-:S09]  /*5f40*/  UISETP.NE.AND UP0, UPT, UR5, URZ, UPT ;  /* 0x000000ff0500728c */ /* 0x000fd2000bf05270 */
[----:B------:R-:W-:Y:S05]  /*5f50*/  BRA.U !UP0, `(.L_x_77) ;  /* 0x0000001508ec7547 */ /* 0x000fea000b800000 */
[----:B------:R-:W-:Y:S02]  /*5f60*/  UIADD3 UR5, UPT, UPT, UR5, -0x1, URZ ;  /* 0xffffffff05057890 */ /* 0x000fe4000fffe0ff */
[----:B------:R-:W-:Y:S02]  /*5f70*/  ULOP3.LUT UR8, UR4, 0x3, URZ, 0xc0, !UPT ;  /* 0x0000000304087892 */ /* 0x000fe4000f8ec0ff */
[----:B------:R-:W-:Y:S02]  /*5f80*/  UISETP.GE.U32.AND UP0, UPT, UR5, 0x3, UPT ;  /* 0x000000030500788c */ /* 0x000fe4000bf06070 */
[----:B------:R-:W-:-:S07]  /*5f90*/  UISETP.NE.AND UP1, UPT, UR8, URZ, UPT ;  /* 0x000000ff0800728c */ /* 0x000fce000bf25270 */
[----:B------:R-:W-:Y:S05]  /*5fa0*/  BRA.U !UP0, `(.L_x_85) ;  /* 0x0000000d08487547 */ /* 0x000fea000b800000 */
[----:B------:R-:W-:-:S05]  /*5fb0*/  IMAD.WIDE.U32 R30, R35, 0x10, R22 ;  /* 0x00000010231e7825 */ /* 0x000fca00078e0016 */
[----:B------:R-:W2:Y:S04]  /*5fc0*/  LDG.E.CONSTANT R29, desc[UR10][R30.64] ;  /* 0x0000000a1e1d7981 */ /* 0x000ea8000c1e9900 */
[----:B------:R-:W3:Y:S04]  /*5fd0*/  LDG.E.CONSTANT R44, desc[UR10][R30.64+0x10] ;  /* 0x0000100a1e2c7981 */ /* 0x000ee8000c1e9900 */
[----:B------:R-:W4:Y:S04]  /*5fe0*/  LDG.E.CONSTANT R37, desc[UR10][R30.64+0x20] ;  /* 0x0000200a1e257981 */ /* 0x000f28000c1e9900 */
[----:B------:R-:W5:Y:S04]  /*5ff0*/  LDG.E.CONSTANT R41, desc[UR10][R30.64+0x30] ;  /* 0x0000300a1e297981 */ /* 0x000f68000c1e9900 */
[----:B------:R-:W5:Y:S04]  /*6000*/  LDG.E.CONSTANT R26, desc[UR10][R30.64+0x4] ;  /* 0x0000040a1e1a7981 */ /* 0x000f68000c1e9900 */
[----:B------:R-:W5:Y:S01]  /*6010*/  LDG.E.CONSTANT R43, desc[UR10][R30.64+0x24] ;  /* 0x0000240a1e2b7981 */ /* 0x000f62000c1e9900 */
[----:B--2---:R-:W-:-:S02]  /*6020*/  IMAD.SHL.U32 R25, R29, 0x4, RZ ;  /* 0x000000041d197824 */ /* 0x004fc400078e00ff */
[----:B---3--:R-:W-:-:S03]  /*6030*/  IMAD.SHL.U32 R28, R44, 0x4, RZ ;  /* 0x000000042c1c7824 */ /* 0x008fc600078e00ff */
[C---:B------:R-:W-:Y:S02]  /*6040*/  ISETP.EQ.AND P0, PT, R25.reuse, RZ, PT ;  /* 0x000000ff1900720c */ /* 0x040fe40003f02270 */
[C---:B------:R-:W-:Y:S02]  /*6050*/  ISETP.EQ.AND P4, PT, R25.reuse, 0x4, PT ;  /* 0x000000041900780c */ /* 0x040fe40003f82270 */
[C---:B------:R-:W-:Y:S02]  /*6060*/  ISETP.EQ.AND P1, PT, R28.reuse, RZ, PT ;  /* 0x000000ff1c00720c */ /* 0x040fe40003f22270 */
[C---:B------:R-:W-:Y:S02]  /*6070*/  ISETP.EQ.AND P2, PT, R28.reuse, 0x4, PT ;  /* 0x000000041c00780c */ /* 0x040fe40003f42270 */
[----:B------:R-:W-:Y:S02]  /*6080*/  ISETP.EQ.AND P5, PT, R25, 0x8, PT ;  /* 0x000000081900780c */ /* 0x000fe40003fa2270 */
[----:B------:R-:W-:-:S02]  /*6090*/  ISETP.EQ.AND P6, PT, R28, 0x8, PT ;  /* 0x000000081c00780c */ /* 0x000fc40003fc2270 */
[C---:B------:R-:W-:Y:S01]  /*60a0*/  ISETP.EQ.AND P3, PT, R25.reuse, 0xc, PT ;  /* 0x0000000c1900780c */ /* 0x040fe20003f62270 */
[----:B------:R-:W-:Y:S01]  /*60b0*/  @P0 IMAD.MOV.U32 R27, RZ, RZ, R3 ;  /* 0x000000ffff1b0224 */ /* 0x000fe200078e0003 */
[C---:B------:R-:W-:Y:S01]  /*60c0*/  ISETP.EQ.AND P0, PT, R28.reuse, 0xc, PT ;  /* 0x0000000c1c00780c */ /* 0x040fe20003f02270 */
[--C-:B------:R-:W-:Y:S01]  /*60d0*/  @P4 IMAD.MOV.U32 R27, RZ, RZ, R4.reuse ;  /* 0x000000ffff1b4224 */ /* 0x100fe200078e0004 */
[C---:B------:R-:W-:Y:S02]  /*60e0*/  ISETP.EQ.AND P4, PT, R25.reuse, 0x10, PT ;  /* 0x000000101900780c */ /* 0x040fe40003f82270 */
[----:B------:R-:W-:Y:S01]  /*60f0*/  @P1 MOV R36, R3 ;  /* 0x0000000300241202 */ /* 0x000fe20000000f00 */
[----:B------:R-:W-:Y:S01]  /*6100*/  @P2 IMAD.MOV.U32 R36, RZ, RZ, R4 ;  /* 0x000000ffff242224 */ /* 0x000fe200078e0004 */
[C---:B------:R-:W-:Y:S01]  /*6110*/  ISETP.EQ.AND P1, PT, R28.reuse, 0x10, PT ;  /* 0x000000101c00780c */ /* 0x040fe20003f22270 */
[--C-:B------:R-:W-:Y:S01]  /*6120*/  @P5 IMAD.MOV.U32 R27, RZ, RZ, R5.reuse ;  /* 0x000000ffff1b5224 */ /* 0x100fe200078e0005 */
[C---:B------:R-:W-:Y:S01]  /*6130*/  ISETP.EQ.AND P5, PT, R25.reuse, 0x14, PT ;  /* 0x000000141900780c */ /* 0x040fe20003fa2270 */
[----:B------:R-:W-:Y:S01]  /*6140*/  @P6 IMAD.MOV.U32 R36, RZ, RZ, R5 ;  /* 0x000000ffff246224 */ /* 0x000fe200078e0005 */
[C---:B------:R-:W-:Y:S01]  /*6150*/  ISETP.EQ.AND P6, PT, R25.reuse, 0x18, PT ;  /* 0x000000181900780c */ /* 0x040fe20003fc2270 */
[--C-:B------:R-:W-:Y:S01]  /*6160*/  @P3 IMAD.MOV.U32 R27, RZ, RZ, R6.reuse ;  /* 0x000000ffff1b3224 */ /* 0x100fe200078e0006 */
[C---:B------:R-:W-:Y:S01]  /*6170*/  ISETP.EQ.AND P2, PT, R28.reuse, 0x14, PT ;  /* 0x000000141c00780c */ /* 0x040fe20003f42270 */
[----:B------:R-:W-:Y:S01]  /*6180*/  @P0 IMAD.MOV.U32 R36, RZ, RZ, R6 ;  /* 0x000000ffff240224 */ /* 0x000fe200078e0006 */
[----:B------:R-:W-:Y:S01]  /*6190*/  ISETP.EQ.AND P3, PT, R28, 0x18, PT ;  /* 0x000000181c00780c */ /* 0x000fe20003f62270 */
[----:B------:R-:W-:Y:S01]  /*61a0*/  @P4 IMAD.MOV.U32 R27, RZ, RZ, R7 ;  /* 0x000000ffff1b4224 */ /* 0x000fe200078e0007 */
[----:B------:R-:W-:-:S02]  /*61b0*/  ISETP.EQ.AND P4, PT, R25, 0x1c, PT ;  /* 0x0000001c1900780c */ /* 0x000fc40003f82270 */
[C---:B------:R-:W-:Y:S01]  /*61c0*/  ISETP.EQ.AND P0, PT, R28.reuse, 0x1c, PT ;  /* 0x0000001c1c00780c */ /* 0x040fe20003f02270 */
[----:B------:R-:W-:Y:S01]  /*61d0*/  @P1 IMAD.MOV.U32 R36, RZ, RZ, R7 ;  /* 0x000000ffff241224 */ /* 0x000fe200078e0007 */
[C---:B------:R-:W-:Y:S02]  /*61e0*/  ISETP.EQ.AND P1, PT, R28.reuse, 0x20, PT ;  /* 0x000000201c00780c */ /* 0x040fe40003f22270 */
[----:B------:R-:W-:Y:S01]  /*61f0*/  @P5 MOV R27, R8 ;  /* 0x00000008001b5202 */ /* 0x000fe20000000f00 */
[--C-:B------:R-:W-:Y:S01]  /*6200*/  @P6 IMAD.MOV.U32 R27, RZ, RZ, R9.reuse ;  /* 0x000000ffff1b6224 */ /* 0x100fe200078e0009 */
[C---:B------:R-:W-:Y:S01]  /*6210*/  ISETP.EQ.AND P5, PT, R25.reuse, 0x20, PT ;  /* 0x000000201900780c */ /* 0x040fe20003fa2270 */
[----:B------:R-:W-:Y:S01]  /*6220*/  @P2 IMAD.MOV.U32 R36, RZ, RZ, R8 ;  /* 0x000000ffff242224 */ /* 0x000fe200078e0008 */
[C---:B------:R-:W-:Y:S01]  /*6230*/  ISETP.EQ.AND P6, PT, R25.reuse, 0x24, PT ;  /* 0x000000241900780c */ /* 0x040fe20003fc2270 */
[----:B------:R-:W-:Y:S01]  /*6240*/  @P3 IMAD.MOV.U32 R36, RZ, RZ, R9 ;  /* 0x000000ffff243224 */ /* 0x000fe200078e0009 */
[C---:B------:R-:W-:Y:S01]  /*6250*/  ISETP.EQ.AND P2, PT, R28.reuse, 0x24, PT ;  /* 0x000000241c00780c */ /* 0x040fe20003f42270 */
[--C-:B------:R-:W-:Y:S01]  /*6260*/  @P4 IMAD.MOV.U32 R27, RZ, RZ, R10.reuse ;  /* 0x000000ffff1b4224 */ /* 0x100fe200078e000a */
[----:B------:R-:W-:Y:S01]  /*6270*/  ISETP.EQ.AND P3, PT, R25, 0x28, PT ;  /* 0x000000281900780c */ /* 0x000fe20003f62270 */
[----:B------:R-:W-:Y:S01]  /*6280*/  @P0 IMAD.MOV.U32 R36, RZ, RZ, R10 ;  /* 0x000000ffff240224 */ /* 0x000fe200078e000a */
[C---:B------:R-:W-:Y:S01]  /*6290*/  ISETP.EQ.AND P4, PT, R28.reuse, 0x28, PT ;  /* 0x000000281c00780c */ /* 0x040fe20003f82270 */
[----:B------:R-:W-:Y:S01]  /*62a0*/  @P1 IMAD.MOV.U32 R36, RZ, RZ, R11 ;  /* 0x000000ffff241224 */ /* 0x000fe200078e000b */
[----:B------:R-:W-:-:S02]  /*62b0*/  ISETP.EQ.AND P0, PT, R28, 0x2c, PT ;  /* 0x0000002c1c00780c */ /* 0x000fc40003f02270 */
[----:B----4-:R-:W-:Y:S01]  /*62c0*/  SHF.L.U32 R39, R37, 0x2, RZ ;  /* 0x0000000225277819 */ /* 0x010fe200000006ff */
[----:B------:R-:W-:Y:S01]  /*62d0*/  @P5 IMAD.MOV.U32 R27, RZ, RZ, R11 ;  /* 0x000000ffff1b5224 */ /* 0x000fe200078e000b */
[C---:B------:R-:W-:Y:S01]  /*62e0*/  ISETP.EQ.AND P5, PT, R25.reuse, 0x2c, PT ;  /* 0x0000002c1900780c */ /* 0x040fe20003fa2270 */
[--C-:B------:R-:W-:Y:S01]  /*62f0*/  @P6 IMAD.MOV.U32 R27, RZ, RZ, R12.reuse ;  /* 0x000000ffff1b6224 */ /* 0x100fe200078e000c */
[----:B------:R-:W-:Y:S01]  /*6300*/  ISETP.EQ.AND P6, PT, R25, 0x30, PT ;  /* 0x000000301900780c */ /* 0x000fe20003fc2270 */
[----:B------:R-:W-:Y:S01]  /*6310*/  @P2 IMAD.MOV.U32 R36, RZ, RZ, R12 ;  /* 0x000000ffff242224 */ /* 0x000fe200078e000c */
[----:B------:R-:W-:Y:S01]  /*6320*/  ISETP.EQ.AND P1, PT, R28, 0x30, PT ;  /* 0x000000301c00780c */ /* 0x000fe20003f22270 */
[--C-:B------:R-:W-:Y:S01]  /*6330*/  @P3 IMAD.MOV.U32 R27, RZ, RZ, R13.reuse ;  /* 0x000000ffff1b3224 */ /* 0x100fe200078e000d */
[C---:B------:R-:W-:Y:S01]  /*6340*/  ISETP.EQ.AND P2, PT, R39.reuse, RZ, PT ;  /* 0x000000ff2700720c */ /* 0x040fe20003f42270 */
[----:B------:R-:W-:Y:S01]  /*6350*/  @P4 IMAD.MOV.U32 R36, RZ, RZ, R13 ;  /* 0x000000ffff244224 */ /* 0x000fe200078e000d */
[----:B------:R-:W-:Y:S01]  /*6360*/  ISETP.EQ.AND P3, PT, R39, 0x4, PT ;  /* 0x000000042700780c */ /* 0x000fe20003f62270 */
[----:B------:R-:W-:Y:S01]  /*6370*/  @P0 IMAD.MOV.U32 R36, RZ, RZ, R14 ;  /* 0x000000ffff240224 */ /* 0x000fe200078e000e */
[----:B------:R-:W-:-:S02]  /*6380*/  ISETP.EQ.AND P4, PT, R25, 0x34, PT ;  /* 0x000000341900780c */ /* 0x000fc40003f82270 */
[----:B------:R-:W-:Y:S01]  /*6390*/  ISETP.EQ.AND P0, PT, R25, 0x38, PT ;  /* 0x000000381900780c */ /* 0x000fe20003f02270 */
[----:B------:R-:W-:Y:S01]  /*63a0*/  @P5 IMAD.MOV.U32 R27, RZ, RZ, R14 ;  /* 0x000000ffff1b5224 */ /* 0x000fe200078e000e */
[C---:B------:R-:W-:Y:S01]  /*63b0*/  ISETP.EQ.AND P5, PT, R39.reuse, 0x8, PT ;  /* 0x000000082700780c */ /* 0x040fe20003fa2270 */
[--C-:B------:R-:W-:Y:S01]  /*63c0*/  @P6 IMAD.MOV.U32 R27, RZ, RZ, R15.reuse ;  /* 0x000000ffff1b6224 */ /* 0x100fe200078e000f */
[C---:B------:R-:W-:Y:S01]  /*63d0*/  ISETP.EQ.AND P6, PT, R28.reuse, 0x34, PT ;  /* 0x000000341c00780c */ /* 0x040fe20003fc2270 */
[----:B------:R-:W-:Y:S01]  /*63e0*/  @P1 IMAD.MOV.U32 R36, RZ, RZ, R15 ;  /* 0x000000ffff241224 */ /* 0x000fe200078e000f */
[C---:B------:R-:W-:Y:S01]  /*63f0*/  ISETP.EQ.AND P1, PT, R39.reuse, 0xc, PT ;  /* 0x0000000c2700780c */ /* 0x040fe20003f22270 */
[----:B------:R-:W-:Y:S01]  /*6400*/  @P2 IMAD.MOV.U32 R24, RZ, RZ, R3 ;  /* 0x000000ffff182224 */ /* 0x000fe200078e0003 */
[C---:B------:R-:W-:Y:S02]  /*6410*/  ISETP.EQ.AND P2, PT, R39.reuse, 0x10, PT ;  /* 0x000000102700780c */ /* 0x040fe40003f42270 */
[----:B------:R-:W-:Y:S01]  /*6420*/  @P3 MOV R24, R4 ;  /* 0x0000000400183202 */ /* 0x000fe20000000f00 */
[--C-:B------:R-:W-:Y:S01]  /*6430*/  @P4 IMAD.MOV.U32 R27, RZ, RZ, R16.reuse ;  /* 0x000000ffff1b4224 */ /* 0x100fe200078e0010 */
[----:B------:R-:W-:Y:S01]  /*6440*/  ISETP.EQ.AND P4, PT, R39, 0x14, PT ;  /* 0x000000142700780c */ /* 0x000fe20003f82270 */
[----:B------:R-:W-:Y:S01]  /*6450*/  @P0 IMAD.MOV.U32 R27, RZ, RZ, R17 ;  /* 0x000000ffff1b0224 */ /* 0x000fe200078e0011 */
[C---:B------:R-:W-:Y:S01]  /*6460*/  ISETP.EQ.AND P3, PT, R28.reuse, 0x38, PT ;  /* 0x000000381c00780c */ /* 0x040fe20003f62270 */
[----:B------:R-:W-:Y:S01]  /*6470*/  @P5 IMAD.MOV.U32 R24, RZ, RZ, R5 ;  /* 0x000000ffff185224 */ /* 0x000fe200078e0005 */
[----:B------:R-:W-:Y:S01]  /*6480*/  ISETP.EQ.AND P5, PT, R25, 0x3c, PT ;  /* 0x0000003c1900780c */ /* 0x000fe20003fa2270 */
[----:B------:R-:W-:Y:S01]  /*6490*/  @P6 IMAD.MOV.U32 R36, RZ, RZ, R16 ;  /* 0x000000ffff246224 */ /* 0x000fe200078e0010 */
[C---:B------:R-:W-:Y:S01]  /*64a0*/  ISETP.EQ.AND P6, PT, R39.reuse, 0x18, PT ;  /* 0x000000182700780c */ /* 0x040fe20003fc2270 */
[----:B------:R-:W-:Y:S01]  /*64b0*/  @P1 IMAD.MOV.U32 R24, RZ, RZ, R6 ;  /* 0x000000ffff181224 */ /* 0x000fe200078e0006 */
[----:B------:R-:W-:Y:S01]  /*64c0*/  ISETP.EQ.AND P0, PT, R28, 0x3c, PT ;  /* 0x0000003c1c00780c */ /* 0x000fe20003f02270 */
[----:B------:R-:W-:Y:S01]  /*64d0*/  @P2 IMAD.MOV.U32 R24, RZ, RZ, R7 ;  /* 0x000000ffff182224 */ /* 0x000fe200078e0007 */
[----:B------:R-:W-:-:S02]  /*64e0*/  ISETP.EQ.AND P1, PT, R39, 0x1c, PT ;  /* 0x0000001c2700780c */ /* 0x000fc40003f22270 */
[C---:B------:R-:W-:Y:S01]  /*64f0*/  ISETP.EQ.AND P2, PT, R39.reuse, 0x20, PT ;  /* 0x000000202700780c */ /* 0x040fe20003f42270 */
[----:B------:R-:W-:Y:S01]  /*6500*/  @P4 IMAD.MOV.U32 R24, RZ, RZ, R8 ;  /* 0x000000ffff184224 */ /* 0x000fe200078e0008 */
[----:B------:R-:W-:Y:S01]  /*6510*/  ISETP.EQ.AND P4, PT, R39, 0x24, PT ;  /* 0x000000242700780c */ /* 0x000fe20003f82270 */
[----:B------:R-:W-:Y:S01]  /*6520*/  @P3 IMAD.MOV.U32 R36, RZ, RZ, R17 ;  /* 0x000000ffff243224 */ /* 0x000fe200078e0011 */
[----:B------:R-:W-:Y:S01]  /*6530*/  ISETP.EQ.AND P3, PT, R25, 0x40, PT ;  /* 0x000000401900780c */ /* 0x000fe20003f62270 */
[--C-:B------:R-:W-:Y:S01]  /*6540*/  @P5 IMAD.MOV.U32 R27, RZ, RZ, R18.reuse ;  /* 0x000000ffff1b5224 */ /* 0x100fe200078e0012 */
[----:B------:R-:W-:Y:S02]  /*6550*/  ISETP.EQ.AND P5, PT, R28, 0x40, PT ;  /* 0x000000401c00780c */ /* 0x000fe40003fa2270 */
[----:B------:R-:W-:Y:S01]  /*6560*/  @P6 MOV R24, R9 ;  /* 0x0000000900186202 */ /* 0x000fe20000000f00 */
[----:B------:R-:W-:Y:S01]  /*6570*/  @P0 IMAD.MOV.U32 R36, RZ, RZ, R18 ;  /* 0x000000ffff240224 */ /* 0x000fe200078e0012 */
[----:B------:R-:W-:Y:S01]  /*6580*/  ISETP.EQ.AND P6, PT, R39, 0x28, PT ;  /* 0x000000282700780c */ /* 0x000fe20003fc2270 */
[----:B------:R-:W-:Y:S01]  /*6590*/  @P1 IMAD.MOV.U32 R24, RZ, RZ, R10 ;  /* 0x000000ffff181224 */ /* 0x000fe200078e000a */
[----:B------:R-:W-:Y:S01]  /*65a0*/  ISETP.EQ.AND P0, PT, R25, 0x44, PT ;  /* 0x000000441900780c */ /* 0x000fe20003f02270 */
[----:B------:R-:W-:Y:S01]  /*65b0*/  @P2 IMAD.MOV.U32 R24, RZ, RZ, R11 ;  /* 0x000000ffff182224 */ /* 0x000fe200078e000b */
[C---:B------:R-:W-:Y:S01]  /*65c0*/  ISETP.EQ.AND P1, PT, R39.reuse, 0x2c, PT ;  /* 0x0000002c2700780c */ /* 0x040fe20003f22270 */
[----:B------:R-:W-:Y:S01]  /*65d0*/  @P4 IMAD.MOV.U32 R24, RZ, RZ, R12 ;  /* 0x000000ffff184224 */ /* 0x000fe200078e000c */
[C---:B------:R-:W-:Y:S01]  /*65e0*/  ISETP.EQ.AND P2, PT, R39.reuse, 0x30, PT ;  /* 0x000000302700780c */ /* 0x040fe20003f42270 */
[--C-:B------:R-:W-:Y:S01]  /*65f0*/  @P3 IMAD.MOV.U32 R27, RZ, RZ, R19.reuse ;  /* 0x000000ffff1b3224 */ /* 0x100fe200078e0013 */
[C---:B------:R-:W-:Y:S01]  /*6600*/  ISETP.EQ.AND P4, PT, R39.reuse, 0x34, PT ;  /* 0x000000342700780c */ /* 0x040fe20003f82270 */
[----:B------:R-:W-:Y:S01]  /*6610*/  @P5 IMAD.MOV.U32 R36, RZ, RZ, R19 ;  /* 0x000000ffff245224 */ /* 0x000fe200078e0013 */
[----:B------:R-:W-:-:S02]  /*6620*/  ISETP.EQ.AND P5, PT, R39, 0x38, PT ;  /* 0x000000382700780c */ /* 0x000fc40003fa2270 */
[C---:B------:R-:W-:Y:S01]  /*6630*/  ISETP.EQ.AND P3, PT, R25.reuse, 0x48, PT ;  /* 0x000000481900780c */ /* 0x040fe20003f62270 */
[----:B------:R-:W-:Y:S01]  /*6640*/  @P6 IMAD.MOV.U32 R24, RZ, RZ, R13 ;  /* 0x000000ffff186224 */ /* 0x000fe200078e000d */
[----:B------:R-:W-:Y:S01]  /*6650*/  ISETP.EQ.AND P6, PT, R28, 0x44, PT ;  /* 0x000000441c00780c */ /* 0x000fe20003fc2270 */
[----:B------:R-:W-:Y:S01]  /*6660*/  @P0 IMAD.MOV.U32 R27, RZ, RZ, R32 ;  /* 0x000000ffff1b0224 */ /* 0x000fe200078e0020 */
[----:B------:R-:W-:Y:S01]  /*6670*/  ISETP.EQ.AND P0, PT, R25, 0x4c, PT ;  /* 0x0000004c1900780c */ /* 0x000fe20003f02270 */
[----:B-----5:R-:W-:Y:S01]  /*6680*/  IMAD.SHL.U32 R25, R41, 0x4, RZ ;  /* 0x0000000429197824 */ /* 0x020fe200078e00ff */
[----:B------:R-:W-:Y:S01]  /*6690*/  @P1 MOV R24, R14 ;  /* 0x0000000e00181202 */ /* 0x000fe20000000f00 */
[----:B------:R-:W-:Y:S01]  /*66a0*/  @P2 IMAD.MOV.U32 R24, RZ, RZ, R15 ;  /* 0x000000ffff182224 */ /* 0x000fe200078e000f */
[C---:B------:R-:W-:Y:S01]  /*66b0*/  ISETP.EQ.AND P1, PT, R39.reuse, 0x3c, PT ;  /* 0x0000003c2700780c */ /* 0x040fe20003f22270 */
[----:B------:R-:W-:Y:S01]  /*66c0*/  @P4 IMAD.MOV.U32 R24, RZ, RZ, R16 ;  /* 0x000000ffff184224 */ /* 0x000fe200078e0010 */
[----:B------:R-:W-:Y:S01]  /*66d0*/  ISETP.EQ.AND P2, PT, R39, 0x40, PT ;  /* 0x000000402700780c */ /* 0x000fe20003f42270 */
[----:B------:R-:W-:Y:S01]  /*66e0*/  @P5 IMAD.MOV.U32 R24, RZ, RZ, R17 ;  /* 0x000000ffff185224 */ /* 0x000fe200078e0011 */
[C---:B------:R-:W-:Y:S01]  /*66f0*/  ISETP.EQ.AND P4, PT, R25.reuse, RZ, PT ;  /* 0x000000ff1900720c */ /* 0x040fe20003f82270 */
[----:B------:R-:W-:Y:S01]  /*6700*/  @P3 IMAD.MOV.U32 R27, RZ, RZ, R33 ;  /* 0x000000ffff1b3224 */ /* 0x000fe200078e0021 */
[C---:B------:R-:W-:Y:S01]  /*6710*/  ISETP.EQ.AND P5, PT, R25.reuse, 0x4, PT ;  /* 0x000000041900780c */ /* 0x040fe20003fa2270 */
[----:B------:R-:W-:Y:S01]  /*6720*/  @P6 IMAD.MOV.U32 R36, RZ, RZ, R32 ;  /* 0x000000ffff246224 */ /* 0x000fe200078e0020 */
[C---:B------:R-:W-:Y:S01]  /*6730*/  ISETP.EQ.AND P6, PT, R25.reuse, 0x8, PT ;  /* 0x000000081900780c */ /* 0x040fe20003fc2270 */
[----:B------:R-:W-:Y:S01]  /*6740*/  @P0 IMAD.MOV.U32 R27, RZ, RZ, R34 ;  /* 0x000000ffff1b0224 */ /* 0x000fe200078e0022 */
[----:B------:R-:W-:-:S02]  /*6750*/  ISETP.EQ.AND P0, PT, R25, 0x30, PT ;  /* 0x000000301900780c */ /* 0x000fc40003f02270 */
[C---:B------:R-:W-:Y:S01]  /*6760*/  ISETP.EQ.AND P3, PT, R28.reuse, 0x4c, PT ;  /* 0x0000004c1c00780c */ /* 0x040fe20003f62270 */
[----:B------:R-:W-:Y:S01]  /*6770*/  @P1 IMAD.MOV.U32 R24, RZ, RZ, R18 ;  /* 0x000000ffff181224 */ /* 0x000fe200078e0012 */
[----:B------:R-:W-:Y:S02]  /*6780*/  ISETP.EQ.AND P1, PT, R28, 0x48, PT ;  /* 0x000000481c00780c */ /* 0x000fe40003f22270 */
[----:B------:R-:W-:Y:S01]  /*6790*/  @P2 MOV R24, R19 ;  /* 0x0000001300182202 */ /* 0x000fe20000000f00 */
[----:B------:R-:W-:Y:S01]  /*67a0*/  @P4 IMAD.MOV.U32 R38, RZ, RZ, R3 ;  /* 0x000000ffff264224 */ /* 0x000fe200078e0003 */
[C---:B------:R-:W-:Y:S01]  /*67b0*/  ISETP.EQ.AND P2, PT, R25.reuse, 0xc, PT ;  /* 0x0000000c1900780c */ /* 0x040fe20003f42270 */
[----:B------:R-:W-:Y:S01]  /*67c0*/  @P5 IMAD.MOV.U32 R38, RZ, RZ, R4 ;  /* 0x000000ffff265224 */ /* 0x000fe200078e0004 */
[C---:B------:R-:W-:Y:S01]  /*67d0*/  ISETP.EQ.AND P4, PT, R25.reuse, 0x10, PT ;  /* 0x000000101900780c */ /* 0x040fe20003f82270 */
[----:B------:R-:W-:Y:S01]  /*67e0*/  @P6 IMAD.MOV.U32 R38, RZ, RZ, R5 ;  /* 0x000000ffff266224 */ /* 0x000fe200078e0005 */
[----:B------:R-:W-:-:S02]  /*67f0*/  ISETP.EQ.AND P5, PT, R25, 0x14, PT ;  /* 0x000000141900780c */ /* 0x000fc40003fa2270 */
        /* <DEDUP_REMOVED lines=15> */
[----:B------:R-:W-:Y:S02]  /*68f0*/  ISETP.EQ.AND P6, PT, R25, 0x38, PT ;  /* 0x000000381900780c */ /* 0x000fe40003fc2270 */
[----:B------:R-:W-:-:S05]  /*6900*/  ISETP.EQ.AND P4, PT, R39, 0x44, PT ;  /* 0x000000442700780c */ /* 0x000fca0003f82270 */
[----:B------:R-:W-:Y:S01]  /*6910*/  @P2 IMAD.MOV.U32 R38, RZ, RZ, R14 ;  /* 0x000000ffff262224 */ /* 0x000fe200078e000e */
[----:B------:R-:W-:Y:S01]  /*6920*/  ISETP.EQ.AND P2, PT, R25, 0x3c, PT ;  /* 0x0000003c1900780c */ /* 0x000fe20003f42270 */
[----:B------:R-:W-:Y:S01]  /*6930*/  @P0 IMAD.MOV.U32 R38, RZ, RZ, R15 ;  /* 0x000000ffff260224 */ /* 0x000fe200078e000f */
[----:B------:R-:W-:Y:S01]  /*6940*/  ISETP.GE.AND P0, PT, R27, R26, PT ;  /* 0x0000001a1b00720c */ /* 0x000fe20003f06270 */
[----:B------:R-:W-:Y:S01]  /*6950*/  @P5 IMAD.MOV.U32 R38, RZ, RZ, R16 ;  /* 0x000000ffff265224 */ /* 0x000fe200078e0010 */
[----:B------:R-:W2:Y:S01]  /*6960*/  LDG.E.CONSTANT R27, desc[UR10][R30.64+0x14] ;  /* 0x0000140a1e1b7981 */ /* 0x000ea2000c1e9900 */
[----:B------:R-:W-:Y:S01]  /*6970*/  @P6 IMAD.MOV.U32 R38, RZ, RZ, R17 ;  /* 0x000000ffff266224 */ /* 0x000fe200078e0011 */
[C---:B------:R-:W-:Y:S01]  /*6980*/  ISETP.EQ.AND P5, PT, R39.reuse, 0x48, PT ;  /* 0x000000482700780c */ /* 0x040fe20003fa2270 */
[----:B------:R-:W-:Y:S01]  /*6990*/  @P4 IMAD.MOV.U32 R24, RZ, RZ, R32 ;  /* 0x000000ffff184224 */ /* 0x000fe200078e0020 */
[----:B------:R-:W-:Y:S02]  /*69a0*/  ISETP.EQ.AND P6, PT, R39, 0x4c, PT ;  /* 0x0000004c2700780c */ /* 0x000fe40003fc2270 */
[----:B------:R-:W3:Y:S01]  /*69b0*/  LDG.E.CONSTANT R39, desc[UR10][R30.64+0x34] ;  /* 0x0000340a1e277981 */ /* 0x000ee2000c1e9900 */
[----:B------:R-:W-:-:S04]  /*69c0*/  ISETP.EQ.AND P4, PT, R25, 0x40, PT ;  /* 0x000000401900780c */ /* 0x000fc80003f82270 */
[----:B------:R-:W4:Y:S01]  /*69d0*/  @!P0 LDG.E.CONSTANT R45, desc[UR10][R30.64+0x8] ;  /* 0x0000080a1e2d8981 */ /* 0x000f22000c1e9900 */
[----:B------:R-:W-:Y:S01]  /*69e0*/  @P2 MOV R38, R18 ;  /* 0x0000001200262202 */ /* 0x000fe20000000f00 */
[----:B------:R-:W-:Y:S01]  /*69f0*/  @P1 IMAD.MOV.U32 R36, RZ, RZ, R33 ;  /* 0x000000ffff241224 */ /* 0x000fe200078e0021 */
[C---:B------:R-:W-:Y:S01]  /*6a00*/  ISETP.EQ.AND P2, PT, R25.reuse, 0x44, PT ;  /* 0x000000441900780c */ /* 0x040fe20003f42270 */
[----:B------:R-:W5:Y:S01]  /*6a10*/  @!P0 LDG.E.CONSTANT R28, desc[UR10][R30.64+0xc] ;  /* 0x00000c0a1e1c8981 */ /* 0x000f62000c1e9900 */
[----:B------:R-:W-:-:S04]  /*6a20*/  ISETP.EQ.AND P1, PT, R25, 0x48, PT ;  /* 0x000000481900780c */ /* 0x000fc80003f22270 */
[----:B------:R-:W-:Y:S01]  /*6a30*/  @P4 IMAD.MOV.U32 R38, RZ, RZ, R19 ;  /* 0x000000ffff264224 */ /* 0x000fe200078e0013 */
[----:B------:R-:W-:Y:S01]  /*6a40*/  ISETP.EQ.AND P4, PT, R25, 0x4c, PT ;  /* 0x0000004c1900780c */ /* 0x000fe20003f82270 */
[----:B------:R-:W-:Y:S02]  /*6a50*/  @P3 IMAD.MOV.U32 R36, RZ, RZ, R34 ;  /* 0x000000ffff243224 */ /* 0x000fe400078e0022 */
[----:B------:R-:W-:-:S03]  /*6a60*/  @P5 IMAD.MOV.U32 R24, RZ, RZ, R33 ;  /* 0x000000ffff185224 */ /* 0x000fc600078e0021 */
[----:B------:R-:W-:Y:S02]  /*6a70*/  @P2 IMAD.MOV.U32 R38, RZ, RZ, R32 ;  /* 0x000000ffff262224 */ /* 0x000fe400078e0020 */
[----:B------:R-:W-:Y:S02]  /*6a80*/  @P1 IMAD.MOV.U32 R38, RZ, RZ, R33 ;  /* 0x000000ffff261224 */ /* 0x000fe400078e0021 */
[----:B------:R-:W-:-:S03]  /*6a90*/  @P6 IMAD.MOV.U32 R24, RZ, RZ, R34 ;  /* 0x000000ffff186224 */ /* 0x000fc600078e0022 */
[----:B------:R-:W-:Y:S02]  /*6aa0*/  @P4 IMAD.MOV.U32 R38, RZ, RZ, R34 ;  /* 0x000000ffff264224 */ /* 0x000fe400078e0022 */
[----:B------:R-:W-:Y:S01]  /*6ab0*/  ISETP.GE.AND P2, PT, R24, R43, PT ;  /* 0x0000002b1800720c */ /* 0x000fe20003f46270 */
[----:B------:R-:W-:-:S12]  /*6ac0*/  @!P0 IMAD.WIDE.U32 R24, R0, 0x10, R20 ;  /* 0x0000001000188825 */ /* 0x000fd800078e0014 */
[----:B------:R-:W5:Y:S01]  /*6ad0*/  @!P2 LDG.E.CONSTANT R40, desc[UR10][R30.64+0x2c] ;  /* 0x00002c0a1e28a981 */ /* 0x000f62000c1e9900 */
[----:B--2---:R-:W-:Y:S02]  /*6ae0*/  ISETP.GE.AND P1, PT, R36, R27, PT ;  /* 0x0000001b2400720c */ /* 0x004fe40003f26270 */
[----:B---3--:R-:W-:Y:S02]  /*6af0*/  ISETP.GE.AND P3, PT, R38, R39, PT ;  /* 0x000000272600720c */ /* 0x008fe40003f66270 */
[----:B------:R-:W2:Y:S04]  /*6b00*/  @!P2 LDG.E.CONSTANT R38, desc[UR10][R30.64+0x28] ;  /* 0x0000280a1e26a981 */ /* 0x000ea8000c1e9900 */
[----:B----4-:R0:W-:Y:S05]  /*6b10*/  @!P0 STG.E desc[UR10][R24.64+0x8], R45 ;  /* 0x0000082d18008986 */ /* 0x0101ea000c10190a */
[----:B------:R-:W3:Y:S04]  /*6b20*/  @!P1 LDG.E.CONSTANT R36, desc[UR10][R30.64+0x1c] ;  /* 0x00001c0a1e249981 */ /* 0x000ee8000c1e9900 */
[----:B------:R-:W4:Y:S04]  /*6b30*/  @!P3 LDG.E.CONSTANT R42, desc[UR10][R30.64+0x38] ;  /* 0x0000380a1e2ab981 */ /* 0x000f28000c1e9900 */
[----:B0-----:R-:W2:Y:S04]  /*6b40*/  @!P1 LDG.E.CONSTANT R45, desc[UR10][R30.64+0x18] ;  /* 0x0000180a1e2d9981 */ /* 0x001ea8000c1e9900 */
[----:B------:R-:W4:Y:S01]  /*6b50*/  @!P3 LDG.E.CONSTANT R31, desc[UR10][R30.64+0x3c] ;  /* 0x00003c0a1e1fb981 */ /* 0x000f22000c1e9900 */
[----:B------:R-:W-:-:S03]  /*6b60*/  @!P0 IADD3 R0, PT, PT, R0, 0x1, RZ ;  /* 0x0000000100008810 */ /* 0x000fc60007ffe0ff */
[----:B------:R-:W-:Y:S04]  /*6b70*/  @!P0 STG.E desc[UR10][R24.64], R29 ;  /* 0x0000001d18008986 */ /* 0x000fe8000c10190a */
[----:B-----5:R0:W-:Y:S04]  /*6b80*/  @!P0 STG.E desc[UR10][R24.64+0xc], R28 ;  /* 0x00000c1c18008986 */ /* 0x0201e8000c10190a */
[----:B------:R-:W-:Y:S01]  /*6b90*/  @!P0 STG.E desc[UR10][R24.64+0x4], R26 ;  /* 0x0000041a18008986 */ /* 0x000fe2000c10190a */
[----:B0-----:R-:W-:-:S04]  /*6ba0*/  @!P1 IMAD.WIDE.U32 R28, R0, 0x10, R20 ;  /* 0x00000010001c9825 */ /* 0x001fc800078e0014 */
[----:B------:R-:W-:Y:S01]  /*6bb0*/  @!P1 VIADD R0, R0, 0x1 ;  /* 0x0000000100009836 */ /* 0x000fe20000000000 */
[----:B------:R0:W-:Y:S04]  /*6bc0*/  @!P1 STG.E desc[UR10][R28.64+0x4], R27 ;  /* 0x0000041b1c009986 */ /* 0x0001e8000c10190a */
[----:B------:R1:W-:Y:S01]  /*6bd0*/  @!P1 STG.E desc[UR10][R28.64], R44 ;  /* 0x0000002c1c009986 */ /* 0x0003e2000c10190a */
[----:B0-----:R-:W-:-:S04]  /*6be0*/  @!P2 IMAD.WIDE.U32 R26, R0, 0x10, R20 ;  /* 0x00000010001aa825 */ /* 0x001fc800078e0014 */
[----:B------:R-:W-:-:S04]  /*6bf0*/  @!P2 VIADD R0, R0, 0x1 ;  /* 0x000000010000a836 */ /* 0x000fc80000000000 */
[----:B------:R-:W-:-:S04]  /*6c00*/  @!P3 IMAD.WIDE.U32 R24, R0, 0x10, R20 ;  /* 0x000000100018b825 */ /* 0x000fc800078e0014 */
[----:B------:R-:W-:Y:S02]  /*6c10*/  VIADD R35, R35, 0x4 ;  /* 0x0000000423237836 */ /* 0x000fe40000000000 */
[----:B------:R-:W-:Y:S01]  /*6c20*/  @!P3 VIADD R0, R0, 0x1 ;  /* 0x000000010000b836 */ /* 0x000fe20000000000 */
[----:B---3--:R1:W-:Y:S04]  /*6c30*/  @!P1 STG.E desc[UR10][R28.64+0xc], R36 ;  /* 0x00000c241c009986 */ /* 0x0083e8000c10190a */
[----:B--2---:R1:W-:Y:S04]  /*6c40*/  @!P1 STG.E desc[UR10][R28.64+0x8], R45 ;  /* 0x0000082d1c009986 */ /* 0x0043e8000c10190a */
[----:B------:R1:W-:Y:S04]  /*6c50*/  @!P2 STG.E desc[UR10][R26.64], R37 ;  /* 0x000000251a00a986 */ /* 0x0003e8000c10190a */
[----:B------:R1:W-:Y:S04]  /*6c60*/  @!P2 STG.E desc[UR10][R26.64+0x4], R43 ;  /* 0x0000042b1a00a986 */ /* 0x0003e8000c10190a */
[----:B------:R1:W-:Y:S04]  /*6c70*/  @!P2 STG.E desc[UR10][R26.64+0x8], R38 ;  /* 0x000008261a00a986 */ /* 0x0003e8000c10190a */
[----:B------:R1:W-:Y:S04]  /*6c80*/  @!P2 STG.E desc[UR10][R26.64+0xc], R40 ;  /* 0x00000c281a00a986 */ /* 0x0003e8000c10190a */
[----:B------:R1:W-:Y:S04]  /*6c90*/  @!P3 STG.E desc[UR10][R24.64], R41 ;  /* 0x000000291800b986 */ /* 0x0003e8000c10190a */
[----:B------:R1:W-:Y:S04]  /*6ca0*/  @!P3 STG.E desc[UR10][R24.64+0x4], R39 ;  /* 0x000004271800b986 */ /* 0x0003e8000c10190a */
[----:B----4-:R1:W-:Y:S04]  /*6cb0*/  @!P3 STG.E desc[UR10][R24.64+0x8], R42 ;  /* 0x0000082a1800b986 */ /* 0x0103e8000c10190a */
[----:B------:R1:W-:Y:S02]  /*6cc0*/  @!P3 STG.E desc[UR10][R24.64+0xc], R31 ;  /* 0x00000c1f1800b986 */ /* 0x0003e4000c10190a */
.L_x_85:
[----:B------:R-:W-:Y:S05]  /*6cd0*/  BRA.U !UP1, `(.L_x_77) ;  /* 0x00000009098c7547 */ /* 0x000fea000b800000 */
[----:B------:R-:W-:Y:S02]  /*6ce0*/  UISETP.NE.AND UP0, UPT, UR8, 0x1, UPT ;  /* 0x000000010800788c */ /* 0x000fe4000bf05270 */
[----:B------:R-:W-:-:S04]  /*6cf0*/  ULOP3.LUT UR4, UR4, 0x1, URZ, 0xc0, !UPT ;  /* 0x0000000104047892 */ /* 0x000fc8000f8ec0ff */
[----:B------:R-:W-:-:S03]  /*6d00*/  UISETP.NE.AND UP1, UPT, UR4, URZ, UPT ;  /* 0x000000ff0400728c */ /* 0x000fc6000bf25270 */
[----:B------:R-:W-:Y:S08]  /*6d10*/  BRA.U !UP0, `(.L_x_86) ;  /* 0x0000000508a87547 */ /* 0x000ff0000b800000 */
[----:B-1----:R-:W-:-:S05]  /*6d20*/  IMAD.WIDE.U32 R28, R35, 0x10, R22 ;  /* 0x00000010231c7825 */ /* 0x002fca00078e0016 */
[----:B------:R-:W2:Y:S04]  /*6d30*/  LDG.E.CONSTANT R43, desc[UR10][R28.64] ;  /* 0x0000000a1c2b7981 */ /* 0x000ea8000c1e9900 */
[----:B------:R-:W3:Y:S04]  /*6d40*/  LDG.E.CONSTANT R45, desc[UR10][R28.64+0x10] ;  /* 0x0000100a1c2d7981 */ /* 0x000ee8000c1e9900 */
[----:B------:R-:W4:Y:S04]  /*6d50*/  LDG.E.CONSTANT R30, desc[UR10][R28.64+0x4] ;  /* 0x0000040a1c1e7981 */ /* 0x000f28000c1e9900 */
[----:B------:R-:W5:Y:S01]  /*6d60*/  LDG.E.CONSTANT R36, desc[UR10][R28.64+0x14] ;  /* 0x0000140a1c247981 */ /* 0x000f62000c1e9900 */
[----:B--2---:R-:W-:-:S02]  /*6d70*/  IMAD.SHL.U32 R24, R43, 0x4, RZ ;  /* 0x000000042b187824 */ /* 0x004fc400078e00ff */
[----:B---3--:R-:W-:-:S03]  /*6d80*/  IMAD.SHL.U32 R26, R45, 0x4, RZ ;  /* 0x000000042d1a7824 */ /* 0x008fc600078e00ff */
[C---:B------:R-:W-:Y:S02]  /*6d90*/  ISETP.EQ.AND P0, PT, R24.reuse, RZ, PT ;  /* 0x000000ff1800720c */ /* 0x040fe40003f02270 */
[C---:B------:R-:W-:Y:S02]  /*6da0*/  ISETP.EQ.AND P1, PT, R24.reuse, 0x4, PT ;  /* 0x000000041800780c */ /* 0x040fe40003f22270 */
[C---:B------:R-:W-:Y:S02]  /*6db0*/  ISETP.EQ.AND P6, PT, R24.reuse, 0x8, PT ;  /* 0x000000081800780c */ /* 0x040fe40003fc2270 */
[C---:B------:R-:W-:Y:S02]  /*6dc0*/  ISETP.EQ.AND P5, PT, R24.reuse, 0xc, PT ;  /* 0x0000000c1800780c */ /* 0x040fe40003fa2270 */
[----:B------:R-:W-:Y:S02]  /*6dd0*/  ISETP.EQ.AND P4, PT, R24, 0x10, PT ;  /* 0x000000101800780c */ /* 0x000fe40003f82270 */
[----:B------:R-:W-:-:S02]  /*6de0*/  ISETP.EQ.AND P2, PT, R26, RZ, PT ;  /* 0x000000ff1a00720c */ /* 0x000fc40003f42270 */
[----:B------:R-:W-:Y:S01]  /*6df0*/  ISETP.EQ.AND P3, PT, R24, 0x14, PT ;  /* 0x000000141800780c */ /* 0x000fe20003f62270 */
[----:B------:R-:W-:Y:S01]  /*6e00*/  @P0 IMAD.MOV.U32 R25, RZ, RZ, R3 ;  /* 0x000000ffff190224 */ /* 0x000fe200078e0003 */
[----:B------:R-:W-:Y:S01]  /*6e10*/  ISETP.EQ.AND P0, PT, R26, 0x4, PT ;  /* 0x000000041a00780c */ /* 0x000fe20003f02270 */
[----:B------:R-:W-:Y:S01]  /*6e20*/  @P1 IMAD.MOV.U32 R25, RZ, RZ, R4 ;  /* 0x000000ffff191224 */ /* 0x000fe200078e0004 */
[----:B------:R-:W-:Y:S02]  /*6e30*/  ISETP.EQ.AND P1, PT, R24, 0x18, PT ;  /* 0x000000181800780c */ /* 0x000fe40003f22270 */
[----:B------:R-:W-:Y:S01]  /*6e40*/  @P6 MOV R25, R5 ;  /* 0x0000000500196202 */ /* 0x000fe20000000f00 */
[----:B------:R-:W-:Y:S01]  /*6e50*/  @P5 IMAD.MOV.U32 R25, RZ, RZ, R6 ;  /* 0x000000ffff195224 */ /* 0x000fe200078e0006 */
[----:B------:R-:W-:Y:S01]  /*6e60*/  ISETP.EQ.AND P5, PT, R26, 0x8, PT ;  /* 0x000000081a00780c */ /* 0x000fe20003fa2270 */
        /* <DEDUP_REMOVED lines=9> */
[----:B------:R-:W-:-:S02]  /*6f00*/  ISETP.EQ.AND P0, PT, R24, 0x24, PT ;  /* 0x000000241800780c */ /* 0x000fc40003f02270 */
[----:B------:R-:W-:Y:S01]  /*6f10*/  ISETP.EQ.AND P1, PT, R26, 0x14, PT ;  /* 0x000000141a00780c */ /* 0x000fe20003f22270 */
[----:B------:R-:W-:Y:S01]  /*6f20*/  @P5 IMAD.MOV.U32 R27, RZ, RZ, R5 ;  /* 0x000000ffff1b5224 */ /* 0x000fe200078e0005 */
[----:B------:R-:W-:Y:S01]  /*6f30*/  ISETP.EQ.AND P5, PT, R24, 0x28, PT ;  /* 0x000000281800780c */ /* 0x000fe20003fa2270 */
[----:B------:R-:W-:Y:S01]  /*6f40*/  @P6 IMAD.MOV.U32 R25, RZ, RZ, R10 ;  /* 0x000000ffff196224 */ /* 0x000fe200078e000a */
[C---:B------:R-:W-:Y:S02]  /*6f50*/  ISETP.EQ.AND P6, PT, R26.reuse, 0x18, PT ;  /* 0x000000181a00780c */ /* 0x040fe40003fc2270 */
        /* <DEDUP_REMOVED lines=13> */
[C---:B------:R-:W-:Y:S01]  /*7030*/  ISETP.EQ.AND P5, PT, R26.reuse, 0x28, PT ;  /* 0x000000281a00780c */ /* 0x040fe20003fa2270 */
        /* <DEDUP_REMOVED lines=25> */
[--C-:B------:R-:W-:Y:S01]  /*71d0*/  @P5 IMAD.MOV.U32 R25, RZ, RZ, R19.reuse ;  /* 0x000000ffff195224 */ /* 0x100fe200078e0013 */
[----:B------:R-:W-:Y:S01]  /*71e0*/  ISETP.EQ.AND P6, PT, R26, 0x48, PT ;  /* 0x000000481a00780c */ /* 0x000fe20003fc2270 */
[----:B------:R-:W-:Y:S01]  /*71f0*/  @P4 IMAD.MOV.U32 R27, RZ, RZ, R18 ;  /* 0x000000ffff1b4224 */ /* 0x000fe200078e0012 */
[----:B------:R-:W-:Y:S01]  /*7200*/  ISETP.EQ.AND P5, PT, R24, 0x4c, PT ;  /* 0x0000004c1800780c */ /* 0x000fe20003fa2270 */
[----:B------:R-:W-:Y:S01]  /*7210*/  @P3 IMAD.MOV.U32 R25, RZ, RZ, R32 ;  /* 0x000000ffff193224 */ /* 0x000fe200078e0020 */
[----:B------:R-:W-:Y:S01]  /*7220*/  ISETP.EQ.AND P4, PT, R26, 0x4c, PT ;  /* 0x0000004c1a00780c */ /* 0x000fe20003f82270 */
[----:B------:R-:W-:-:S04]  /*7230*/  @P2 IMAD.MOV.U32 R27, RZ, RZ, R19 ;  /* 0x000000ffff1b2224 */ /* 0x000fc800078e0013 */
[----:B------:R-:W-:Y:S02]  /*7240*/  @P1 IMAD.MOV.U32 R27, RZ, RZ, R32 ;  /* 0x000000ffff1b1224 */ /* 0x000fe400078e0020 */
[--C-:B------:R-:W-:Y:S02]  /*7250*/  @P0 IMAD.MOV.U32 R25, RZ, RZ, R33.reuse ;  /* 0x000000ffff190224 */ /* 0x100fe400078e0021 */
[----:B------:R-:W-:Y:S02]  /*7260*/  @P6 IMAD.MOV.U32 R27, RZ, RZ, R33 ;  /* 0x000000ffff1b6224 */ /* 0x000fe400078e0021 */
[----:B------:R-:W-:Y:S02]  /*7270*/  @P5 MOV R25, R34 ;  /* 0x0000002200195202 */ /* 0x000fe40000000f00 */
[----:B------:R-:W-:Y:S02]  /*7280*/  @P4 IMAD.MOV.U32 R27, RZ, RZ, R34 ;  /* 0x000000ffff1b4224 */ /* 0x000fe400078e0022 */
[----:B----4-:R-:W-:-:S03]  /*7290*/  ISETP.GE.AND P0, PT, R25, R30, PT ;  /* 0x0000001e1900720c */ /* 0x010fc60003f06270 */
[----:B-----5:R-:W-:-:S10]  /*72a0*/  ISETP.GE.AND P1, PT, R27, R36, PT ;  /* 0x000000241b00720c */ /* 0x020fd40003f26270 */
[----:B------:R-:W2:Y:S04]  /*72b0*/  @!P0 LDG.E.CONSTANT R31, desc[UR10][R28.64+0x8] ;  /* 0x0000080a1c1f8981 */ /* 0x000ea8000c1e9900 */
[----:B------:R-:W3:Y:S04]  /*72c0*/  @!P0 LDG.E.CONSTANT R37, desc[UR10][R28.64+0xc] ;  /* 0x00000c0a1c258981 */ /* 0x000ee8000c1e9900 */
[----:B------:R-:W4:Y:S04]  /*72d0*/  @!P1 LDG.E.CONSTANT R39, desc[UR10][R28.64+0x18] ;  /* 0x0000180a1c279981 */ /* 0x000f28000c1e9900 */
[----:B------:R-:W5:Y:S01]  /*72e0*/  @!P1 LDG.E.CONSTANT R41, desc[UR10][R28.64+0x1c] ;  /* 0x00001c0a1c299981 */ /* 0x000f62000c1e9900 */
[----:B------:R-:W-:-:S04]  /*72f0*/  @!P0 IMAD.WIDE.U32 R26, R0, 0x10, R20 ;  /* 0x00000010001a8825 */ /* 0x000fc800078e0014 */
[----:B------:R-:W-:Y:S01]  /*7300*/  @!P0 VIADD R0, R0, 0x1 ;  /* 0x0000000100008836 */ /* 0x000fe20000000000 */
[----:B------:R0:W-:Y:S01]  /*7310*/  @!P0 STG.E desc[UR10][R26.64], R43 ;  /* 0x0000002b1a008986 */ /* 0x0001e2000c10190a */
[----:B------:R-:W-:Y:S02]  /*7320*/  VIADD R35, R35, 0x2 ;  /* 0x0000000223237836 */ /* 0x000fe40000000000 */
[C---:B------:R-:W-:Y:S01]  /*7330*/  @!P1 IMAD.WIDE.U32 R24, R0.reuse, 0x10, R20 ;  /* 0x0000001000189825 */ /* 0x040fe200078e0014 */
[----:B------:R0:W-:Y:S03]  /*7340*/  @!P0 STG.E desc[UR10][R26.64+0x4], R30 ;  /* 0x0000041e1a008986 */ /* 0x0001e6000c10190a */
[----:B------:R-:W-:Y:S01]  /*7350*/  @!P1 VIADD R0, R0, 0x1 ;  /* 0x0000000100009836 */ /* 0x000fe20000000000 */
[----:B--2---:R0:W-:Y:S04]  /*7360*/  @!P0 STG.E desc[UR10][R26.64+0x8], R31 ;  /* 0x0000081f1a008986 */ /* 0x0041e8000c10190a */
[----:B---3--:R0:W-:Y:S04]  /*7370*/  @!P0 STG.E desc[UR10][R26.64+0xc], R37 ;  /* 0x00000c251a008986 */ /* 0x0081e8000c10190a */
[----:B------:R0:W-:Y:S04]  /*7380*/  @!P1 STG.E desc[UR10][R24.64], R45 ;  /* 0x0000002d18009986 */ /* 0x0001e8000c10190a */
[----:B------:R0:W-:Y:S04]  /*7390*/  @!P1 STG.E desc[UR10][R24.64+0x4], R36 ;  /* 0x0000042418009986 */ /* 0x0001e8000c10190a */
[----:B----4-:R0:W-:Y:S04]  /*73a0*/  @!P1 STG.E desc[UR10][R24.64+0x8], R39 ;  /* 0x0000082718009986 */ /* 0x0101e8000c10190a */
[----:B-----5:R0:W-:Y:S02]  /*73b0*/  @!P1 STG.E desc[UR10][R24.64+0xc], R41 ;  /* 0x00000c2918009986 */ /* 0x0201e4000c10190a */
.L_x_86:
[----:B------:R-:W-:Y:S05]  /*73c0*/  BRA.U !UP1, `(.L_x_77) ;  /* 0x0000000109d07547 */ /* 0x000fea000b800000 */
[----:B------:R-:W-:-:S05]  /*73d0*/  IMAD.WIDE.U32 R22, R35, 0x10, R22 ;  /* 0x0000001023167825 */ /* 0x000fca00078e0016 */
[----:B01----:R-:W2:Y:S04]  /*73e0*/  LDG.E.CONSTANT R25, desc[UR10][R22.64] ;  /* 0x0000000a16197981 */ /* 0x003ea8000c1e9900 */
[----:B------:R-:W3:Y:S01]  /*73f0*/  LDG.E.CONSTANT R26, desc[UR10][R22.64+0x4] ;  /* 0x0000040a161a7981 */ /* 0x000ee2000c1e9900 */
[----:B--2---:R-:W-:-:S05]  /*7400*/  IMAD.SHL.U32 R24, R25, 0x4, RZ ;  /* 0x0000000419187824 */ /* 0x004fca00078e00ff */
[C---:B------:R-:W-:Y:S02]  /*7410*/  ISETP.EQ.AND P1, PT, R24.reuse, 0x4, PT ;  /* 0x000000041800780c */ /* 0x040fe40003f22270 */
[C---:B------:R-:W-:Y:S02]  /*7420*/  ISETP.EQ.AND P2, PT, R24.reuse, 0x8, PT ;  /* 0x000000081800780c */ /* 0x040fe40003f42270 */
[C---:B------:R-:W-:Y:S02]  /*7430*/  ISETP.EQ.AND P3, PT, R24.reuse, 0xc, PT ;  /* 0x0000000c1800780c */ /* 0x040fe40003f62270 */
[C---:B------:R-:W-:Y:S02]  /*7440*/  ISETP.EQ.AND P0, PT, R24.reuse, RZ, PT ;  /* 0x000000ff1800720c */ /* 0x040fe40003f02270 */
[----:B------:R-:W-:-:S05]  /*7450*/  ISETP.EQ.AND P0, PT, R24, 0x10, PT ;  /* 0x000000101800780c */ /* 0x000fca0003f02270 */
[----:B------:R-:W-:Y:S01]  /*7460*/  @P1 IMAD.MOV.U32 R3, RZ, RZ, R4 ;  /* 0x000000ffff031224 */ /* 0x000fe200078e0004 */
[C---:B------:R-:W-:Y:S01]  /*7470*/  ISETP.EQ.AND P1, PT, R24.reuse, 0x14, PT ;  /* 0x000000141800780c */ /* 0x040fe20003f22270 */
[----:B------:R-:W-:Y:S01]  /*7480*/  @P2 IMAD.MOV.U32 R3, RZ, RZ, R5 ;  /* 0x000000ffff032224 */ /* 0x000fe200078e0005 */
[C---:B------:R-:W-:Y:S01]  /*7490*/  ISETP.EQ.AND P2, PT, R24.reuse, 0x18, PT ;  /* 0x000000181800780c */ /* 0x040fe20003f42270 */
[----:B------:R-:W-:Y:S01]  /*74a0*/  @P3 IMAD.MOV.U32 R3, RZ, RZ, R6 ;  /* 0x000000ffff033224 */ /* 0x000fe200078e0006 */
[----:B------:R-:W-:-:S03]  /*74b0*/  ISETP.EQ.AND P3, PT, R24, 0x1c, PT ;  /* 0x0000001c1800780c */ /* 0x000fc60003f62270 */
[----:B------:R-:W-:Y:S02]  /*74c0*/  @P0 MOV R3, R7 ;  /* 0x0000000700030202 */ /* 0x000fe40000000f00 */
[----:B------:R-:W-:-:S04]  /*74d0*/  ISETP.EQ.AND P0, PT, R24, 0x20, PT ;  /* 0x000000201800780c */ /* 0x000fc80003f02270 */
[----:B------:R-:W-:Y:S01]  /*74e0*/  @P1 IMAD.MOV.U32 R3, RZ, RZ, R8 ;  /* 0x000000ffff031224 */ /* 0x000fe200078e0008 */
[C---:B------:R-:W-:Y:S01]  /*74f0*/  ISETP.EQ.AND P1, PT, R24.reuse, 0x24, PT ;  /* 0x000000241800780c */ /* 0x040fe20003f22270 */
[----:B------:R-:W-:Y:S01]  /*7500*/  @P2 IMAD.MOV.U32 R3, RZ, RZ, R9 ;  /* 0x000000ffff032224 */ /* 0x000fe200078e0009 */
[C---:B------:R-:W-:Y:S01]  /*7510*/  ISETP.EQ.AND P2, PT, R24.reuse, 0x28, PT ;  /* 0x000000281800780c */ /* 0x040fe20003f42270 */
[----:B------:R-:W-:Y:S01]  /*7520*/  @P3 IMAD.MOV.U32 R3, RZ, RZ, R10 ;  /* 0x000000ffff033224 */ /* 0x000fe200078e000a */
[----:B------:R-:W-:-:S04]  /*7530*/  ISETP.EQ.AND P3, PT, R24, 0x2c, PT ;  /* 0x0000002c1800780c */ /* 0x000fc80003f62270 */
[----:B------:R-:W-:Y:S01]  /*7540*/  @P0 IMAD.MOV.U32 R3, RZ, RZ, R11 ;  /* 0x000000ffff030224 */ /* 0x000fe200078e000b */
        /* <DEDUP_REMOVED lines=9> */
[----:B------:R-:W-:Y:S02]  /*75e0*/  @P1 MOV R3, R16 ;  /* 0x0000001000031202 */ /* 0x000fe40000000f00 */
[C---:B------:R-:W-:Y:S01]  /*75f0*/  ISETP.EQ.AND P1, PT, R24.reuse, 0x44, PT ;  /* 0x000000441800780c */ /* 0x040fe20003f22270 */
[----:B------:R-:W-:Y:S01]  /*7600*/  @P2 IMAD.MOV.U32 R3, RZ, RZ, R17 ;  /* 0x000000ffff032224 */ /* 0x000fe200078e0011 */
[C---:B------:R-:W-:Y:S01]  /*7610*/  ISETP.EQ.AND P2, PT, R24.reuse, 0x48, PT ;  /* 0x000000481800780c */ /* 0x040fe20003f42270 */
[----:B------:R-:W-:Y:S01]  /*7620*/  @P3 IMAD.MOV.U32 R3, RZ, RZ, R18 ;  /* 0x000000ffff033224 */ /* 0x000fe200078e0012 */
[----:B------:R-:W-:-:S03]  /*7630*/  ISETP.EQ.AND P3, PT, R24, 0x4c, PT ;  /* 0x0000004c1800780c */ /* 0x000fc60003f62270 */
[----:B------:R-:W-:-:S06]  /*7640*/  @P0 IMAD.MOV.U32 R3, RZ, RZ, R19 ;  /* 0x000000ffff030224 */ /* 0x000fcc00078e0013 */
[----:B------:R-:W-:Y:S02]  /*7650*/  @P1 IMAD.MOV.U32 R3, RZ, RZ, R32 ;  /* 0x000000ffff031224 */ /* 0x000fe400078e0020 */
[----:B------:R-:W-:Y:S02]  /*7660*/  @P2 IMAD.MOV.U32 R3, RZ, RZ, R33 ;  /* 0x000000ffff032224 */ /* 0x000fe400078e0021 */
[----:B------:R-:W-:-:S05]  /*7670*/  @P3 IMAD.MOV.U32 R3, RZ, RZ, R34 ;  /* 0x000000ffff033224 */ /* 0x000fca00078e0022 */
        /* <DEDUP_REMOVED lines=9> */
.L_x_77:
[----:B------:R-:W-:Y:S05]  /*7710*/  BSYNC.RECONVERGENT B0 ;  /* 0x0000000000007941 */ /* 0x000fea0003800200 */
.L_x_68:
[----:B------:R-:W3:Y:S01]  /*7720*/  LDCU UR4, c[0x0][0x398] ;  /* 0x00007300ff0477ac */ /* 0x000ee20008000800 */
[----:B------:R-:W-:-:S05]  /*7730*/  VIADD R2, R2, UR6 ;  /* 0x0000000602027c36 */ /* 0x000fca0008000000 */
[----:B---3--:R-:W-:-:S13]  /*7740*/  ISETP.GE.AND P0, PT, R2, UR4, PT ;  /* 0x0000000402007c0c */ /* 0x008fda000bf06270 */
[----:B------:R-:W-:Y:S05]  /*7750*/  @!P0 BRA `(.L_x_87) ;  /* 0xffffff9c00148947 */ /* 0x000fea000383ffff */
[----:B------:R-:W-:Y:S05]  /*7760*/  EXIT ;  /* 0x000000000000794d */ /* 0x000fea0003800000 */
.L_x_88:
        /* <DEDUP_REMOVED lines=9> */
.L_x_112:


//--------------------- .text._Z19pick_parents_kernelPiPKiS1_i --------------------------
	.section	.text._Z19pick_parents_kernelPiPKiS1_i,"ax",@progbits
	.align	128
        .global         _Z19pick_parents_kernelPiPKiS1_i
        .type           _Z19pick_parents_kernelPiPKiS1_i,@function
        .size           _Z19pick_parents_kernelPiPKiS1_i,(.L_x_113 - _Z19pick_parents_kernelPiPKiS1_i)
        .other          _Z19pick_parents_kernelPiPKiS1_i,@"STO_CUDA_ENTRY STV_DEFAULT"
_Z19pick_parents_kernelPiPKiS1_i:
.text._Z19pick_parents_kernelPiPKiS1_i:
[----:B------:R-:W-:Y:S01]  /*0000*/  LDC R1, c[0x0][0x37c] ;  /* 0x0000df00ff017b82 */ /* 0x000fe20000000800 */
[----:B------:R-:W0:Y:S07]  /*0010*/  S2R R3, SR_TID.X ;  /* 0x0000000000037919 */ /* 0x000e2e0000002100 */
[----:B------:R-:W0:Y:S01]  /*0020*/  S2UR UR4, SR_CTAID.X ;  /* 0x00000000000479c3 */ /* 0x000e220000002500 */
[----:B------:R-:W1:Y:S07]  /*0030*/  LDCU UR6, c[0x0][0x398] ;  /* 0x00007300ff0677ac */ /* 0x000e6e0008000800 */
[----:B------:R-:W0:Y:S01]  /*0040*/  LDC R0, c[0x0][0x360] ;  /* 0x0000d800ff007b82 */ /* 0x000e220000000800 */
[----:B------:R-:W2:Y:S01]  /*0050*/  LDCU UR5, c[0x0][0x370] ;  /* 0x00006e00ff0577ac */ /* 0x000ea20008000800 */
[----:B0-----:R-:W-:-:S02]  /*0060*/  IMAD R3, R0, UR4, R3 ;  /* 0x0000000400037c24 */ /* 0x001fc4000f8e0203 */
[----:B--2---:R-:W-:-:S03]  /*0070*/  IMAD R0, R0, UR5, RZ ;  /* 0x0000000500007c24 */ /* 0x004fc6000f8e02ff */
[----:B-1----:R-:W-:-:S13]  /*0080*/  ISETP.GE.AND P0, PT, R3, UR6, PT ;  /* 0x0000000603007c0c */ /* 0x002fda000bf06270 */
[----:B------:R-:W-:Y:S05]  /*0090*/  @P0 EXIT ;  /* 0x000000000000094d */ /* 0x000fea0003800000 */
[----:B------:R-:W0:Y:S01]  /*00a0*/  I2F.U32.RP R8, R0 ;  /* 0x0000000000087306 */ /* 0x000e220000209000 */
[C---:B------:R-:W-:Y:S01]  /*00b0*/  IMAD.IADD R2, R0.reuse, 0x1, R3 ;  /* 0x0000000100027824 */ /* 0x040fe200078e0203 */
[----:B------:R-:W-:Y:S01]  /*00c0*/  ISETP.NE.U32.AND P2, PT, R0, RZ, PT ;  /* 0x000000ff0000720c */ /* 0x000fe20003f45070 */
[----:B------:R-:W-:Y:S01]  /*00d0*/  IMAD.MOV R9, RZ, RZ, -R0 ;  /* 0x000000ffff097224 */ /* 0x000fe200078e0a00 */
[----:B------:R-:W1:Y:S01]  /*00e0*/  LDCU.64 UR4, c[0x0][0x358] ;  /* 0x00006b00ff0477ac */ /* 0x000e620008000a00 */
[----:B------:R-:W-:Y:S01]  /*00f0*/  BSSY.RECONVERGENT B0, `(.L_x_89) ;  /* 0x0000046000007945 */ /* 0x000fe20003800200 */
[C---:B------:R-:W-:Y:S02]  /*0100*/  ISETP.GE.AND P0, PT, R2.reuse, UR6, PT ;  /* 0x0000000602007c0c */ /* 0x040fe4000bf06270 */
[----:B------:R-:W-:Y:S02]  /*0110*/  VIMNMX R7, PT, PT, R2, UR6, !PT ;  /* 0x0000000602077c48 */ /* 0x000fe4000ffe0100 */
[----:B------:R-:W-:-:S04]  /*0120*/  SEL R6, RZ, 0x1, P0 ;  /* 0x00000001ff067807 */ /* 0x000fc80000000000 */
[----:B------:R-:W-:Y:S01]  /*0130*/  IADD3 R7, PT, PT, R7, -R2, -R6 ;  /* 0x8000000207077210 */ /* 0x000fe20007ffe806 */
[----:B0-----:R-:W0:Y:S02]  /*0140*/  MUFU.RCP R8, R8 ;  /* 0x0000000800087308 */ /* 0x001e240000001000 */
[----:B0-----:R-:W-:-:S06]  /*0150*/  VIADD R4, R8, 0xffffffe ;  /* 0x0ffffffe08047836 */ /* 0x001fcc0000000000 */
[----:B------:R0:W2:Y:S02]  /*0160*/  F2I.FTZ.U32.TRUNC.NTZ R5, R4 ;  /* 0x0000000400057305 */ /* 0x0000a4000021f000 */
[----:B0-----:R-:W-:Y:S02]  /*0170*/  IMAD.MOV.U32 R4, RZ, RZ, RZ ;  /* 0x000000ffff047224 */ /* 0x001fe400078e00ff */
[----:B--2---:R-:W-:-:S04]  /*0180*/  IMAD R9, R9, R5, RZ ;  /* 0x0000000509097224 */ /* 0x004fc800078e02ff */
        /* <DEDUP_REMOVED lines=8> */
[----:B------:R-:W-:Y:S01]  /*0210*/  @P1 VIADD R5, R5, 0x1 ;  /* 0x0000000105051836 */ /* 0x000fe20000000000 */
[----:B------:R-:W-:-:S05]  /*0220*/  @!P2 LOP3.LUT R5, RZ, R0, RZ, 0x33, !PT ;  /* 0x00000000ff05a212 */ /* 0x000fca00078e33ff */
[----:B------:R-:W-:-:S05]  /*0230*/  IMAD.IADD R5, R6, 0x1, R5 ;  /* 0x0000000106057824 */ /* 0x000fca00078e0205 */
[C---:B------:R-:W-:Y:S02]  /*0240*/  LOP3.LUT R4, R5.reuse, 0x1, RZ, 0xc0, !PT ;  /* 0x0000000105047812 */ /* 0x040fe400078ec0ff */
[----:B------:R-:W-:Y:S02]  /*0250*/  ISETP.NE.AND P0, PT, R5, RZ, PT ;  /* 0x000000ff0500720c */ /* 0x000fe40003f05270 */
[----:B------:R-:W-:-:S13]  /*0260*/  ISETP.NE.U32.AND P1, PT, R4, 0x1, PT ;  /* 0x000000010400780c */ /* 0x000fda0003f25070 */
[----:B-1----:R-:W-:Y:S05]  /*0270*/  @!P1 BRA `(.L_x_90) ;  /* 0x0000000000b49947 */ /* 0x002fea0003800000 */
[----:B------:R-:W0:Y:S01]  /*0280*/  LDC.64 R12, c[0x0][0x388] ;  /* 0x0000e200ff0c7b82 */ /* 0x000e220000000a00 */
[----:B------:R-:W-:-:S04]  /*0290*/  IMAD R5, R3, 0x7, RZ ;  /* 0x0000000703057824 */ /* 0x000fc800078e02ff */
[----:B0-----:R-:W-:-:S03]  /*02a0*/  IMAD.WIDE R12, R5, 0x4, R12 ;  /* 0x00000004050c7825 */ /* 0x001fc600078e020c */
[----:B------:R-:W0:Y:S02]  /*02b0*/  LDC.64 R4, c[0x0][0x390] ;  /* 0x0000e400ff047b82 */ /* 0x000e240000000a00 */
[----:B------:R-:W0:Y:S04]  /*02c0*/  LDG.E.CONSTANT R20, desc[UR4][R12.64+0x4] ;  /* 0x000004040c147981 */ /* 0x000e28000c1e9900 */
[----:B------:R-:W2:Y:S04]  /*02d0*/  LDG.E.CONSTANT R17, desc[UR4][R12.64] ;  /* 0x000000040c117981 */ /* 0x000ea8000c1e9900 */
[----:B------:R-:W3:Y:S04]  /*02e0*/  LDG.E.CONSTANT R21, desc[UR4][R12.64+0x8] ;  /* 0x000008040c157981 */ /* 0x000ee8000c1e9900 */
[----:B------:R-:W4:Y:S04]  /*02f0*/  LDG.E.CONSTANT R19, desc[UR4][R12.64+0xc] ;  /* 0x00000c040c137981 */ /* 0x000f28000c1e9900 */
[----:B------:R-:W5:Y:S04]  /*0300*/  LDG.E.CONSTANT R16, desc[UR4][R12.64+0x10] ;  /* 0x000010040c107981 */ /* 0x000f68000c1e9900 */
[----:B------:R-:W5:Y:S04]  /*0310*/  LDG.E.CONSTANT R15, desc[UR4][R12.64+0x14] ;  /* 0x000014040c0f7981 */ /* 0x000f68000c1e9900 */
[----:B------:R1:W5:Y:S01]  /*0320*/  LDG.E.CONSTANT R14, desc[UR4][R12.64+0x18] ;  /* 0x000018040c0e7981 */ /* 0x000362000c1e9900 */
[----:B0-----:R-:W-:-:S04]  /*0330*/  IMAD.WIDE R22, R20, 0x4, R4 ;  /* 0x0000000414167825 */ /* 0x001fc800078e0204 */
[--C-:B--2---:R-:W-:Y:S02]  /*0340*/  IMAD.WIDE R26, R17, 0x4, R4.reuse ;  /* 0x00000004111a7825 */ /* 0x104fe400078e0204 */
[----:B------:R-:W2:Y:S02]  /*0350*/  LDG.E.CONSTANT R23, desc[UR4][R22.64] ;  /* 0x0000000416177981 */ /* 0x000ea4000c1e9900 */
[--C-:B---3--:R-:W-:Y:S02]  /*0360*/  IMAD.WIDE R10, R21, 0x4, R4.reuse ;  /* 0x00000004150a7825 */ /* 0x108fe400078e0204 */
[----:B------:R-:W2:Y:S02]  /*0370*/  LDG.E.CONSTANT R18, desc[UR4][R26.64] ;  /* 0x000000041a127981 */ /* 0x000ea4000c1e9900 */
[--C-:B----4-:R-:W-:Y:S02]  /*0380*/  IMAD.WIDE R6, R19, 0x4, R4.reuse ;  /* 0x0000000413067825 */ /* 0x110fe400078e0204 */
[----:B------:R0:W3:Y:S02]  /*0390*/  LDG.E.CONSTANT R24, desc[UR4][R10.64] ;  /* 0x000000040a187981 */ /* 0x0000e4000c1e9900 */
[----:B-----5:R-:W-:-:S02]  /*03a0*/  IMAD.WIDE R8, R16, 0x4, R4 ;  /* 0x0000000410087825 */ /* 0x020fc400078e0204 */
[----:B------:R-:W4:Y:S02]  /*03b0*/  LDG.E.CONSTANT R6, desc[UR4][R6.64] ;  /* 0x0000000406067981 */ /* 0x000f24000c1e9900 */
[--C-:B-1----:R-:W-:Y:S02]  /*03c0*/  IMAD.WIDE R12, R15, 0x4, R4.reuse ;  /* 0x000000040f0c7825 */ /* 0x102fe400078e0204 */
[----:B------:R-:W5:Y:S01]  /*03d0*/  LDG.E.CONSTANT R9, desc[UR4][R8.64] ;  /* 0x0000000408097981 */ /* 0x000f62000c1e9900 */
[----:B0-----:R-:W0:Y:S03]  /*03e0*/  LDC.64 R10, c[0x0][0x380] ;  /* 0x0000e000ff0a7b82 */ /* 0x001e260000000a00 */
[----:B------:R-:W5:Y:S01]  /*03f0*/  LDG.E.CONSTANT R13, desc[UR4][R12.64] ;  /* 0x000000040c0d7981 */ /* 0x000f62000c1e9900 */
[----:B------:R-:W-:-:S06]  /*0400*/  IMAD.WIDE R4, R14, 0x4, R4 ;  /* 0x000000040e047825 */ /* 0x000fcc00078e0204 */
[----:B------:R-:W5:Y:S01]  /*0410*/  LDG.E.CONSTANT R5, desc[UR4][R4.64] ;  /* 0x0000000404057981 */ /* 0x000f62000c1e9900 */
[----:B0-----:R-:W-:-:S04]  /*0420*/  IMAD.WIDE R10, R3, 0x4, R10 ;  /* 0x00000004030a7825 */ /* 0x001fc800078e020a */
[----:B------:R-:W-:Y:S01]  /*0430*/  IMAD.MOV.U32 R3, RZ, RZ, R2 ;  /* 0x000000ffff037224 */ /* 0x000fe200078e0002 */
[----:B--2---:R-:W-:Y:S02]  /*0440*/  VIMNMX R25, PT, PT, R18, R23, PT ;  /* 0x0000001712197248 */ /* 0x004fe40003fe0100 */
[----:B------:R-:W-:Y:S02]  /*0450*/  ISETP.GE.AND P3, PT, R23, R18, PT ;  /* 0x000000121700720c */ /* 0x000fe40003f66270 */
[----:B---3--:R-:W-:-:S04]  /*0460*/  VIMNMX R27, PT, PT, R25, R24, PT ;  /* 0x00000018191b7248 */ /* 0x008fc80003fe0100 */
[----:B----4-:R-:W-:Y:S02]  /*0470*/  VIMNMX R22, PT, PT, R27, R6, PT ;  /* 0x000000061b167248 */ /* 0x010fe40003fe0100 */
[----:B------:R-:W-:Y:S02]  /*0480*/  ISETP.GE.AND P4, PT, R6, R27, PT ;  /* 0x0000001b0600720c */ /* 0x000fe40003f86270 */
[----:B-----5:R-:W-:Y:S02]  /*0490*/  VIMNMX R6, PT, PT, R22, R9, PT ;  /* 0x0000000916067248 */ /* 0x020fe40003fe0100 */
[----:B------:R-:W-:Y:S02]  /*04a0*/  ISETP.NE.AND P2, PT, R18, 0x7fffffff, PT ;  /* 0x7fffffff1200780c */ /* 0x000fe40003f45270 */
[----:B------:R-:W-:Y:S02]  /*04b0*/  ISETP.GE.AND P1, PT, R13, R6, PT ;  /* 0x000000060d00720c */ /* 0x000fe40003f26270 */
[----:B------:R-:W-:-:S02]  /*04c0*/  @P3 SEL R20, R17, 0xffffffff, P2 ;  /* 0xffffffff11143807 */ /* 0x000fc40001000000 */
[----:B------:R-:W-:Y:S02]  /*04d0*/  ISETP.GE.AND P2, PT, R24, R25, PT ;  /* 0x000000191800720c */ /* 0x000fe40003f46270 */
[----:B------:R-:W-:Y:S02]  /*04e0*/  VIMNMX R6, PT, PT, R6, R13, PT ;  /* 0x0000000d06067248 */ /* 0x000fe40003fe0100 */
[----:B------:R-:W-:Y:S02]  /*04f0*/  @P4 SEL R19, R21, R20, !P2 ;  /* 0x0000001415134207 */ /* 0x000fe40005000000 */
[----:B------:R-:W-:-:S04]  /*0500*/  ISETP.GE.AND P2, PT, R9, R22, PT ;  /* 0x000000160900720c */ /* 0x000fc80003f46270 */
[----:B------:R-:W-:Y:S02]  /*0510*/  @P1 SEL R15, R16, R19, !P2 ;  /* 0x00000013100f1207 */ /* 0x000fe40005000000 */
[----:B------:R-:W-:-:S04]  /*0520*/  ISETP.GE.AND P1, PT, R5, R6, PT ;  /* 0x000000060500720c */ /* 0x000fc80003f26270 */
[----:B------:R-:W-:-:S05]  /*0530*/  SEL R15, R14, R15, !P1 ;  /* 0x0000000f0e0f7207 */ /* 0x000fca0004800000 */
[----:B------:R0:W-:Y:S04]  /*0540*/  STG.E desc[UR4][R10.64], R15 ;  /* 0x0000000f0a007986 */ /* 0x0001e8000c101904 */
.L_x_90:
[----:B------:R-:W-:Y:S05]  /*0550*/  BSYNC.RECONVERGENT B0 ;  /* 0x0000000000007941 */ /* 0x000fea0003800200 */
.L_x_89:
[----:B------:R-:W-:Y:S05]  /*0560*/  @!P0 EXIT ;  /* 0x000000000000894d */ /* 0x000fea0003800000 */
.L_x_91:
[----:B------:R-:W1:Y:S01]  /*0570*/  LDC.64 R8, c[0x0][0x388] ;  /* 0x0000e200ff087b82 */ /* 0x000e620000000a00 */
[----:B------:R-:W-:-:S07]  /*0580*/  IMAD R5, R3, 0x7, RZ ;  /* 0x0000000703057824 */ /* 0x000fce00078e02ff */
[----:B------:R-:W0:Y:S01]  /*0590*/  LDC.64 R12, c[0x0][0x390] ;  /* 0x0000e400ff0c7b82 */ /* 0x000e220000000a00 */
[----:B-1----:R-:W-:-:S05]  /*05a0*/  IMAD.WIDE R8, R5, 0x4, R8 ;  /* 0x0000000405087825 */ /* 0x002fca00078e0208 */
[----:B------:R-:W0:Y:S04]  /*05b0*/  LDG.E.CONSTANT R16, desc[UR4][R8.64+0x4] ;  /* 0x0000040408107981 */ /* 0x000e28000c1e9900 */
[----:B------:R-:W2:Y:S04]  /*05c0*/  LDG.E.CONSTANT R21, desc[UR4][R8.64] ;  /* 0x0000000408157981 */ /* 0x000ea8000c1e9900 */
[----:B------:R-:W3:Y:S04]  /*05d0*/  LDG.E.CONSTANT R17, desc[UR4][R8.64+0x8] ;  /* 0x0000080408117981 */ /* 0x000ee8000c1e9900 */
[----:B------:R-:W4:Y:S04]  /*05e0*/  LDG.E.CONSTANT R2, desc[UR4][R8.64+0xc] ;  /* 0x00000c0408027981 */ /* 0x000f28000c1e9900 */
[----:B------:R-:W5:Y:S04]  /*05f0*/  LDG.E.CONSTANT R25, desc[UR4][R8.64+0x10] ;  /* 0x0000100408197981 */ /* 0x000f68000c1e9900 */
[----:B------:R-:W5:Y:S04]  /*0600*/  LDG.E.CONSTANT R7, desc[UR4][R8.64+0x14] ;  /* 0x0000140408077981 */ /* 0x000f68000c1e9900 */
[----:B------:R-:W5:Y:S01]  /*0610*/  LDG.E.CONSTANT R6, desc[UR4][R8.64+0x18] ;  /* 0x0000180408067981 */ /* 0x000f62000c1e9900 */
[----:B0-----:R-:W-:-:S04]  /*0620*/  IMAD.WIDE R10, R16, 0x4, R12 ;  /* 0x00000004100a7825 */ /* 0x001fc800078e020c */
[--C-:B--2---:R-:W-:Y:S01]  /*0630*/  IMAD.WIDE R4, R21, 0x4, R12.reuse ;  /* 0x0000000415047825 */ /* 0x104fe200078e020c */
[----:B------:R-:W2:Y:S03]  /*0640*/  LDG.E.CONSTANT R18, desc[UR4][R10.64] ;  /* 0x000000040a127981 */ /* 0x000ea6000c1e9900 */
[--C-:B---3--:R-:W-:Y:S01]  /*0650*/  IMAD.WIDE R28, R17, 0x4, R12.reuse ;  /* 0x00000004111c7825 */ /* 0x108fe200078e020c */
[----:B------:R-:W2:Y:S03]  /*0660*/  LDG.E.CONSTANT R27, desc[UR4][R4.64] ;  /* 0x00000004041b7981 */ /* 0x000ea6000c1e9900 */
[----:B----4-:R-:W-:Y:S01]  /*0670*/  IMAD.WIDE R14, R2, 0x4, R12 ;  /* 0x00000004020e7825 */ /* 0x010fe200078e020c */
[----:B------:R-:W3:Y:S04]  /*0680*/  LDG.E.CONSTANT R20, desc[UR4][R28.64] ;  /* 0x000000041c147981 */ /* 0x000ee8000c1e9900 */
[----:B------:R0:W4:Y:S02]  /*0690*/  LDG.E.CONSTANT R24, desc[UR4][R14.64] ;  /* 0x000000040e187981 */ /* 0x000124000c1e9900 */
[----:B0-----:R-:W-:-:S05]  /*06a0*/  IMAD.WIDE R14, R0, 0x1c, R8 ;  /* 0x0000001c000e7825 */ /* 0x001fca00078e0208 */
[----:B------:R-:W4:Y:S04]  /*06b0*/  LDG.E.CONSTANT R22, desc[UR4][R14.64+0x4] ;  /* 0x000004040e167981 */ /* 0x000f28000c1e9900 */
[----:B------:R-:W4:Y:S04]  /*06c0*/  LDG.E.CONSTANT R19, desc[UR4][R14.64] ;  /* 0x000000040e137981 */ /* 0x000f28000c1e9900 */
[----:B------:R-:W4:Y:S04]  /*06d0*/  LDG.E.CONSTANT R23, desc[UR4][R14.64+0x8] ;  /* 0x000008040e177981 */ /* 0x000f28000c1e9900 */
[----:B------:R-:W4:Y:S04]  /*06e0*/  LDG.E.CONSTANT R11, desc[UR4][R14.64+0xc] ;  /* 0x00000c040e0b7981 */ /* 0x000f28000c1e9900 */
[----:B------:R-:W4:Y:S04]  /*06f0*/  LDG.E.CONSTANT R10, desc[UR4][R14.64+0x10] ;  /* 0x000010040e0a7981 */ /* 0x000f28000c1e9900 */
[----:B------:R-:W4:Y:S04]  /*0700*/  LDG.E.CONSTANT R4, desc[UR4][R14.64+0x14] ;  /* 0x000014040e047981 */ /* 0x000f28000c1e9900 */
[----:B------:R0:W4:Y:S01]  /*0710*/  LDG.E.CONSTANT R5, desc[UR4][R14.64+0x18] ;  /* 0x000018040e057981 */ /* 0x000122000c1e9900 */
[----:B-----5:R-:W-:-:S06]  /*0720*/  IMAD.WIDE R8, R25, 0x4, R12 ;  /* 0x0000000419087825 */ /* 0x020fcc00078e020c */
[----:B------:R-:W5:Y:S01]  /*0730*/  LDG.E.CONSTANT R8, desc[UR4][R8.64] ;  /* 0x0000000408087981 */ /* 0x000f62000c1e9900 */
[----:B--2---:R-:W-:Y:S02]  /*0740*/  VIMNMX R29, PT, PT, R27, R18, PT ;  /* 0x000000121b1d7248 */ /* 0x004fe40003fe0100 */
[----:B------:R-:W-:Y:S02]  /*0750*/  ISETP.GE.AND P1, PT, R18, R27, PT ;  /* 0x0000001b1200720c */ /* 0x000fe40003f26270 */
[----:B---3--:R-:W-:-:S04]  /*0760*/  VIMNMX R18, PT, PT, R29, R20, PT ;  /* 0x000000141d127248 */ /* 0x008fc80003fe0100 */
[----:B----4-:R-:W-:Y:S02]  /*0770*/  ISETP.GE.AND P2, PT, R24, R18, PT ;  /* 0x000000121800720c */ /* 0x010fe40003f46270 */
[----:B------:R-:W-:-:S05]  /*0780*/  ISETP.NE.AND P0, PT, R27, 0x7fffffff, PT ;  /* 0x7fffffff1b00780c */ /* 0x000fca0003f05270 */
[----:B------:R-:W-:Y:S02]  /*0790*/  @P1 SEL R16, R21, 0xffffffff, P0 ;  /* 0xffffffff15101807 */ /* 0x000fe40000000000 */
[----:B------:R-:W-:Y:S01]  /*07a0*/  ISETP.GE.AND P0, PT, R20, R29, PT ;  /* 0x0000001d1400720c */ /* 0x000fe20003f06270 */
[----:B------:R-:W-:-:S03]  /*07b0*/  IMAD.WIDE R26, R22, 0x4, R12 ;  /* 0x00000004161a7825 */ /* 0x000fc600078e020c */
[----:B------:R-:W-:Y:S01]  /*07c0*/  @P2 SEL R2, R17, R16, !P0 ;  /* 0x0000001011022207 */ /* 0x000fe20004000000 */
[--C-:B------:R-:W-:Y:S01]  /*07d0*/  IMAD.WIDE R20, R19, 0x4, R12.reuse ;  /* 0x0000000413147825 */ /* 0x100fe200078e020c */
[----:B------:R-:W-:Y:S01]  /*07e0*/  VIMNMX R29, PT, PT, R18, R24, PT ;  /* 0x00000018121d7248 */ /* 0x000fe20003fe0100 */
[----:B------:R-:W2:Y:S02]  /*07f0*/  LDG.E.CONSTANT R27, desc[UR4][R26.64] ;  /* 0x000000041a1b7981 */ /* 0x000ea4000c1e9900 */
[--C-:B------:R-:W-:Y:S02]  /*0800*/  IMAD.WIDE R16, R23, 0x4, R12.reuse ;  /* 0x0000000417107825 */ /* 0x100fe400078e020c */
[----:B------:R1:W2:Y:S02]  /*0810*/  LDG.E.CONSTANT R18, desc[UR4][R20.64] ;  /* 0x0000000414127981 */ /* 0x0002a4000c1e9900 */
[--C-:B0-----:R-:W-:Y:S02]  /*0820*/  IMAD.WIDE R14, R11, 0x4, R12.reuse ;  /* 0x000000040b0e7825 */ /* 0x101fe400078e020c */
[----:B------:R0:W3:Y:S02]  /*0830*/  LDG.E.CONSTANT R26, desc[UR4][R16.64] ;  /* 0x00000004101a7981 */ /* 0x0000e4000c1e9900 */
[----:B-1----:R-:W-:-:S02]  /*0840*/  IMAD.WIDE R20, R7, 0x4, R12 ;  /* 0x0000000407147825 */ /* 0x002fc400078e020c */
[----:B------:R-:W4:Y:S04]  /*0850*/  LDG.E.CONSTANT R9, desc[UR4][R14.64] ;  /* 0x000000040e097981 */ /* 0x000f28000c1e9900 */
[----:B------:R1:W4:Y:S01]  /*0860*/  LDG.E.CONSTANT R24, desc[UR4][R20.64] ;  /* 0x0000000414187981 */ /* 0x000322000c1e9900 */
[----:B0-----:R-:W-:-:S06]  /*0870*/  IMAD.WIDE R16, R10, 0x4, R12 ;  /* 0x000000040a107825 */ /* 0x001fcc00078e020c */
[----:B------:R-:W4:Y:S01]  /*0880*/  LDG.E.CONSTANT R16, desc[UR4][R16.64] ;  /* 0x0000000410107981 */ /* 0x000f22000c1e9900 */
[----:B-1----:R-:W-:-:S06]  /*0890*/  IMAD.WIDE R20, R4, 0x4, R12 ;  /* 0x0000000404147825 */ /* 0x002fcc00078e020c */
[----:B------:R-:W4:Y:S01]  /*08a0*/  LDG.E.CONSTANT R20, desc[UR4][R20.64] ;  /* 0x0000000414147981 */ /* 0x000f22000c1e9900 */
[----:B------:R-:W-:-:S04]  /*08b0*/  IMAD.WIDE R14, R6, 0x4, R12 ;  /* 0x00000004060e7825 */ /* 0x000fc800078e020c */
[----:B------:R-:W-:Y:S01]  /*08c0*/  IMAD.WIDE R12, R5, 0x4, R12 ;  /* 0x00000004050c7825 */ /* 0x000fe200078e020c */
[----:B------:R0:W4:Y:S05]  /*08d0*/  LDG.E.CONSTANT R28, desc[UR4][R14.64] ;  /* 0x000000040e1c7981 */ /* 0x00012a000c1e9900 */
[----:B------:R1:W4:Y:S01]  /*08e0*/  LDG.E.CONSTANT R12, desc[UR4][R12.64] ;  /* 0x000000040c0c7981 */ /* 0x000322000c1e9900 */
[----:B-----5:R-:W-:Y:S02]  /*08f0*/  ISETP.GE.AND P2, PT, R8, R29, PT ;  /* 0x0000001d0800720c */ /* 0x020fe40003f46270 */
[----:B------:R-:W-:Y:S01]  /*0900*/  VIMNMX R29, PT, PT, R29, R8, PT ;  /* 0x000000081d1d7248 */ /* 0x000fe20003fe0100 */
[----:B0-----:R-:W0:Y:S02]  /*0910*/  LDC.64 R14, c[0x0][0x380] ;  /* 0x0000e000ff0e7b82 */ /* 0x001e240000000a00 */
[----:B0-----:R-:W-:-:S04]  /*0920*/  IMAD.WIDE R14, R3, 0x4, R14 ;  /* 0x00000004030e7825 */ /* 0x001fc800078e020e */
[----:B------:R-:W-:Y:S01]  /*0930*/  IMAD R3, R0, 0x2, R3 ;  /* 0x0000000200037824 */ /* 0x000fe200078e0203 */
[----:B--2---:R-:W-:Y:S02]  /*0940*/  VIMNMX R8, PT, PT, R18, R27, PT ;  /* 0x0000001b12087248 */ /* 0x004fe40003fe0100 */
[----:B------:R-:W-:Y:S02]  /*0950*/  ISETP.GE.AND P5, PT, R27, R18, PT ;  /* 0x000000121b00720c */ /* 0x000fe40003fa6270 */
[----:B---3--:R-:W-:-:S04]  /*0960*/  VIMNMX R27, PT, PT, R8, R26, PT ;  /* 0x0000001a081b7248 */ /* 0x008fc80003fe0100 */
[----:B----4-:R-:W-:Y:S02]  /*0970*/  ISETP.GE.AND P1, PT, R9, R27, PT ;  /* 0x0000001b0900720c */ /* 0x010fe40003f26270 */
[----:B------:R-:W-:Y:S02]  /*0980*/  VIMNMX R9, PT, PT, R27, R9, PT ;  /* 0x000000091b097248 */ /* 0x000fe40003fe0100 */
[----:B------:R-:W-:Y:S02]  /*0990*/  ISETP.GE.AND P3, PT, R24, R29, PT ;  /* 0x0000001d1800720c */ /* 0x000fe40003f66270 */
[----:B------:R-:W-:Y:S02]  /*09a0*/  ISETP.NE.AND P4, PT, R18, 0x7fffffff, PT ;  /* 0x7fffffff1200780c */ /* 0x000fe40003f85270 */
[----:B-1----:R-:W-:Y:S02]  /*09b0*/  VIMNMX R13, PT, PT, R9, R16, PT ;  /* 0x00000010090d7248 */ /* 0x002fe40003fe0100 */
[----:B------:R-:W-:-:S02]  /*09c0*/  @P5 SEL R22, R19, 0xffffffff, P4 ;  /* 0xffffffff13165807 */ /* 0x000fc40002000000 */
[----:B------:R-:W-:Y:S02]  /*09d0*/  ISETP.GE.AND P4, PT, R26, R8, PT ;  /* 0x000000081a00720c */ /* 0x000fe40003f86270 */
[----:B------:R-:W-:-:S03]  /*09e0*/  ISETP.GE.AND P0, PT, R20, R13, PT ;  /* 0x0000000d1400720c */ /* 0x000fc60003f06270 */
[----:B------:R-:W-:Y:S02]  /*09f0*/  @P3 SEL R7, R25, R2, !P2 ;  /* 0x0000000219073207 */ /* 0x000fe40005000000 */
[----:B------:R-:W-:Y:S02]  /*0a00*/  VIMNMX R29, PT, PT, R29, R24, PT ;  /* 0x000000181d1d7248 */ /* 0x000fe40003fe0100 */
[----:B------:R-:W-:Y:S02]  /*0a10*/  @P1 SEL R11, R23, R22, !P4 ;  /* 0x00000016170b1207 */ /* 0x000fe40006000000 */
[----:B------:R-:W-:Y:S02]  /*0a20*/  ISETP.GE.AND P2, PT, R16, R9, PT ;  /* 0x000000091000720c */ /* 0x000fe40003f46270 */
[----:B------:R-:W-:Y:S02]  /*0a30*/  VIMNMX R13, PT, PT, R13, R20, PT ;  /* 0x000000140d0d7248 */ /* 0x000fe40003fe0100 */
[----:B------:R-:W-:-:S02]  /*0a40*/  ISETP.GE.AND P1, PT, R28, R29, PT ;  /* 0x0000001d1c00720c */ /* 0x000fc40003f26270 */
[----:B------:R-:W-:Y:S02]  /*0a50*/  @P0 SEL R4, R10, R11, !P2 ;  /* 0x0000000b0a040207 */ /* 0x000fe40005000000 */
[----:B------:R-:W-:Y:S02]  /*0a60*/  ISETP.GE.AND P0, PT, R12, R13, PT ;  /* 0x0000000d0c00720c */ /* 0x000fe40003f06270 */
[----:B------:R-:W-:Y:S01]  /*0a70*/  SEL R9, R6, R7, !P1 ;  /* 0x0000000706097207 */ /* 0x000fe20004800000 */
[----:B------:R-:W-:Y:S01]  /*0a80*/  IMAD.WIDE R6, R0, 0x4, R14 ;  /* 0x0000000400067825 */ /* 0x000fe200078e020e */
[----:B------:R-:W-:-:S03]  /*0a90*/  SEL R5, R5, R4, !P0 ;  /* 0x0000000405057207 */ /* 0x000fc60004000000 */
[----:B------:R1:W-:Y:S04]  /*0aa0*/  STG.E desc[UR4][R14.64], R9 ;  /* 0x000000090e007986 */ /* 0x0003e8000c101904 */
[----:B------:R1:W-:Y:S01]  /*0ab0*/  STG.E desc[UR4][R6.64], R5 ;  /* 0x0000000506007986 */ /* 0x0003e2000c101904 */
[----:B------:R-:W-:-:S13]  /*0ac0*/  ISETP.GE.AND P0, PT, R3, UR6, PT ;  /* 0x0000000603007c0c */ /* 0x000fda000bf06270 */
[----:B-1----:R-:W-:Y:S05]  /*0ad0*/  @!P0 BRA `(.L_x_91) ;  /* 0xfffffff800a48947 */ /* 0x002fea000383ffff */
[----:B------:R-:W-:Y:S05]  /*0ae0*/  EXIT ;  /* 0x000000000000794d */ /* 0x000fea0003800000 */
.L_x_92:
        /* <DEDUP_REMOVED lines=9> */
.L_x_113:


//--------------------- .text._Z22init_population_kernelP4GeneiiPK3JobiPj --------------------------
	.section	.text._Z22init_population_kernelP4GeneiiPK3JobiPj,"ax",@progbits
	.align	128
        .global         _Z22init_population_kernelP4GeneiiPK3JobiPj
        .type           _Z22init_population_kernelP4GeneiiPK3JobiPj,@function
        .size           _Z22init_population_kernelP4GeneiiPK3JobiPj,(.L_x_114 - _Z22init_population_kernelP4GeneiiPK3JobiPj)
        .other          _Z22init_population_kernelP4GeneiiPK3JobiPj,@"STO_CUDA_ENTRY STV_DEFAULT"
_Z22init_population_kernelP4GeneiiPK3JobiPj:
.text._Z22init_population_kernelP4GeneiiPK3JobiPj:
        /* <DEDUP_REMOVED lines=11> */
[----:B------:R-:W0:Y:S02]  /*00b0*/  LDC R2, c[0x0][0x38c] ;  /* 0x0000e300ff027b82 */ /* 0x000e240000000800 */
[----:B0-----:R-:W-:-:S13]  /*00c0*/  ISETP.GE.AND P0, PT, R2, 0x1, PT ;  /* 0x000000010200780c */ /* 0x001fda0003f06270 */
[----:B------:R-:W-:Y:S05]  /*00d0*/  @!P0 EXIT ;  /* 0x000000000000894d */ /* 0x000fea0003800000 */
[----:B------:R-:W0:Y:S01]  /*00e0*/  LDCU.64 UR4, c[0x0][0x358] ;  /* 0x00006b00ff0477ac */ /* 0x000e220008000a00 */
[----:B------:R-:W1:Y:S01]  /*00f0*/  LDCU UR7, c[0x0][0x398] ;  /* 0x00007300ff0777ac */ /* 0x000e620008000800 */
[----:B------:R-:W2:Y:S01]  /*0100*/  LDCU UR12, c[0x0][0x38c] ;  /* 0x00007180ff0c77ac */ /* 0x000ea20008000800 */
[----:B------:R-:W3:Y:S02]  /*0110*/  LDCU.64 UR8, c[0x0][0x380] ;  /* 0x00007000ff0877ac */ /* 0x000ee40008000a00 */
.L_x_97:
[----:B----4-:R-:W4:Y:S01]  /*0120*/  LDC.64 R6, c[0x0][0x3a0] ;  /* 0x0000e800ff067b82 */ /* 0x010f220000000a00 */
[----:B------:R-:W1:Y:S01]  /*0130*/  LDCU UR6, c[0x0][0x398] ;  /* 0x00007300ff0677ac */ /* 0x000e620008000800 */
[----:B------:R-:W2:Y:S01]  /*0140*/  LDCU.64 UR10, c[0x0][0x388] ;  /* 0x00007100ff0a77ac */ /* 0x000ea20008000a00 */
[----:B0-----:R0:W-:Y:S05]  /*0150*/  STL.128 [R1], RZ ;  /* 0x000000ff01007387 */ /* 0x0011ea0000100c00 */
[----:B------:R-:W2:Y:S01]  /*0160*/  LDC.64 R2, c[0x0][0x390] ;  /* 0x0000e400ff027b82 */ /* 0x000ea20000000a00 */
[----:B----4-:R-:W-:-:S05]  /*0170*/  IMAD.WIDE R6, R0, 0x4, R6 ;  /* 0x0000000400067825 */ /* 0x010fca00078e0206 */
[----:B0-----:R0:W5:Y:S01]  /*0180*/  LDG.E R8, desc[UR4][R6.64] ;  /* 0x0000000406087981 */ /* 0x001162000c1e1900 */
[----:B-1----:R-:W1:Y:S01]  /*0190*/  I2F.U32.RP R4, UR6 ;  /* 0x0000000600047d06 */ /* 0x002e620008209000 */
[----:B------:R-:W-:Y:S01]  /*01a0*/  HFMA2 R13, -RZ, RZ, 0, 0 ;  /* 0x00000000ff0d7431 */ /* 0x000fe200000001ff */
[----:B------:R-:W-:Y:S01]  /*01b0*/  BSSY.RECONVERGENT B0, `(.L_x_93) ;  /* 0x0000030000007945 */ /* 0x000fe20003800200 */
[----:B------:R0:W-:Y:S01]  /*01c0*/  STL.128 [R1+0x10], RZ ;  /* 0x000010ff01007387 */ /* 0x0001e20000100c00 */
[----:B------:R-:W-:Y:S02]  /*01d0*/  ISETP.NE.U32.AND P1, PT, RZ, UR6, PT ;  /* 0x00000006ff007c0c */ /* 0x000fe4000bf25070 */
[----:B------:R-:W-:Y:S01]  /*01e0*/  LOP3.LUT R15, RZ, UR6, RZ, 0x33, !PT ;  /* 0x00000006ff0f7c12 */ /* 0x000fe2000f8e33ff */
[----:B------:R0:W-:Y:S04]  /*01f0*/  STL.128 [R1+0x20], RZ ;  /* 0x000020ff01007387 */ /* 0x0001e80000100c00 */
[----:B------:R0:W-:Y:S01]  /*0200*/  STL.128 [R1+0x30], RZ ;  /* 0x000030ff01007387 */ /* 0x0001e20000100c00 */
[----:B-1----:R-:W1:Y:S03]  /*0210*/  MUFU.RCP R4, R4 ;  /* 0x0000000400047308 */ /* 0x002e660000001000 */
[----:B------:R0:W-:Y:S01]  /*0220*/  STL.128 [R1+0x40], RZ ;  /* 0x000040ff01007387 */ /* 0x0001e20000100c00 */
[----:B-1----:R-:W-:-:S02]  /*0230*/  VIADD R10, R4, 0xffffffe ;  /* 0x0ffffffe040a7836 */ /* 0x002fc40000000000 */
[----:B--2---:R-:W-:Y:S02]  /*0240*/  IMAD R4, R0, UR11, RZ ;  /* 0x0000000b00047c24 */ /* 0x004fe4000f8e02ff */
[----:B------:R1:W2:Y:S01]  /*0250*/  F2I.FTZ.U32.TRUNC.NTZ R11, R10 ;  /* 0x0000000a000b7305 */ /* 0x0002a2000021f000 */
[----:B------:R-:W-:Y:S02]  /*0260*/  IMAD.IADD R0, R9, 0x1, R0 ;  /* 0x0000000109007824 */ /* 0x000fe400078e0200 */
[----:B------:R-:W-:-:S03]  /*0270*/  SHF.R.S32.HI R16, RZ, 0x1f, R4 ;  /* 0x0000001fff107819 */ /* 0x000fc60000011404 */
[----:B------:R-:W-:Y:S01]  /*0280*/  ISETP.GE.AND P0, PT, R0, UR10, PT ;  /* 0x0000000a00007c0c */ /* 0x000fe2000bf06270 */
[----:B-1----:R-:W-:Y:S01]  /*0290*/  IMAD.MOV.U32 R10, RZ, RZ, RZ ;  /* 0x000000ffff0a7224 */ /* 0x002fe200078e00ff */
[----:B--2---:R-:W-:-:S05]  /*02a0*/  IADD3 R5, PT, PT, RZ, -R11, RZ ;  /* 0x8000000bff057210 */ /* 0x004fca0007ffe0ff */
[----:B------:R-:W-:-:S04]  /*02b0*/  IMAD R5, R5, UR6, RZ ;  /* 0x0000000605057c24 */ /* 0x000fc8000f8e02ff */
[----:B0-----:R-:W-:-:S07]  /*02c0*/  IMAD.HI.U32 R5, R11, R5, R10 ;  /* 0x000000050b057227 */ /* 0x001fce00078e000a */
.L_x_96:
[----:B0-----:R-:W-:-:S04]  /*02d0*/  IMAD.MOV.U32 R11, RZ, RZ, 0x1984a2d ;  /* 0x01984a2dff0b7424 */ /* 0x001fc800078e00ff */
[----:B-----5:R-:W-:-:S05]  /*02e0*/  IMAD R8, R8, R11, 0x1 ;  /* 0x0000000108087424 */ /* 0x020fca00078e020b */
[----:B------:R-:W-:-:S05]  /*02f0*/  LOP3.LUT R8, R8, 0x7fffffff, RZ, 0xc0, !PT ;  /* 0x7fffffff08087812 */ /* 0x000fca00078ec0ff */
[----:B------:R-:W-:-:S04]  /*0300*/  IMAD.HI.U32 R10, R5, R8, RZ ;  /* 0x00000008050a7227 */ /* 0x000fc800078e00ff */
[----:B------:R-:W-:-:S04]  /*0310*/  IMAD.MOV R11, RZ, RZ, -R10 ;  /* 0x000000ffff0b7224 */ /* 0x000fc800078e0a0a */
[----:B------:R-:W-:-:S05]  /*0320*/  IMAD R10, R11, UR7, R8 ;  /* 0x000000070b0a7c24 */ /* 0x000fca000f8e0208 */
[----:B------:R-:W-:-:S13]  /*0330*/  ISETP.GE.U32.AND P2, PT, R10, UR7, PT ;  /* 0x000000070a007c0c */ /* 0x000fda000bf46070 */
[----:B------:R-:W-:-:S04]  /*0340*/  @P2 IADD3 R10, PT, PT, R10, -UR7, RZ ;  /* 0x800000070a0a2c10 */ /* 0x000fc8000fffe0ff */
[----:B------:R-:W-:-:S13]  /*0350*/  ISETP.GE.U32.AND P2, PT, R10, UR7, PT ;  /* 0x000000070a007c0c */ /* 0x000fda000bf46070 */
[----:B------:R-:W-:-:S05]  /*0360*/  @P2 VIADD R10, R10, -UR7 ;  /* 0x800000070a0a2c36 */ /* 0x000fca0008000000 */
[----:B------:R-:W-:-:S04]  /*0370*/  SEL R19, R15, R10, !P1 ;  /* 0x0000000a0f137207 */ /* 0x000fc80004800000 */
[C---:B------:R-:W-:Y:S01]  /*0380*/  LEA R12, R19.reuse, R1, 0x2 ;  /* 0x00000001130c7211 */ /* 0x040fe200078e10ff */
[----:B------:R-:W-:-:S04]  /*0390*/  IMAD.WIDE.U32 R10, R19, 0x374, R2 ;  /* 0x00000374130a7825 */ /* 0x000fc800078e0002 */
[----:B------:R-:W2:Y:S04]  /*03a0*/  LDL R21, [R12] ;  /* 0x000000000c157983 */ /* 0x000ea80000100800 */
[----:B------:R-:W2:Y:S01]  /*03b0*/  LDG.E.CONSTANT R10, desc[UR4][R10.64] ;  /* 0x000000040a0a7981 */ /* 0x000ea2000c1e9900 */
[----:B------:R-:W-:Y:S01]  /*03c0*/  BSSY.RECONVERGENT B1, `(.L_x_94) ;  /* 0x000000c000017945 */ /* 0x000fe20003800200 */
[----:B--2---:R-:W-:-:S13]  /*03d0*/  ISETP.GE.AND P2, PT, R21, R10, PT ;  /* 0x0000000a1500720c */ /* 0x004fda0003f46270 */
[----:B------:R-:W-:Y:S05]  /*03e0*/  @P2 BRA `(.L_x_95) ;  /* 0x0000000000242947 */ /* 0x000fea0003800000 */
[----:B------:R-:W-:Y:S01]  /*03f0*/  IADD3 R11, P2, PT, R4, R13, RZ ;  /* 0x0000000d040b7210 */ /* 0x000fe20007f5e0ff */
[----:B------:R-:W-:-:S03]  /*0400*/  VIADD R17, R21, 0x1 ;  /* 0x0000000115117836 */ /* 0x000fc60000000000 */
[----:B------:R-:W-:Y:S02]  /*0410*/  LEA.HI.X.SX32 R14, R13, R16, 0x1, P2 ;  /* 0x000000100d0e7211 */ /* 0x000fe400010f0eff */
[----:B---3--:R-:W-:Y:S01]  /*0420*/  LEA R10, P2, R11, UR8, 0x4 ;  /* 0x000000080b0a7c11 */ /* 0x008fe2000f8420ff */
[----:B------:R0:W-:Y:S01]  /*0430*/  STL [R12], R17 ;  /* 0x000000110c007387 */ /* 0x0001e20000100800 */
[----:B------:R-:W-:Y:S02]  /*0440*/  IADD3 R13, PT, PT, R13, 0x1, RZ ;  /* 0x000000010d0d7810 */ /* 0x000fe40007ffe0ff */
[----:B------:R-:W-:-:S05]  /*0450*/  LEA.HI.X R11, R11, UR9, R14, 0x4, P2 ;  /* 0x000000090b0b7c11 */ /* 0x000fca00090f240e */
[----:B------:R0:W-:Y:S04]  /*0460*/  STG.E desc[UR4][R10.64], R19 ;  /* 0x000000130a007986 */ /* 0x0001e8000c101904 */
[----:B------:R0:W-:Y:S02]  /*0470*/  STG.E desc[UR4][R10.64+0x4], R21 ;  /* 0x000004150a007986 */ /* 0x0001e4000c101904 */
.L_x_95:
[----:B---3--:R-:W-:Y:S05]  /*0480*/  BSYNC.RECONVERGENT B1 ;  /* 0x0000000000017941 */ /* 0x008fea0003800200 */
.L_x_94:
[----:B------:R-:W-:-:S13]  /*0490*/  ISETP.GE.AND P2, PT, R13, UR12, PT ;  /* 0x0000000c0d007c0c */ /* 0x000fda000bf46270 */
[----:B------:R-:W-:Y:S05]  /*04a0*/  @!P2 BRA `(.L_x_96) ;  /* 0xfffffffc0088a947 */ /* 0x000fea000383ffff */
[----:B------:R-:W-:Y:S05]  /*04b0*/  BSYNC.RECONVERGENT B0 ;  /* 0x0000000000007941 */ /* 0x000fea0003800200 */
.L_x_93:
[----:B------:R4:W-:Y:S01]  /*04c0*/  STG.E desc[UR4][R6.64], R8 ;  /* 0x0000000806007986 */ /* 0x0009e2000c101904 */
[----:B------:R-:W-:Y:S05]  /*04d0*/  @!P0 BRA `(.L_x_97) ;  /* 0xfffffffc00108947 */ /* 0x000fea000383ffff */
[----:B------:R-:W-:Y:S05]  /*04e0*/  EXIT ;  /* 0x000000000000794d */ /* 0x000fea0003800000 */
.L_x_98:
        /* <DEDUP_REMOVED lines=9> */
.L_x_114:


//--------------------- .text._Z16fill_rand_kernelPiiiPj --------------------------
	.section	.text._Z16fill_rand_kernelPiiiPj,"ax",@progbits
	.align	128
        .global         _Z16fill_rand_kernelPiiiPj
        .type           _Z16fill_rand_kernelPiiiPj,@function
        .size           _Z16fill_rand_kernelPiiiPj,(.L_x_115 - _Z16fill_rand_kernelPiiiPj)
        .other          _Z16fill_rand_kernelPiiiPj,@"STO_CUDA_ENTRY STV_DEFAULT"
_Z16fill_rand_kernelPiiiPj:
.text._Z16fill_rand_kernelPiiiPj:
[----:B------:R-:W-:Y:S01]  /*0000*/  LDC R1, c[0x0][0x37c] ;  /* 0x0000df00ff017b82 */ /* 0x000fe20000000800 */
[----:B------:R-:W0:Y:S07]  /*0010*/  S2R R5, SR_TID.X ;  /* 0x0000000000057919 */ /* 0x000e2e0000002100 */
[----:B------:R-:W1:Y:S01]  /*0020*/  S2UR UR4, SR_CTAID.X ;  /* 0x00000000000479c3 */ /* 0x000e620000002500 */
[----:B------:R-:W1:Y:S07]  /*0030*/  LDCU UR5, c[0x0][0x360] ;  /* 0x00006c00ff0577ac */ /* 0x000e6e0008000800 */
[----:B------:R-:W2:Y:S01]  /*0040*/  LDC R0, c[0x0][0x388] ;  /* 0x0000e200ff007b82 */ /* 0x000ea20000000800 */
[----:B-1----:R-:W-:-:S06]  /*0050*/  UIMAD UR4, UR4, UR5, URZ ;  /* 0x00000005040472a4 */ /* 0x002fcc000f8e02ff */
[----:B0-----:R-:W-:-:S05]  /*0060*/  VIADD R7, R5, UR4 ;  /* 0x0000000405077c36 */ /* 0x001fca0008000000 */
[----:B--2---:R-:W-:-:S13]  /*0070*/  ISETP.GE.AND P0, PT, R7, R0, PT ;  /* 0x000000000700720c */ /* 0x004fda0003f06270 */
[----:B------:R-:W-:Y:S05]  /*0080*/  @P0 EXIT ;  /* 0x000000000000094d */ /* 0x000fea0003800000 */
[C---:B------:R-:W-:Y:S01]  /*0090*/  VIADD R6, R5.reuse, UR5 ;  /* 0x0000000505067c36 */ /* 0x040fe20008000000 */
[----:B------:R-:W-:Y:S01]  /*00a0*/  UIADD3 UR4, UPT, UPT, UR4, UR5, URZ ;  /* 0x0000000504047290 */ /* 0x000fe2000fffe0ff */
[----:B------:R-:W-:Y:S01]  /*00b0*/  IMAD.SHL.U32 R5, R5, 0x2, RZ ;  /* 0x0000000205057824 */ /* 0x000fe200078e00ff */
[----:B------:R-:W-:Y:S01]  /*00c0*/  BSSY.RECONVERGENT B0, `(.L_x_99) ;  /* 0x0000042000007945 */ /* 0x000fe20003800200 */
[----:B------:R-:W0:Y:S01]  /*00d0*/  I2F.U32.RP R8, R6 ;  /* 0x0000000600087306 */ /* 0x000e220000209000 */
[----:B------:R-:W-:Y:S01]  /*00e0*/  IMAD.MOV R9, RZ, RZ, -R6 ;  /* 0x000000ffff097224 */ /* 0x000fe200078e0a06 */
[----:B------:R-:W-:Y:S02]  /*00f0*/  ISETP.NE.U32.AND P2, PT, R6, RZ, PT ;  /* 0x000000ff0600720c */ /* 0x000fe40003f45070 */
[----:B------:R-:W-:-:S04]  /*0100*/  VIADDMNMX R2, R5, UR4, R0, !PT ;  /* 0x0000000405027c46 */ /* 0x000fc8000f800100 */
[----:B------:R-:W-:Y:S01]  /*0110*/  IADD3 R4, PT, PT, R2, -UR4, RZ ;  /* 0x8000000402047c10 */ /* 0x000fe2000fffe0ff */
[----:B------:R-:W-:Y:S01]  /*0120*/  IMAD.MOV.U32 R2, RZ, RZ, RZ ;  /* 0x000000ffff027224 */ /* 0x000fe200078e00ff */
[----:B------:R-:W1:Y:S02]  /*0130*/  LDCU.64 UR4, c[0x0][0x358] ;  /* 0x00006b00ff0477ac */ /* 0x000e640008000a00 */
[----:B------:R-:W-:Y:S01]  /*0140*/  ISETP.NE.AND P0, PT, R4, R5, PT ;  /* 0x000000050400720c */ /* 0x000fe20003f05270 */
[----:B0-----:R-:W0:Y:S02]  /*0150*/  MUFU.RCP R8, R8 ;  /* 0x0000000800087308 */ /* 0x001e240000001000 */
[----:B0-----:R-:W-:Y:S02]  /*0160*/  IADD3 R3, PT, PT, R8, 0xffffffe, RZ ;  /* 0x0ffffffe08037810 */ /* 0x001fe40007ffe0ff */
[----:B------:R-:W-:-:S04]  /*0170*/  SEL R8, RZ, 0x1, !P0 ;  /* 0x00000001ff087807 */ /* 0x000fc80004000000 */
[----:B------:R-:W0:Y:S01]  /*0180*/  F2I.FTZ.U32.TRUNC.NTZ R3, R3 ;  /* 0x0000000300037305 */ /* 0x000e22000021f000 */
[----:B------:R-:W-:Y:S01]  /*0190*/  IADD3 R5, PT, PT, R4, -R5, -R8 ;  /* 0x8000000504057210 */ /* 0x000fe20007ffe808 */
[----:B0-----:R-:W-:-:S04]  /*01a0*/  IMAD R9, R9, R3, RZ ;  /* 0x0000000309097224 */ /* 0x001fc800078e02ff */
        /* <DEDUP_REMOVED lines=8> */
[----:B------:R-:W-:Y:S01]  /*0230*/  @P1 VIADD R3, R3, 0x1 ;  /* 0x0000000103031836 */ /* 0x000fe20000000000 */
[----:B------:R-:W-:-:S04]  /*0240*/  @!P2 LOP3.LUT R3, RZ, R6, RZ, 0x33, !PT ;  /* 0x00000006ff03a212 */ /* 0x000fc800078e33ff */
[----:B------:R-:W-:-:S04]  /*0250*/  IADD3 R8, PT, PT, R8, R3, RZ ;  /* 0x0000000308087210 */ /* 0x000fc80007ffe0ff */
[C---:B------:R-:W-:Y:S02]  /*0260*/  LOP3.LUT R2, R8.reuse, 0x3, RZ, 0xc0, !PT ;  /* 0x0000000308027812 */ /* 0x040fe400078ec0ff */
[----:B------:R-:W-:Y:S02]  /*0270*/  ISETP.GE.U32.AND P0, PT, R8, 0x3, PT ;  /* 0x000000030800780c */ /* 0x000fe40003f06070 */
[----:B------:R-:W-:-:S13]  /*0280*/  ISETP.NE.AND P1, PT, R2, 0x3, PT ;  /* 0x000000030200780c */ /* 0x000fda0003f25270 */
[----:B-1----:R-:W-:Y:S05]  /*0290*/  @!P1 BRA `(.L_x_100) ;  /* 0x0000000000909947 */ /* 0x002fea0003800000 */
[----:B------:R-:W0:Y:S01]  /*02a0*/  LDC R10, c[0x0][0x38c] ;  /* 0x0000e300ff0a7b82 */ /* 0x000e220000000800 */
[----:B------:R-:W-:-:S04]  /*02b0*/  IADD3 R8, PT, PT, R8, 0x1, RZ ;  /* 0x0000000108087810 */ /* 0x000fc80007ffe0ff */
[----:B------:R-:W-:Y:S01]  /*02c0*/  LOP3.LUT R11, R8, 0x3, RZ, 0xc0, !PT ;  /* 0x00000003080b7812 */ /* 0x000fe200078ec0ff */
[----:B------:R-:W-:Y:S02]  /*02d0*/  IMAD.MOV.U32 R8, RZ, RZ, RZ ;  /* 0x000000ffff087224 */ /* 0x000fe400078e00ff */
[----:B------:R-:W1:Y:S02]  /*02e0*/  LDC.64 R2, c[0x0][0x380] ;  /* 0x0000e000ff027b82 */ /* 0x000e640000000a00 */
[----:B------:R-:W-:-:S06]  /*02f0*/  IMAD.MOV R11, RZ, RZ, -R11 ;  /* 0x000000ffff0b7224 */ /* 0x000fcc00078e0a0b */
[----:B------:R-:W2:Y:S01]  /*0300*/  LDC.64 R4, c[0x0][0x390] ;  /* 0x0000e400ff047b82 */ /* 0x000ea20000000a00 */
[----:B0-----:R-:W0:Y:S01]  /*0310*/  I2F.U32.RP R12, R10 ;  /* 0x0000000a000c7306 */ /* 0x001e220000209000 */
[----:B------:R-:W-:Y:S02]  /*0320*/  ISETP.NE.U32.AND P1, PT, R10, RZ, PT ;  /* 0x000000ff0a00720c */ /* 0x000fe40003f25070 */
[----:B------:R-:W-:-:S05]  /*0330*/  LOP3.LUT R16, RZ, R10, RZ, 0x33, !PT ;  /* 0x0000000aff107212 */ /* 0x000fca00078e33ff */
[----:B0-----:R-:W0:Y:S02]  /*0340*/  MUFU.RCP R12, R12 ;  /* 0x0000000c000c7308 */ /* 0x001e240000001000 */
[----:B0-----:R-:W-:-:S06]  /*0350*/  VIADD R9, R12, 0xffffffe ;  /* 0x0ffffffe0c097836 */ /* 0x001fcc0000000000 */
[----:B------:R-:W0:Y:S02]  /*0360*/  F2I.FTZ.U32.TRUNC.NTZ R9, R9 ;  /* 0x0000000900097305 */ /* 0x000e24000021f000 */
[----:B0-----:R-:W-:-:S04]  /*0370*/  IMAD.MOV R13, RZ, RZ, -R9 ;  /* 0x000000ffff0d7224 */ /* 0x001fc800078e0a09 */
[----:B------:R-:W-:-:S04]  /*0380*/  IMAD R13, R13, R10, RZ ;  /* 0x0000000a0d0d7224 */ /* 0x000fc800078e02ff */
[----:B-12---:R-:W-:-:S07]  /*0390*/  IMAD.HI.U32 R14, R9, R13, R8 ;  /* 0x0000000d090e7227 */ /* 0x006fce00078e0008 */
.L_x_101:
[----:B0-----:R-:W-:-:S05]  /*03a0*/  IMAD.WIDE R8, R7, 0x4, R4 ;  /* 0x0000000407087825 */ /* 0x001fca00078e0204 */
[----:B------:R-:W2:Y:S01]  /*03b0*/  LDG.E R12, desc[UR4][R8.64] ;  /* 0x00000004080c7981 */ /* 0x000ea2000c1e1900 */
[----:B------:R-:W-:Y:S02]  /*03c0*/  HFMA2 R13, -RZ, RZ, 2.4318695068359375e-05, 12.3515625 ;  /* 0x01984a2dff0d7431 */ /* 0x000fe400000001ff */
[----:B------:R-:W-:-:S03]  /*03d0*/  VIADD R11, R11, 0x1 ;  /* 0x000000010b0b7836 */ /* 0x000fc60000000000 */
[----:B--2---:R-:W-:-:S05]  /*03e0*/  IMAD R12, R12, R13, 0x1 ;  /* 0x000000010c0c7424 */ /* 0x004fca00078e020d */
[----:B------:R-:W-:-:S05]  /*03f0*/  LOP3.LUT R15, R12, 0x7fffffff, RZ, 0xc0, !PT ;  /* 0x7fffffff0c0f7812 */ /* 0x000fca00078ec0ff */
[----:B------:R-:W-:Y:S01]  /*0400*/  IMAD.HI.U32 R12, R14, R15, RZ ;  /* 0x0000000f0e0c7227 */ /* 0x000fe200078e00ff */
[----:B------:R0:W-:Y:S03]  /*0410*/  STG.E desc[UR4][R8.64], R15 ;  /* 0x0000000f08007986 */ /* 0x0001e6000c101904 */
[----:B------:R-:W-:-:S04]  /*0420*/  IMAD.MOV R12, RZ, RZ, -R12 ;  /* 0x000000ffff0c7224 */ /* 0x000fc800078e0a0c */
[----:B------:R-:W-:Y:S02]  /*0430*/  IMAD R17, R10, R12, R15 ;  /* 0x0000000c0a117224 */ /* 0x000fe400078e020f */
[----:B------:R-:W-:-:S03]  /*0440*/  IMAD.WIDE R12, R7, 0x4, R2 ;  /* 0x00000004070c7825 */ /* 0x000fc600078e0202 */
[----:B------:R-:W-:Y:S01]  /*0450*/  ISETP.GE.U32.AND P2, PT, R17, R10, PT ;  /* 0x0000000a1100720c */ /* 0x000fe20003f46070 */
[----:B------:R-:W-:-:S12]  /*0460*/  IMAD.IADD R7, R6, 0x1, R7 ;  /* 0x0000000106077824 */ /* 0x000fd800078e0207 */
[----:B------:R-:W-:-:S05]  /*0470*/  @P2 IMAD.IADD R17, R17, 0x1, -R10 ;  /* 0x0000000111112824 */ /* 0x000fca00078e0a0a */
[----:B------:R-:W-:-:S13]  /*0480*/  ISETP.GE.U32.AND P2, PT, R17, R10, PT ;  /* 0x0000000a1100720c */ /* 0x000fda0003f46070 */
[----:B------:R-:W-:Y:S02]  /*0490*/  @P2 IADD3 R17, PT, PT, R17, -R10, RZ ;  /* 0x8000000a11112210 */ /* 0x000fe40007ffe0ff */
[----:B------:R-:W-:Y:S02]  /*04a0*/  ISETP.NE.AND P2, PT, R11, RZ, PT ;  /* 0x000000ff0b00720c */ /* 0x000fe40003f45270 */
[----:B------:R-:W-:-:S05]  /*04b0*/  SEL R17, R16, R17, !P1 ;  /* 0x0000001110117207 */ /* 0x000fca0004800000 */
[----:B------:R0:W-:Y:S06]  /*04c0*/  STG.E desc[UR4][R12.64], R17 ;  /* 0x000000110c007986 */ /* 0x0001ec000c101904 */
[----:B------:R-:W-:Y:S05]  /*04d0*/  @P2 BRA `(.L_x_101) ;  /* 0xfffffffc00b02947 */ /* 0x000fea000383ffff */
.L_x_100:
[----:B------:R-:W-:Y:S05]  /*04e0*/  BSYNC.RECONVERGENT B0 ;  /* 0x0000000000007941 */ /* 0x000fea0003800200 */
.L_x_99:
[----:B------:R-:W-:Y:S05]  /*04f0*/  @!P0 EXIT ;  /* 0x000000000000894d */ /* 0x000fea0003800000 */
[----:B------:R-:W1:Y:S01]  /*0500*/  LDCU UR6, c[0x0][0x38c] ;  /* 0x00007180ff0677ac */ /* 0x000e620008000800 */
[----:B------:R-:W2:Y:S01]  /*0510*/  LDC.64 R2, c[0x0][0x380] ;  /* 0x0000e000ff027b82 */ /* 0x000ea20000000a00 */
[----:B0-----:R-:W-:-:S07]  /*0520*/  IMAD.MOV.U32 R8, RZ, RZ, RZ ;  /* 0x000000ffff087224 */ /* 0x001fce00078e00ff */
[----:B------:R-:W0:Y:S01]  /*0530*/  LDC.64 R4, c[0x0][0x390] ;  /* 0x0000e400ff047b82 */ /* 0x000e220000000a00 */
[----:B-1----:R-:W1:Y:S01]  /*0540*/  I2F.U32.RP R10, UR6 ;  /* 0x00000006000a7d06 */ /* 0x002e620008209000 */
[----:B------:R-:W-:-:S07]  /*0550*/  ISETP.NE.U32.AND P0, PT, RZ, UR6, PT ;  /* 0x00000006ff007c0c */ /* 0x000fce000bf05070 */
[----:B-1----:R-:W1:Y:S02]  /*0560*/  MUFU.RCP R10, R10 ;  /* 0x0000000a000a7308 */ /* 0x002e640000001000 */
[----:B-1----:R-:W-:Y:S02]  /*0570*/  IADD3 R9, PT, PT, R10, 0xffffffe, RZ ;  /* 0x0ffffffe0a097810 */ /* 0x002fe40007ffe0ff */
[----:B------:R-:W-:Y:S02]  /*0580*/  SHF.L.U32 R10, R6, 0x2, RZ ;  /* 0x00000002060a7819 */ /* 0x000fe400000006ff */
[----:B------:R-:W-:Y:S02]  /*0590*/  LOP3.LUT R6, RZ, UR6, RZ, 0x33, !PT ;  /* 0x00000006ff067c12 */ /* 0x000fe4000f8e33ff */
[----:B------:R-:W1:Y:S02]  /*05a0*/  F2I.FTZ.U32.TRUNC.NTZ R9, R9 ;  /* 0x0000000900097305 */ /* 0x000e64000021f000 */
[----:B-1----:R-:W-:-:S04]  /*05b0*/  IMAD.MOV R11, RZ, RZ, -R9 ;  /* 0x000000ffff0b7224 */ /* 0x002fc800078e0a09 */
[----:B------:R-:W-:-:S04]  /*05c0*/  IMAD R11, R11, UR6, RZ ;  /* 0x000000060b0b7c24 */ /* 0x000fc8000f8e02ff */
[----:B0-2---:R-:W-:-:S07]  /*05d0*/  IMAD.HI.U32 R8, R9, R11, R8 ;  /* 0x0000000b09087227 */ /* 0x005fce00078e0008 */
.L_x_102:
[----:B-1----:R-:W-:-:S05]  /*05e0*/  IMAD.WIDE R12, R7, 0x4, R4 ;  /* 0x00000004070c7825 */ /* 0x002fca00078e0204 */
[----:B------:R-:W2:Y:S01]  /*05f0*/  LDG.E R14, desc[UR4][R12.64] ;  /* 0x000000040c0e7981 */ /* 0x000ea2000c1e1900 */
[----:B------:R-:W-:Y:S02]  /*0600*/  IMAD.MOV.U32 R9, RZ, RZ, 0x1984a2d ;  /* 0x01984a2dff097424 */ /* 0x000fe400078e00ff */
[----:B------:R-:W-:-:S04]  /*0610*/  IMAD.WIDE R16, R7, 0x4, R2 ;  /* 0x0000000407107825 */ /* 0x000fc800078e0202 */
[----:B--2---:R-:W-:-:S05]  /*0620*/  IMAD R14, R14, R9, 0x1 ;  /* 0x000000010e0e7424 */ /* 0x004fca00078e0209 */
[----:B------:R-:W-:-:S05]  /*0630*/  LOP3.LUT R11, R14, 0x7fffffff, RZ, 0xc0, !PT ;  /* 0x7fffffff0e0b7812 */ /* 0x000fca00078ec0ff */
[----:B------:R-:W-:Y:S01]  /*0640*/  IMAD.HI.U32 R14, R8, R11, RZ ;  /* 0x0000000b080e7227 */ /* 0x000fe200078e00ff */
[----:B------:R0:W-:Y:S03]  /*0650*/  STG.E desc[UR4][R12.64], R11 ;  /* 0x0000000b0c007986 */ /* 0x0001e6000c101904 */
[----:B------:R-:W-:-:S04]  /*0660*/  IMAD.MOV R14, RZ, RZ, -R14 ;  /* 0x000000ffff0e7224 */ /* 0x000fc800078e0a0e */
[----:B------:R-:W-:Y:S01]  /*0670*/  IMAD R19, R14, UR6, R11 ;  /* 0x000000060e137c24 */ /* 0x000fe2000f8e020b */
[----:B------:R-:W-:-:S04]  /*0680*/  IADD3 R14, P2, PT, R12, R10, RZ ;  /* 0x0000000a0c0e7210 */ /* 0x000fc80007f5e0ff */
[----:B------:R-:W-:Y:S01]  /*0690*/  ISETP.GE.U32.AND P1, PT, R19, UR6, PT ;  /* 0x0000000613007c0c */ /* 0x000fe2000bf26070 */
[----:B------:R-:W-:-:S12]  /*06a0*/  IMAD.X R15, RZ, RZ, R13, P2 ;  /* 0x000000ffff0f7224 */ /* 0x000fd800010e060d */
[----:B------:R-:W-:-:S04]  /*06b0*/  @P1 IADD3 R19, PT, PT, R19, -UR6, RZ ;  /* 0x8000000613131c10 */ /* 0x000fc8000fffe0ff */
[----:B------:R-:W-:-:S13]  /*06c0*/  ISETP.GE.U32.AND P1, PT, R19, UR6, PT ;  /* 0x0000000613007c0c */ /* 0x000fda000bf26070 */
[----:B------:R-:W-:-:S05]  /*06d0*/  @P1 VIADD R19, R19, -UR6 ;  /* 0x8000000613131c36 */ /* 0x000fca0008000000 */
[----:B------:R-:W-:-:S05]  /*06e0*/  SEL R21, R6, R19, !P0 ;  /* 0x0000001306157207 */ /* 0x000fca0004000000 */
[----:B------:R1:W-:Y:S04]  /*06f0*/  STG.E desc[UR4][R16.64], R21 ;  /* 0x0000001510007986 */ /* 0x0003e8000c101904 */
[----:B------:R-:W2:Y:S01]  /*0700*/  LDG.E R18, desc[UR4][R14.64] ;  /* 0x000000040e127981 */ /* 0x000ea2000c1e1900 */
[----:B0-----:R-:W-:-:S05]  /*0710*/  IADD3 R12, P3, PT, R10, R14, RZ ;  /* 0x0000000e0a0c7210 */ /* 0x001fca0007f7e0ff */
[----:B------:R-:W-:Y:S02]  /*0720*/  IMAD.X R13, RZ, RZ, R15, P3 ;  /* 0x000000ffff0d7224 */ /* 0x000fe400018e060f */
[----:B--2---:R-:W-:-:S05]  /*0730*/  IMAD R18, R18, R9, 0x1 ;  /* 0x0000000112127424 */ /* 0x004fca00078e0209 */
[----:B------:R-:W-:-:S05]  /*0740*/  LOP3.LUT R23, R18, 0x7fffffff, RZ, 0xc0, !PT ;  /* 0x7fffffff12177812 */ /* 0x000fca00078ec0ff */
[----:B------:R-:W-:Y:S01]  /*0750*/  IMAD.HI.U32 R18, R8, R23, RZ ;  /* 0x0000001708127227 */ /* 0x000fe200078e00ff */
[----:B------:R0:W-:Y:S04]  /*0760*/  STG.E desc[UR4][R14.64], R23 ;  /* 0x000000170e007986 */ /* 0x0001e8000c101904 */
[----:B------:R-:W-:-:S05]  /*0770*/  IADD3 R18, PT, PT, -R18, RZ, RZ ;  /* 0x000000ff12127210 */ /* 0x000fca0007ffe1ff */
[----:B------:R-:W-:Y:S01]  /*0780*/  IMAD R25, R18, UR6, R23 ;  /* 0x0000000612197c24 */ /* 0x000fe2000f8e0217 */
[----:B------:R-:W-:-:S04]  /*0790*/  IADD3 R18, P2, PT, R16, R10, RZ ;  /* 0x0000000a10127210 */ /* 0x000fc80007f5e0ff */
[----:B------:R-:W-:Y:S02]  /*07a0*/  ISETP.GE.U32.AND P1, PT, R25, UR6, PT ;  /* 0x0000000619007c0c */ /* 0x000fe4000bf26070 */
[----:B------:R-:W-:-:S11]  /*07b0*/  IADD3.X R19, PT, PT, RZ, R17, RZ, P2, !PT ;  /* 0x00000011ff137210 */ /* 0x000fd600017fe4ff */
[----:B------:R-:W-:-:S05]  /*07c0*/  @P1 VIADD R25, R25, -UR6 ;  /* 0x8000000619191c36 */ /* 0x000fca0008000000 */
[----:B------:R-:W-:-:S13]  /*07d0*/  ISETP.GE.U32.AND P1, PT, R25, UR6, PT ;  /* 0x0000000619007c0c */ /* 0x000fda000bf26070 */
[----:B------:R-:W-:-:S05]  /*07e0*/  @P1 VIADD R25, R25, -UR6 ;  /* 0x8000000619191c36 */ /* 0x000fca0008000000 */
[----:B------:R-:W-:-:S05]  /*07f0*/  SEL R25, R6, R25, !P0 ;  /* 0x0000001906197207 */ /* 0x000fca0004000000 */
[----:B------:R2:W-:Y:S04]  /*0800*/  STG.E desc[UR4][R18.64], R25 ;  /* 0x0000001912007986 */ /* 0x0005e8000c101904 */
[----:B-1----:R-:W3:Y:S01]  /*0810*/  LDG.E R16, desc[UR4][R12.64] ;  /* 0x000000040c107981 */ /* 0x002ee2000c1e1900 */
[----:B0-----:R-:W-:-:S04]  /*0820*/  IADD3 R14, P3, PT, R10, R12, RZ ;  /* 0x0000000c0a0e7210 */ /* 0x001fc80007f7e0ff */
[----:B------:R-:W-:Y:S01]  /*0830*/  IADD3.X R15, PT, PT, RZ, R13, RZ, P3, !PT ;  /* 0x0000000dff0f7210 */ /* 0x000fe20001ffe4ff */
[----:B---3--:R-:W-:-:S05]  /*0840*/  IMAD R16, R16, R9, 0x1 ;  /* 0x0000000110107424 */ /* 0x008fca00078e0209 */
        /* <DEDUP_REMOVED lines=13> */
[----:B--2---:R-:W2:Y:S01]  /*0920*/  LDG.E R18, desc[UR4][R14.64] ;  /* 0x000000040e127981 */ /* 0x004ea2000c1e1900 */
[C---:B0-----:R-:W-:Y:S02]  /*0930*/  IADD3 R12, P2, PT, R10.reuse, R16, RZ ;  /* 0x000000100a0c7210 */ /* 0x041fe40007f5e0ff */
[----:B------:R-:W-:-:S03]  /*0940*/  IADD3 R7, PT, PT, R10, R7, RZ ;  /* 0x000000070a077210 */ /* 0x000fc60007ffe0ff */
[----:B------:R-:W-:Y:S02]  /*0950*/  IMAD.X R13, RZ, RZ, R17, P2 ;  /* 0x000000ffff0d7224 */ /* 0x000fe400010e0611 */
[----:B--2---:R-:W-:-:S05]  /*0960*/  IMAD R18, R18, R9, 0x1 ;  /* 0x0000000112127424 */ /* 0x004fca00078e0209 */
[----:B------:R-:W-:-:S05]  /*0970*/  LOP3.LUT R9, R18, 0x7fffffff, RZ, 0xc0, !PT ;  /* 0x7fffffff12097812 */ /* 0x000fca00078ec0ff */
[----:B------:R-:W-:Y:S01]  /*0980*/  IMAD.HI.U32 R18, R8, R9, RZ ;  /* 0x0000000908127227 */ /* 0x000fe200078e00ff */
[----:B------:R1:W-:Y:S03]  /*0990*/  STG.E desc[UR4][R14.64], R9 ;  /* 0x000000090e007986 */ /* 0x0003e6000c101904 */
[----:B------:R-:W-:-:S04]  /*09a0*/  IMAD.MOV R18, RZ, RZ, -R18 ;  /* 0x000000ffff127224 */ /* 0x000fc800078e0a12 */
[----:B------:R-:W-:-:S05]  /*09b0*/  IMAD R19, R18, UR6, R9 ;  /* 0x0000000612137c24 */ /* 0x000fca000f8e0209 */
[----:B------:R-:W-:-:S13]  /*09c0*/  ISETP.GE.U32.AND P1, PT, R19, UR6, PT ;  /* 0x0000000613007c0c */ /* 0x000fda000bf26070 */
[----:B------:R-:W-:-:S05]  /*09d0*/  @P1 VIADD R19, R19, -UR6 ;  /* 0x8000000613131c36 */ /* 0x000fca0008000000 */
[----:B------:R-:W-:-:S13]  /*09e0*/  ISETP.GE.U32.AND P1, PT, R19, UR6, PT ;  /* 0x0000000613007c0c */ /* 0x000fda000bf26070 */
[----:B------:R-:W-:Y:S02]  /*09f0*/  @P1 IADD3 R19, PT, PT, R19, -UR6, RZ ;  /* 0x8000000613131c10 */ /* 0x000fe4000fffe0ff */
[----:B------:R-:W-:Y:S02]  /*0a00*/  ISETP.GE.AND P1, PT, R7, R0, PT ;  /* 0x000000000700720c */ /* 0x000fe40003f26270 */
[----:B------:R-:W-:-:S05]  /*0a10*/  SEL R19, R6, R19, !P0 ;  /* 0x0000001306137207 */ /* 0x000fca0004000000 */
[----:B------:R1:W-:Y:S06]  /*0a20*/  STG.E desc[UR4][R12.64], R19 ;  /* 0x000000130c007986 */ /* 0x0003ec000c101904 */
[----:B------:R-:W-:Y:S05]  /*0a30*/  @!P1 BRA `(.L_x_102) ;  /* 0xfffffff800e89947 */ /* 0x000fea000383ffff */
[----:B------:R-:W-:Y:S05]  /*0a40*/  EXIT ;  /* 0x000000000000794d */ /* 0x000fea0003800000 */
.L_x_103:
        /* <DEDUP_REMOVED lines=11> */
.L_x_115:


//--------------------- .text._Z22init_rand_state_kernelPjij --------------------------
	.section	.text._Z22init_rand_state_kernelPjij,"ax",@progbits
	.align	128
        .global         _Z22init_rand_state_kernelPjij
        .type           _Z22init_rand_state_kernelPjij,@function
        .size           _Z22init_rand_state_kernelPjij,(.L_x_116 - _Z22init_rand_state_kernelPjij)
        .other          _Z22init_rand_state_kernelPjij,@"STO_CUDA_ENTRY STV_DEFAULT"
_Z22init_rand_state_kernelPjij:
.text._Z22init_rand_state_kernelPjij:
        /* <DEDUP_REMOVED lines=14> */
[----:B------:R-:W1:Y:S01]  /*00e0*/  LDCU UR7, c[0x0][0x38c] ;  /* 0x00007180ff0777ac */ /* 0x000e620008000800 */
[----:B------:R-:W-:Y:S01]  /*00f0*/  BSSY.RECONVERGENT B0, `(.L_x_104) ;  /* 0x000002a000007945 */ /* 0x000fe20003800200 */
[C---:B------:R-:W-:Y:S02]  /*0100*/  ISETP.GE.AND P0, PT, R4.reuse, UR6, PT ;  /* 0x0000000604007c0c */ /* 0x040fe4000bf06270 */
[----:B------:R-:W-:Y:S01]  /*0110*/  VIMNMX R5, PT, PT, R4, UR6, !PT ;  /* 0x0000000604057c48 */ /* 0x000fe2000ffe0100 */
[----:B------:R-:W2:Y:S01]  /*0120*/  LDCU.64 UR4, c[0x0][0x358] ;  /* 0x00006b00ff0477ac */ /* 0x000ea20008000a00 */
[----:B------:R-:W-:-:S04]  /*0130*/  SEL R6, RZ, 0x1, P0 ;  /* 0x00000001ff067807 */ /* 0x000fc80000000000 */
[----:B------:R-:W-:Y:S01]  /*0140*/  IADD3 R5, PT, PT, R5, -R4, -R6 ;  /* 0x8000000405057210 */ /* 0x000fe20007ffe806 */
[----:B0-----:R-:W0:Y:S02]  /*0150*/  MUFU.RCP R7, R7 ;  /* 0x0000000700077308 */ /* 0x001e240000001000 */
[----:B0-----:R-:W-:-:S06]  /*0160*/  VIADD R2, R7, 0xffffffe ;  /* 0x0ffffffe07027836 */ /* 0x001fcc0000000000 */
[----:B------:R0:W3:Y:S02]  /*0170*/  F2I.FTZ.U32.TRUNC.NTZ R3, R2 ;  /* 0x0000000200037305 */ /* 0x0000e4000021f000 */
[----:B0-----:R-:W-:Y:S02]  /*0180*/  HFMA2 R2, -RZ, RZ, 0, 0 ;  /* 0x00000000ff027431 */ /* 0x001fe400000001ff */
[----:B---3--:R-:W-:-:S04]  /*0190*/  IMAD R9, R9, R3, RZ ;  /* 0x0000000309097224 */ /* 0x008fc800078e02ff */
[----:B------:R-:W-:-:S06]  /*01a0*/  IMAD.HI.U32 R8, R3, R9, R2 ;  /* 0x0000000903087227 */ /* 0x000fcc00078e0002 */
[----:B------:R-:W-:-:S04]  /*01b0*/  IMAD.HI.U32 R7, R8, R5, RZ ;  /* 0x0000000508077227 */ /* 0x000fc800078e00ff */
[----:B------:R-:W-:-:S04]  /*01c0*/  IMAD.MOV R2, RZ, RZ, -R7 ;  /* 0x000000ffff027224 */ /* 0x000fc800078e0a07 */
[----:B------:R-:W-:Y:S02]  /*01d0*/  IMAD R5, R0, R2, R5 ;  /* 0x0000000200057224 */ /* 0x000fe400078e0205 */
[----:B------:R-:W0:Y:S03]  /*01e0*/  LDC.64 R2, c[0x0][0x380] ;  /* 0x0000e000ff027b82 */ /* 0x000e260000000a00 */
[----:B------:R-:W-:-:S13]  /*01f0*/  ISETP.GE.U32.AND P0, PT, R5, R0, PT ;  /* 0x000000000500720c */ /* 0x000fda0003f06070 */
[----:B------:R-:W-:Y:S01]  /*0200*/  @P0 IMAD.IADD R5, R5, 0x1, -R0 ;  /* 0x0000000105050824 */ /* 0x000fe200078e0a00 */
[----:B------:R-:W-:-:S04]  /*0210*/  @P0 IADD3 R7, PT, PT, R7, 0x1, RZ ;  /* 0x0000000107070810 */ /* 0x000fc80007ffe0ff */
[----:B------:R-:W-:-:S13]  /*0220*/  ISETP.GE.U32.AND P1, PT, R5, R0, PT ;  /* 0x000000000500720c */ /* 0x000fda0003f26070 */
[----:B------:R-:W-:Y:S01]  /*0230*/  @P1 VIADD R7, R7, 0x1 ;  /* 0x0000000107071836 */ /* 0x000fe20000000000 */
[----:B------:R-:W-:-:S05]  /*0240*/  @!P2 LOP3.LUT R7, RZ, R0, RZ, 0x33, !PT ;  /* 0x00000000ff07a212 */ /* 0x000fca00078e33ff */
[----:B------:R-:W-:-:S05]  /*0250*/  IMAD.IADD R4, R6, 0x1, R7 ;  /* 0x0000000106047824 */ /* 0x000fca00078e0207 */
[C---:B------:R-:W-:Y:S02]  /*0260*/  LOP3.LUT R5, R4.reuse, 0x3, RZ, 0xc0, !PT ;  /* 0x0000000304057812 */ /* 0x040fe400078ec0ff */
[----:B------:R-:W-:Y:S02]  /*0270*/  ISETP.GE.U32.AND P1, PT, R4, 0x3, PT ;  /* 0x000000030400780c */ /* 0x000fe40003f26070 */
[----:B------:R-:W-:-:S13]  /*0280*/  ISETP.NE.AND P0, PT, R5, 0x3, PT ;  /* 0x000000030500780c */ /* 0x000fda0003f05270 */
[----:B012---:R-:W-:Y:S05]  /*0290*/  @!P0 BRA `(.L_x_105) ;  /* 0x00000000003c8947 */ /* 0x007fea0003800000 */
[----:B------:R-:W0:Y:S01]  /*02a0*/  LDC R10, c[0x0][0x38c] ;  /* 0x0000e300ff0a7b82 */ /* 0x000e220000000800 */
[----:B------:R-:W-:Y:S01]  /*02b0*/  IADD3 R4, PT, PT, R4, 0x1, RZ ;  /* 0x0000000104047810 */ /* 0x000fe20007ffe0ff */
[----:B------:R-:W-:-:S03]  /*02c0*/  IMAD.MOV.U32 R13, RZ, RZ, 0x1 ;  /* 0x00000001ff0d7424 */ /* 0x000fc600078e00ff */
[----:B------:R-:W-:-:S03]  /*02d0*/  LOP3.LUT R4, R4, 0x3, RZ, 0xc0, !PT ;  /* 0x0000000304047812 */ /* 0x000fc600078ec0ff */
[----:B------:R-:W1:Y:S02]  /*02e0*/  LDC.64 R6, c[0x0][0x380] ;  /* 0x0000e000ff067b82 */ /* 0x000e640000000a00 */
[----:B------:R-:W-:-:S07]  /*02f0*/  IMAD.MOV R8, RZ, RZ, -R4 ;  /* 0x000000ffff087224 */ /* 0x000fce00078e0a04 */
.L_x_106:
[----:B0-2---:R-:W-:Y:S02]  /*0300*/  LOP3.LUT R4, R11, R10, RZ, 0x3c, !PT ;  /* 0x0000000a0b047212 */ /* 0x005fe400078e3cff */
[----:B------:R-:W-:-:S03]  /*0310*/  IADD3 R8, PT, PT, R8, 0x1, RZ ;  /* 0x0000000108087810 */ /* 0x000fc60007ffe0ff */
[----:B------:R-:W-:Y:S01]  /*0320*/  IMAD R9, R4, 0x1984a2d, R13 ;  /* 0x01984a2d04097824 */ /* 0x000fe200078e020d */
[----:B------:R-:W-:Y:S01]  /*0330*/  ISETP.NE.AND P0, PT, R8, RZ, PT ;  /* 0x000000ff0800720c */ /* 0x000fe20003f05270 */
[----:B-1----:R-:W-:-:S03]  /*0340*/  IMAD.WIDE R4, R11, 0x4, R6 ;  /* 0x000000040b047825 */ /* 0x002fc600078e0206 */
[----:B------:R-:W-:Y:S01]  /*0350*/  LOP3.LUT R9, R9, 0x7fffffff, RZ, 0xc0, !PT ;  /* 0x7fffffff09097812 */ /* 0x000fe200078ec0ff */
[----:B------:R-:W-:-:S04]  /*0360*/  IMAD.IADD R11, R0, 0x1, R11 ;  /* 0x00000001000b7824 */ /* 0x000fc800078e020b */
[----:B------:R2:W-:Y:S04]  /*0370*/  STG.E desc[UR4][R4.64], R9 ;  /* 0x0000000904007986 */ /* 0x0005e8000c101904 */
[----:B------:R-:W-:Y:S05]  /*0380*/  @P0 BRA `(.L_x_106) ;  /* 0xfffffffc00dc0947 */ /* 0x000fea000383ffff */
.L_x_105:
[----:B------:R-:W-:Y:S05]  /*0390*/  BSYNC.RECONVERGENT B0 ;  /* 0x0000000000007941 */ /* 0x000fea0003800200 */
.L_x_104:
[----:B------:R-:W-:Y:S05]  /*03a0*/  @!P1 EXIT ;  /* 0x000000000000994d */ /* 0x000fea0003800000 */
.L_x_107:
[C---:B0-----:R-:W-:Y:S02]  /*03b0*/  IMAD.IADD R7, R0.reuse, 0x1, R11 ;  /* 0x0000000100077824 */ /* 0x041fe400078e020b */
[C---:B--2---:R-:W-:Y:S01]  /*03c0*/  IMAD.WIDE R4, R11.reuse, 0x4, R2 ;  /* 0x000000040b047825 */ /* 0x044fe200078e0202 */
[----:B------:R-:W-:Y:S02]  /*03d0*/  LOP3.LUT R11, R11, UR7, RZ, 0x3c, !PT ;  /* 0x000000070b0b7c12 */ /* 0x000fe4000f8e3cff */
[C---:B------:R-:W-:Y:S01]  /*03e0*/  IADD3 R9, PT, PT, R0.reuse, R7, RZ ;  /* 0x0000000700097210 */ /* 0x040fe20007ffe0ff */
[----:B------:R-:W-:Y:S01]  /*03f0*/  IMAD.MOV.U32 R14, RZ, RZ, 0x1 ;  /* 0x00000001ff0e7424 */ /* 0x000fe200078e00ff */
[----:B------:R-:W-:Y:S01]  /*0400*/  LOP3.LUT R8, R7, UR7, RZ, 0x3c, !PT ;  /* 0x0000000707087c12 */ /* 0x000fe2000f8e3cff */
[----:B------:R-:W-:-:S04]  /*0410*/  IMAD.WIDE R6, R0, 0x4, R4 ;  /* 0x0000000400067825 */ /* 0x000fc800078e0204 */
[----:B------:R-:W-:Y:S02]  /*0420*/  IMAD.IADD R19, R0, 0x1, R9 ;  /* 0x0000000100137824 */ /* 0x000fe400078e0209 */
[--C-:B------:R-:W-:Y:S01]  /*0430*/  IMAD R13, R11, 0x1984a2d, R14.reuse ;  /* 0x01984a2d0b0d7824 */ /* 0x100fe200078e020e */
[----:B------:R-:W-:Y:S01]  /*0440*/  LOP3.LUT R11, R9, UR7, RZ, 0x3c, !PT ;  /* 0x00000007090b7c12 */ /* 0x000fe2000f8e3cff */
[----:B------:R-:W-:Y:S01]  /*0450*/  IMAD R10, R8, 0x1984a2d, R14 ;  /* 0x01984a2d080a7824 */ /* 0x000fe200078e020e */
[----:B------:R-:W-:Y:S01]  /*0460*/  LOP3.LUT R12, R19, UR7, RZ, 0x3c, !PT ;  /* 0x00000007130c7c12 */ /* 0x000fe2000f8e3cff */
[----:B------:R-:W-:Y:S01]  /*0470*/  IMAD.WIDE R8, R0, 0x4, R6 ;  /* 0x0000000400087825 */ /* 0x000fe200078e0206 */
[----:B------:R-:W-:Y:S02]  /*0480*/  LOP3.LUT R23, R13, 0x7fffffff, RZ, 0xc0, !PT ;  /* 0x7fffffff0d177812 */ /* 0x000fe400078ec0ff */
[----:B------:R-:W-:Y:S01]  /*0490*/  LOP3.LUT R15, R10, 0x7fffffff, RZ, 0xc0, !PT ;  /* 0x7fffffff0a0f7812 */ /* 0x000fe200078ec0ff */
[----:B------:R-:W-:-:S02]  /*04a0*/  IMAD R11, R11, 0x1984a2d, R14 ;  /* 0x01984a2d0b0b7824 */ /* 0x000fc400078e020e */
[----:B------:R-:W-:Y:S01]  /*04b0*/  IMAD R14, R12, 0x1984a2d, R14 ;  /* 0x01984a2d0c0e7824 */ /* 0x000fe200078e020e */
[----:B------:R0:W-:Y:S01]  /*04c0*/  STG.E desc[UR4][R4.64], R23 ;  /* 0x0000001704007986 */ /* 0x0001e2000c101904 */
[----:B------:R-:W-:Y:S01]  /*04d0*/  IMAD.WIDE R12, R0, 0x4, R8 ;  /* 0x00000004000c7825 */ /* 0x000fe200078e0208 */
[----:B------:R-:W-:Y:S02]  /*04e0*/  LOP3.LUT R17, R11, 0x7fffffff, RZ, 0xc0, !PT ;  /* 0x7fffffff0b117812 */ /* 0x000fe400078ec0ff */
[----:B------:R-:W-:Y:S01]  /*04f0*/  LOP3.LUT R21, R14, 0x7fffffff, RZ, 0xc0, !PT ;  /* 0x7fffffff0e157812 */ /* 0x000fe200078ec0ff */
[----:B------:R0:W-:Y:S01]  /*0500*/  STG.E desc[UR4][R6.64], R15 ;  /* 0x0000000f06007986 */ /* 0x0001e2000c101904 */
[----:B------:R-:W-:-:S03]  /*0510*/  IADD3 R11, PT, PT, R0, R19, RZ ;  /* 0x00000013000b7210 */ /* 0x000fc60007ffe0ff */
[----:B------:R0:W-:Y:S01]  /*0520*/  STG.E desc[UR4][R8.64], R17 ;  /* 0x0000001108007986 */ /* 0x0001e2000c101904 */
[----:B------:R-:W-:-:S03]  /*0530*/  ISETP.GE.AND P0, PT, R11, UR6, PT ;  /* 0x000000060b007c0c */ /* 0x000fc6000bf06270 */
[----:B------:R0:W-:Y:S10]  /*0540*/  STG.E desc[UR4][R12.64], R21 ;  /* 0x000000150c007986 */ /* 0x0001f4000c101904 */
[----:B------:R-:W-:Y:S05]  /*0550*/  @!P0 BRA `(.L_x_107) ;  /* 0xfffffffc00948947 */ /* 0x000fea000383ffff */
[----:B------:R-:W-:Y:S05]  /*0560*/  EXIT ;  /* 0x000000000000794d */ /* 0x000fea0003800000 */
.L_x_108:
        /* <DEDUP_REMOVED lines=9> */
.L_x_116:


//--------------------- .nv.shared.reserved.0     --------------------------
	.section	.nv.shared.reserved.0,"aw",@nobits
	.weak		__nv_reservedSMEM_offset_0_alias
	.size		__nv_reservedSMEM_offset_0_alias, 0, 64
	.other		__nv_reservedSMEM_offset_0_alias,@"STO_CUDA_RESERVED_SHARED STV_DEFAULT"
__nv_reservedSMEM_offset_0_alias:
	.zero		0
	.zero		64


//--------------------- .nv.constant0._Z23stage_2_evaluate_kernelPiPK4GeneiiP3Job --------------------------
	.section	.nv.constant0._Z23stage_2_evaluate_kernelPiPK4GeneiiP3Job,"a",@progbits
	.sectionflags	@""
	.align	4
.nv.constant0._Z23stage_2_evaluate_kernelPiPK4GeneiiP3Job:
	.zero		928


//--------------------- .nv.constant0._Z23stage_1_evaluate_kernelPiP4GeneiiP3Job --------------------------
	.section	.nv.constant0._Z23stage_1_evaluate_kernelPiP4GeneiiP3Job,"a",@progbits
	.sectionflags	@""
	.align	4
.nv.constant0._Z23stage_1_evaluate_kernelPiP4GeneiiP3Job:
	.zero		928


//--------------------- .nv.constant0._Z20stage_2_breed_kernelPKiPK4GenePS1_iiP3JobPj --------------------------
	.section	.nv.constant0._Z20stage_2_breed_kernelPKiPK4GenePS1_iiP3JobPj,"a",@progbits
	.sectionflags	@""
	.align	4
.nv.constant0._Z20stage_2_breed_kernelPKiPK4GenePS1_iiP3JobPj:
	.zero		944


//--------------------- .nv.constant0._Z20stage_1_breed_kernelPKiPK4GenePS1_iiP3JobPj --------------------------
	.section	.nv.constant0._Z20stage_1_breed_kernelPKiPK4GenePS1_iiP3JobPj,"a",@progbits
	.sectionflags	@""
	.align	4
.nv.constant0._Z20stage_1_breed_kernelPKiPK4GenePS1_iiP3JobPj:
	.zero		944


//--------------------- .nv.constant0._Z19pick_parents_kernelPiPKiS1_i --------------------------
	.section	.nv.constant0._Z19pick_parents_kernelPiPKiS1_i,"a",@progbits
	.sectionflags	@""
	.align	4
.nv.constant0._Z19pick_parents_kernelPiPKiS1_i:
	.zero		924


//--------------------- .nv.constant0._Z22init_population_kernelP4GeneiiPK3JobiPj --------------------------
	.section	.nv.constant0._Z22init_population_kernelP4GeneiiPK3JobiPj,"a",@progbits
	.sectionflags	@""
	.align	4
.nv.constant0._Z22init_population_kernelP4GeneiiPK3JobiPj:
	.zero		936


//--------------------- .nv.constant0._Z16fill_rand_kernelPiiiPj --------------------------
	.section	.nv.constant0._Z16fill_rand_kernelPiiiPj,"a",@progbits
	.sectionflags	@""
	.align	4
.nv.constant0._Z16fill_rand_kernelPiiiPj:
	.zero		920


//--------------------- .nv.constant0._Z22init_rand_state_kernelPjij --------------------------
	.section	.nv.constant0._Z22init_rand_state_kernelPjij,"a",@progbits
	.sectionflags	@""
	.align	4
.nv.constant0._Z22init_rand_state_kernelPjij:
	.zero		912


//--------------------- SYMBOLS --------------------------

	.type		.nv.reservedSmem.offset0,@object
	.size		.nv.reservedSmem.offset0,0x4
